//
// Generated by NVIDIA NVVM Compiler
//
// Compiler Build ID: CL-36424714
// Cuda compilation tools, release 13.0, V13.0.88
// Based on NVVM 20.0.0
//

.version 9.0
.target sm_100
.address_size 64

	// .globl	_ZN3cub18CUB_300001_SM_10006detail11EmptyKernelIvEEvv
// _ZZN3cub18CUB_300001_SM_10006detail6reduce28DeviceReduceSingleTileKernelINS2_10policy_hubIij8maxFunctE10Policy1000EN6thrust24THRUST_300001_SM_1000_NS17counting_iteratorIiNS9_11use_defaultESB_SB_EEPijS5_iiN4cuda3std3__410__identityEEEvT0_T1_T2_T3_T4_T6_E12temp_storage has been demoted
// _ZZN3cub18CUB_300001_SM_10006detail6reduce18DeviceReduceKernelINS2_10policy_hubIij8maxFunctE10Policy1000EN6thrust24THRUST_300001_SM_1000_NS17counting_iteratorIiNS9_11use_defaultESB_SB_EEjS5_iN4cuda3std3__410__identityEEEvT0_PT3_T1_NS0_13GridEvenShareISK_EET2_T4_E12temp_storage has been demoted
// _ZZN3cub18CUB_300001_SM_10006detail6reduce28DeviceReduceSingleTileKernelINS2_10policy_hubIij8maxFunctE10Policy1000EPiS8_iS5_iiN4cuda3std3__410__identityEEEvT0_T1_T2_T3_T4_T6_E12temp_storage has been demoted
// _ZZN3cub18CUB_300001_SM_10006detail6reduce28DeviceReduceSingleTileKernelINS2_10policy_hubIiy8maxFunctE10Policy1000EN6thrust24THRUST_300001_SM_1000_NS17counting_iteratorIiNS9_11use_defaultESB_SB_EEPiyS5_iiN4cuda3std3__410__identityEEEvT0_T1_T2_T3_T4_T6_E12temp_storage has been demoted
// _ZZN3cub18CUB_300001_SM_10006detail6reduce18DeviceReduceKernelINS2_10policy_hubIiy8maxFunctE10Policy1000EN6thrust24THRUST_300001_SM_1000_NS17counting_iteratorIiNS9_11use_defaultESB_SB_EEyS5_iN4cuda3std3__410__identityEEEvT0_PT3_T1_NS0_13GridEvenShareISK_EET2_T4_E12temp_storage has been demoted
// _ZZN3cub18CUB_300001_SM_10006detail6reduce28DeviceReduceSingleTileKernelINS2_10policy_hubIiy8maxFunctE10Policy1000EPiS8_iS5_iiN4cuda3std3__410__identityEEEvT0_T1_T2_T3_T4_T6_E12temp_storage has been demoted
.global .align 1 .b8 _ZN30_INTERNAL_5bb40aa7_4_k_cu_main4cuda3std3__45__cpo5beginE[1];
.global .align 1 .b8 _ZN30_INTERNAL_5bb40aa7_4_k_cu_main4cuda3std3__45__cpo3endE[1];
.global .align 1 .b8 _ZN30_INTERNAL_5bb40aa7_4_k_cu_main4cuda3std3__45__cpo6cbeginE[1];
.global .align 1 .b8 _ZN30_INTERNAL_5bb40aa7_4_k_cu_main4cuda3std3__45__cpo4cendE[1];
.global .align 1 .b8 _ZN30_INTERNAL_5bb40aa7_4_k_cu_main4cuda3std3__45__cpo6rbeginE[1];
.global .align 1 .b8 _ZN30_INTERNAL_5bb40aa7_4_k_cu_main4cuda3std3__45__cpo4rendE[1];
.global .align 1 .b8 _ZN30_INTERNAL_5bb40aa7_4_k_cu_main4cuda3std3__45__cpo7crbeginE[1];
.global .align 1 .b8 _ZN30_INTERNAL_5bb40aa7_4_k_cu_main4cuda3std3__45__cpo5crendE[1];
.global .align 1 .b8 _ZN30_INTERNAL_5bb40aa7_4_k_cu_main4cuda3std3__432_GLOBAL__N__5bb40aa7_4_k_cu_main6ignoreE[1];
.global .align 1 .b8 _ZN30_INTERNAL_5bb40aa7_4_k_cu_main4cuda3std3__419piecewise_constructE[1];
.global .align 1 .b8 _ZN30_INTERNAL_5bb40aa7_4_k_cu_main4cuda3std3__48in_placeE[1];
.global .align 1 .b8 _ZN30_INTERNAL_5bb40aa7_4_k_cu_main4cuda3std3__420unreachable_sentinelE[1];
.global .align 1 .b8 _ZN30_INTERNAL_5bb40aa7_4_k_cu_main4cuda3std3__47nulloptE[1];
.global .align 1 .b8 _ZN30_INTERNAL_5bb40aa7_4_k_cu_main4cuda3std3__48unexpectE[1];
.global .align 1 .b8 _ZN30_INTERNAL_5bb40aa7_4_k_cu_main4cuda3std6ranges3__45__cpo4swapE[1];
.global .align 1 .b8 _ZN30_INTERNAL_5bb40aa7_4_k_cu_main4cuda3std6ranges3__45__cpo9iter_moveE[1];
.global .align 1 .b8 _ZN30_INTERNAL_5bb40aa7_4_k_cu_main4cuda3std6ranges3__45__cpo5beginE[1];
.global .align 1 .b8 _ZN30_INTERNAL_5bb40aa7_4_k_cu_main4cuda3std6ranges3__45__cpo3endE[1];
.global .align 1 .b8 _ZN30_INTERNAL_5bb40aa7_4_k_cu_main4cuda3std6ranges3__45__cpo6cbeginE[1];
.global .align 1 .b8 _ZN30_INTERNAL_5bb40aa7_4_k_cu_main4cuda3std6ranges3__45__cpo4cendE[1];
.global .align 1 .b8 _ZN30_INTERNAL_5bb40aa7_4_k_cu_main4cuda3std6ranges3__45__cpo7advanceE[1];
.global .align 1 .b8 _ZN30_INTERNAL_5bb40aa7_4_k_cu_main4cuda3std6ranges3__45__cpo9iter_swapE[1];
.global .align 1 .b8 _ZN30_INTERNAL_5bb40aa7_4_k_cu_main4cuda3std6ranges3__45__cpo4nextE[1];
.global .align 1 .b8 _ZN30_INTERNAL_5bb40aa7_4_k_cu_main4cuda3std6ranges3__45__cpo4prevE[1];
.global .align 1 .b8 _ZN30_INTERNAL_5bb40aa7_4_k_cu_main4cuda3std6ranges3__45__cpo4dataE[1];
.global .align 1 .b8 _ZN30_INTERNAL_5bb40aa7_4_k_cu_main4cuda3std6ranges3__45__cpo5cdataE[1];
.global .align 1 .b8 _ZN30_INTERNAL_5bb40aa7_4_k_cu_main4cuda3std6ranges3__45__cpo4sizeE[1];
.global .align 1 .b8 _ZN30_INTERNAL_5bb40aa7_4_k_cu_main4cuda3std6ranges3__45__cpo5ssizeE[1];
.global .align 1 .b8 _ZN30_INTERNAL_5bb40aa7_4_k_cu_main4cuda3std6ranges3__45__cpo8distanceE[1];
.global .align 1 .b8 _ZN30_INTERNAL_5bb40aa7_4_k_cu_main6thrust24THRUST_300001_SM_1000_NS8cuda_cub3parE[1];
.global .align 1 .b8 _ZN30_INTERNAL_5bb40aa7_4_k_cu_main6thrust24THRUST_300001_SM_1000_NS8cuda_cub10par_nosyncE[1];
.global .align 1 .b8 _ZN30_INTERNAL_5bb40aa7_4_k_cu_main6thrust24THRUST_300001_SM_1000_NS6system6detail10sequential3seqE[1];
.global .align 1 .b8 _ZN30_INTERNAL_5bb40aa7_4_k_cu_main6thrust24THRUST_300001_SM_1000_NS12placeholders2_1E[1];
.global .align 1 .b8 _ZN30_INTERNAL_5bb40aa7_4_k_cu_main6thrust24THRUST_300001_SM_1000_NS12placeholders2_2E[1];
.global .align 1 .b8 _ZN30_INTERNAL_5bb40aa7_4_k_cu_main6thrust24THRUST_300001_SM_1000_NS12placeholders2_3E[1];
.global .align 1 .b8 _ZN30_INTERNAL_5bb40aa7_4_k_cu_main6thrust24THRUST_300001_SM_1000_NS12placeholders2_4E[1];
.global .align 1 .b8 _ZN30_INTERNAL_5bb40aa7_4_k_cu_main6thrust24THRUST_300001_SM_1000_NS12placeholders2_5E[1];
.global .align 1 .b8 _ZN30_INTERNAL_5bb40aa7_4_k_cu_main6thrust24THRUST_300001_SM_1000_NS12placeholders2_6E[1];
.global .align 1 .b8 _ZN30_INTERNAL_5bb40aa7_4_k_cu_main6thrust24THRUST_300001_SM_1000_NS12placeholders2_7E[1];
.global .align 1 .b8 _ZN30_INTERNAL_5bb40aa7_4_k_cu_main6thrust24THRUST_300001_SM_1000_NS12placeholders2_8E[1];
.global .align 1 .b8 _ZN30_INTERNAL_5bb40aa7_4_k_cu_main6thrust24THRUST_300001_SM_1000_NS12placeholders2_9E[1];
.global .align 1 .b8 _ZN30_INTERNAL_5bb40aa7_4_k_cu_main6thrust24THRUST_300001_SM_1000_NS12placeholders3_10E[1];
.global .align 1 .b8 _ZN30_INTERNAL_5bb40aa7_4_k_cu_main6thrust24THRUST_300001_SM_1000_NS3seqE[1];

.visible .entry _ZN3cub18CUB_300001_SM_10006detail11EmptyKernelIvEEvv()
{


	ret;

}
	// .globl	_ZN3cub18CUB_300001_SM_10006detail8for_each13static_kernelINS2_12policy_hub_t12policy_500_tEmN6thrust24THRUST_300001_SM_1000_NS8cuda_cub20__uninitialized_fill7functorINS7_10device_ptrIiEEiEEEEvT0_T1_
.visible .entry _ZN3cub18CUB_300001_SM_10006detail8for_each13static_kernelINS2_12policy_hub_t12policy_500_tEmN6thrust24THRUST_300001_SM_1000_NS8cuda_cub20__uninitialized_fill7functorINS7_10device_ptrIiEEiEEEEvT0_T1_(
	.param .u64 _ZN3cub18CUB_300001_SM_10006detail8for_each13static_kernelINS2_12policy_hub_t12policy_500_tEmN6thrust24THRUST_300001_SM_1000_NS8cuda_cub20__uninitialized_fill7functorINS7_10device_ptrIiEEiEEEEvT0_T1__param_0,
	.param .align 8 .b8 _ZN3cub18CUB_300001_SM_10006detail8for_each13static_kernelINS2_12policy_hub_t12policy_500_tEmN6thrust24THRUST_300001_SM_1000_NS8cuda_cub20__uninitialized_fill7functorINS7_10device_ptrIiEEiEEEEvT0_T1__param_1[16]
)
.maxntid 256
{
	.reg .pred 	%p<4>;
	.reg .b16 	%rs<5>;
	.reg .b32 	%r<12>;
	.reg .b64 	%rd<16>;

	ld.param.u32 	%r3, [_ZN3cub18CUB_300001_SM_10006detail8for_each13static_kernelINS2_12policy_hub_t12policy_500_tEmN6thrust24THRUST_300001_SM_1000_NS8cuda_cub20__uninitialized_fill7functorINS7_10device_ptrIiEEiEEEEvT0_T1__param_1+8];
	ld.param.u64 	%rd4, [_ZN3cub18CUB_300001_SM_10006detail8for_each13static_kernelINS2_12policy_hub_t12policy_500_tEmN6thrust24THRUST_300001_SM_1000_NS8cuda_cub20__uninitialized_fill7functorINS7_10device_ptrIiEEiEEEEvT0_T1__param_1];
	ld.param.u64 	%rd5, [_ZN3cub18CUB_300001_SM_10006detail8for_each13static_kernelINS2_12policy_hub_t12policy_500_tEmN6thrust24THRUST_300001_SM_1000_NS8cuda_cub20__uninitialized_fill7functorINS7_10device_ptrIiEEiEEEEvT0_T1__param_0];
	mov.u32 	%r9, %ctaid.x;
	mul.wide.u32 	%rd1, %r9, 512;
	sub.s64 	%rd2, %rd5, %rd1;
	setp.lt.u64 	%p1, %rd2, 512;
	@%p1 bra 	$L__BB1_2;
	mov.u32 	%r11, %tid.x;
	cvta.to.global.u64 	%rd11, %rd4;
	cvt.u64.u32 	%rd12, %r11;
	add.s64 	%rd13, %rd1, %rd12;
	shl.b64 	%rd14, %rd13, 2;
	add.s64 	%rd15, %rd11, %rd14;
	st.global.u32 	[%rd15], %r3;
	st.global.u32 	[%rd15+1024], %r3;
	bra.uni 	$L__BB1_6;
$L__BB1_2:
	cvta.to.global.u64 	%rd6, %rd4;
	mov.u32 	%r2, %tid.x;
	cvt.u64.u32 	%rd7, %r2;
	setp.le.u64 	%p2, %rd2, %rd7;
	add.s64 	%rd8, %rd1, %rd7;
	shl.b64 	%rd9, %rd8, 2;
	add.s64 	%rd3, %rd6, %rd9;
	@%p2 bra 	$L__BB1_4;
	st.global.u32 	[%rd3], %r3;
$L__BB1_4:
	add.s32 	%r10, %r2, 256;
	cvt.u64.u32 	%rd10, %r10;
	setp.le.u64 	%p3, %rd2, %rd10;
	@%p3 bra 	$L__BB1_6;
	st.global.u32 	[%rd3+1024], %r3;
$L__BB1_6:
	ret;

}
	// .globl	_ZN3cub18CUB_300001_SM_10006detail9transform16transform_kernelINS2_10policy_hubILb1EN4cuda3std3__45tupleIJN6thrust24THRUST_300001_SM_1000_NS12zip_iteratorINS8_IJNSA_6detail15normal_iteratorINSA_10device_ptrIiEEEESG_SG_EEEEEEEEE10policy1000Ei12distSqrFunctSG_JSI_EEEvT0_iT1_T2_DpNS2_10kernel_argIT3_EE
.visible .entry _ZN3cub18CUB_300001_SM_10006detail9transform16transform_kernelINS2_10policy_hubILb1EN4cuda3std3__45tupleIJN6thrust24THRUST_300001_SM_1000_NS12zip_iteratorINS8_IJNSA_6detail15normal_iteratorINSA_10device_ptrIiEEEESG_SG_EEEEEEEEE10policy1000Ei12distSqrFunctSG_JSI_EEEvT0_iT1_T2_DpNS2_10kernel_argIT3_EE(
	.param .u32 _ZN3cub18CUB_300001_SM_10006detail9transform16transform_kernelINS2_10policy_hubILb1EN4cuda3std3__45tupleIJN6thrust24THRUST_300001_SM_1000_NS12zip_iteratorINS8_IJNSA_6detail15normal_iteratorINSA_10device_ptrIiEEEESG_SG_EEEEEEEEE10policy1000Ei12distSqrFunctSG_JSI_EEEvT0_iT1_T2_DpNS2_10kernel_argIT3_EE_param_0,
	.param .u32 _ZN3cub18CUB_300001_SM_10006detail9transform16transform_kernelINS2_10policy_hubILb1EN4cuda3std3__45tupleIJN6thrust24THRUST_300001_SM_1000_NS12zip_iteratorINS8_IJNSA_6detail15normal_iteratorINSA_10device_ptrIiEEEESG_SG_EEEEEEEEE10policy1000Ei12distSqrFunctSG_JSI_EEEvT0_iT1_T2_DpNS2_10kernel_argIT3_EE_param_1,
	.param .align 1 .b8 _ZN3cub18CUB_300001_SM_10006detail9transform16transform_kernelINS2_10policy_hubILb1EN4cuda3std3__45tupleIJN6thrust24THRUST_300001_SM_1000_NS12zip_iteratorINS8_IJNSA_6detail15normal_iteratorINSA_10device_ptrIiEEEESG_SG_EEEEEEEEE10policy1000Ei12distSqrFunctSG_JSI_EEEvT0_iT1_T2_DpNS2_10kernel_argIT3_EE_param_2[1],
	.param .align 8 .b8 _ZN3cub18CUB_300001_SM_10006detail9transform16transform_kernelINS2_10policy_hubILb1EN4cuda3std3__45tupleIJN6thrust24THRUST_300001_SM_1000_NS12zip_iteratorINS8_IJNSA_6detail15normal_iteratorINSA_10device_ptrIiEEEESG_SG_EEEEEEEEE10policy1000Ei12distSqrFunctSG_JSI_EEEvT0_iT1_T2_DpNS2_10kernel_argIT3_EE_param_3[8],
	.param .align 8 .b8 _ZN3cub18CUB_300001_SM_10006detail9transform16transform_kernelINS2_10policy_hubILb1EN4cuda3std3__45tupleIJN6thrust24THRUST_300001_SM_1000_NS12zip_iteratorINS8_IJNSA_6detail15normal_iteratorINSA_10device_ptrIiEEEESG_SG_EEEEEEEEE10policy1000Ei12distSqrFunctSG_JSI_EEEvT0_iT1_T2_DpNS2_10kernel_argIT3_EE_param_4[24]
)
.maxntid 128
{
	.reg .pred 	%p<35>;
	.reg .b32 	%r<284>;
	.reg .b32 	%f<31>;
	.reg .b64 	%rd<101>;

	ld.param.u32 	%r38, [_ZN3cub18CUB_300001_SM_10006detail9transform16transform_kernelINS2_10policy_hubILb1EN4cuda3std3__45tupleIJN6thrust24THRUST_300001_SM_1000_NS12zip_iteratorINS8_IJNSA_6detail15normal_iteratorINSA_10device_ptrIiEEEESG_SG_EEEEEEEEE10policy1000Ei12distSqrFunctSG_JSI_EEEvT0_iT1_T2_DpNS2_10kernel_argIT3_EE_param_0];
	ld.param.u64 	%rd23, [_ZN3cub18CUB_300001_SM_10006detail9transform16transform_kernelINS2_10policy_hubILb1EN4cuda3std3__45tupleIJN6thrust24THRUST_300001_SM_1000_NS12zip_iteratorINS8_IJNSA_6detail15normal_iteratorINSA_10device_ptrIiEEEESG_SG_EEEEEEEEE10policy1000Ei12distSqrFunctSG_JSI_EEEvT0_iT1_T2_DpNS2_10kernel_argIT3_EE_param_4+16];
	ld.param.u64 	%rd22, [_ZN3cub18CUB_300001_SM_10006detail9transform16transform_kernelINS2_10policy_hubILb1EN4cuda3std3__45tupleIJN6thrust24THRUST_300001_SM_1000_NS12zip_iteratorINS8_IJNSA_6detail15normal_iteratorINSA_10device_ptrIiEEEESG_SG_EEEEEEEEE10policy1000Ei12distSqrFunctSG_JSI_EEEvT0_iT1_T2_DpNS2_10kernel_argIT3_EE_param_4+8];
	ld.param.u64 	%rd21, [_ZN3cub18CUB_300001_SM_10006detail9transform16transform_kernelINS2_10policy_hubILb1EN4cuda3std3__45tupleIJN6thrust24THRUST_300001_SM_1000_NS12zip_iteratorINS8_IJNSA_6detail15normal_iteratorINSA_10device_ptrIiEEEESG_SG_EEEEEEEEE10policy1000Ei12distSqrFunctSG_JSI_EEEvT0_iT1_T2_DpNS2_10kernel_argIT3_EE_param_4];
	ld.param.u64 	%rd24, [_ZN3cub18CUB_300001_SM_10006detail9transform16transform_kernelINS2_10policy_hubILb1EN4cuda3std3__45tupleIJN6thrust24THRUST_300001_SM_1000_NS12zip_iteratorINS8_IJNSA_6detail15normal_iteratorINSA_10device_ptrIiEEEESG_SG_EEEEEEEEE10policy1000Ei12distSqrFunctSG_JSI_EEEvT0_iT1_T2_DpNS2_10kernel_argIT3_EE_param_3];
	ld.param.u32 	%r37, [_ZN3cub18CUB_300001_SM_10006detail9transform16transform_kernelINS2_10policy_hubILb1EN4cuda3std3__45tupleIJN6thrust24THRUST_300001_SM_1000_NS12zip_iteratorINS8_IJNSA_6detail15normal_iteratorINSA_10device_ptrIiEEEESG_SG_EEEEEEEEE10policy1000Ei12distSqrFunctSG_JSI_EEEvT0_iT1_T2_DpNS2_10kernel_argIT3_EE_param_1];
	cvta.to.global.u64 	%rd1, %rd24;
	cvta.to.global.u64 	%rd2, %rd21;
	cvta.to.global.u64 	%rd3, %rd22;
	cvta.to.global.u64 	%rd4, %rd23;
	shl.b32 	%r39, %r37, 7;
	mov.u32 	%r40, %ctaid.x;
	mul.lo.s32 	%r1, %r39, %r40;
	sub.s32 	%r41, %r38, %r1;
	min.s32 	%r2, %r39, %r41;
	mul.wide.s32 	%rd100, %r1, 4;
	add.s64 	%rd5, %rd2, %rd100;
	add.s64 	%rd6, %rd3, %rd100;
	add.s64 	%rd7, %rd4, %rd100;
	add.s64 	%rd8, %rd1, %rd100;
	setp.gt.s32 	%p1, %r39, %r41;
	@%p1 bra 	$L__BB2_13;
	setp.lt.s32 	%p2, %r37, 1;
	@%p2 bra 	$L__BB2_54;
	mov.u32 	%r3, %tid.x;
	and.b32  	%r4, %r37, 7;
	setp.lt.u32 	%p3, %r37, 8;
	mov.b32 	%r282, 0;
	@%p3 bra 	$L__BB2_5;
	and.b32  	%r43, %r37, 2147483640;
	neg.s32 	%r276, %r43;
	mul.wide.u32 	%rd26, %r3, 4;
	add.s64 	%rd9, %rd1, %rd26;
	add.s64 	%rd27, %rd100, 1536;
	add.s64 	%rd11, %rd2, %rd27;
	add.s32 	%r275, %r3, 128;
	add.s64 	%rd12, %rd3, %rd27;
	add.s64 	%rd13, %rd1, %rd27;
	add.s64 	%rd14, %rd4, %rd27;
$L__BB2_4:
	.pragma "nounroll";
	and.b32  	%r282, %r37, 2147483640;
	mul.wide.s32 	%rd28, %r275, 4;
	add.s64 	%rd29, %rd11, %rd28;
	add.s64 	%rd30, %rd12, %rd28;
	add.s64 	%rd31, %rd13, %rd28;
	add.s64 	%rd32, %rd14, %rd28;
	cvta.to.global.u64 	%rd33, %rd21;
	mul.wide.u32 	%rd34, %r3, 4;
	add.s64 	%rd35, %rd33, %rd34;
	add.s64 	%rd36, %rd35, %rd100;
	cvta.to.global.u64 	%rd37, %rd22;
	add.s64 	%rd38, %rd37, %rd34;
	add.s64 	%rd39, %rd38, %rd100;
	cvta.to.global.u64 	%rd40, %rd23;
	add.s64 	%rd41, %rd40, %rd34;
	add.s64 	%rd42, %rd41, %rd100;
	ld.global.u32 	%r44, [%rd36];
	ld.global.u32 	%r45, [%rd39];
	ld.global.u32 	%r46, [%rd42];
	mul.lo.s32 	%r47, %r44, %r44;
	mad.lo.s32 	%r48, %r45, %r45, %r47;
	mad.lo.s32 	%r49, %r46, %r46, %r48;
	cvt.rn.f32.u32 	%f1, %r49;
	cvt.rzi.s32.f32 	%r50, %f1;
	add.s64 	%rd43, %rd9, %rd100;
	st.global.u32 	[%rd43], %r50;
	ld.global.u32 	%r51, [%rd29+-1536];
	ld.global.u32 	%r52, [%rd30+-1536];
	ld.global.u32 	%r53, [%rd32+-1536];
	mul.lo.s32 	%r54, %r51, %r51;
	mad.lo.s32 	%r55, %r52, %r52, %r54;
	mad.lo.s32 	%r56, %r53, %r53, %r55;
	cvt.rn.f32.u32 	%f2, %r56;
	cvt.rzi.s32.f32 	%r57, %f2;
	st.global.u32 	[%rd31+-1536], %r57;
	ld.global.u32 	%r58, [%rd29+-1024];
	ld.global.u32 	%r59, [%rd30+-1024];
	ld.global.u32 	%r60, [%rd32+-1024];
	mul.lo.s32 	%r61, %r58, %r58;
	mad.lo.s32 	%r62, %r59, %r59, %r61;
	mad.lo.s32 	%r63, %r60, %r60, %r62;
	cvt.rn.f32.u32 	%f3, %r63;
	cvt.rzi.s32.f32 	%r64, %f3;
	st.global.u32 	[%rd31+-1024], %r64;
	ld.global.u32 	%r65, [%rd29+-512];
	ld.global.u32 	%r66, [%rd30+-512];
	ld.global.u32 	%r67, [%rd32+-512];
	mul.lo.s32 	%r68, %r65, %r65;
	mad.lo.s32 	%r69, %r66, %r66, %r68;
	mad.lo.s32 	%r70, %r67, %r67, %r69;
	cvt.rn.f32.u32 	%f4, %r70;
	cvt.rzi.s32.f32 	%r71, %f4;
	st.global.u32 	[%rd31+-512], %r71;
	ld.global.u32 	%r72, [%rd29];
	ld.global.u32 	%r73, [%rd30];
	ld.global.u32 	%r74, [%rd32];
	mul.lo.s32 	%r75, %r72, %r72;
	mad.lo.s32 	%r76, %r73, %r73, %r75;
	mad.lo.s32 	%r77, %r74, %r74, %r76;
	cvt.rn.f32.u32 	%f5, %r77;
	cvt.rzi.s32.f32 	%r78, %f5;
	st.global.u32 	[%rd31], %r78;
	ld.global.u32 	%r79, [%rd29+512];
	ld.global.u32 	%r80, [%rd30+512];
	ld.global.u32 	%r81, [%rd32+512];
	mul.lo.s32 	%r82, %r79, %r79;
	mad.lo.s32 	%r83, %r80, %r80, %r82;
	mad.lo.s32 	%r84, %r81, %r81, %r83;
	cvt.rn.f32.u32 	%f6, %r84;
	cvt.rzi.s32.f32 	%r85, %f6;
	st.global.u32 	[%rd31+512], %r85;
	ld.global.u32 	%r86, [%rd29+1024];
	ld.global.u32 	%r87, [%rd30+1024];
	ld.global.u32 	%r88, [%rd32+1024];
	mul.lo.s32 	%r89, %r86, %r86;
	mad.lo.s32 	%r90, %r87, %r87, %r89;
	mad.lo.s32 	%r91, %r88, %r88, %r90;
	cvt.rn.f32.u32 	%f7, %r91;
	cvt.rzi.s32.f32 	%r92, %f7;
	st.global.u32 	[%rd31+1024], %r92;
	ld.global.u32 	%r93, [%rd29+1536];
	ld.global.u32 	%r94, [%rd30+1536];
	ld.global.u32 	%r95, [%rd32+1536];
	mul.lo.s32 	%r96, %r93, %r93;
	mad.lo.s32 	%r97, %r94, %r94, %r96;
	mad.lo.s32 	%r98, %r95, %r95, %r97;
	cvt.rn.f32.u32 	%f8, %r98;
	cvt.rzi.s32.f32 	%r99, %f8;
	st.global.u32 	[%rd31+1536], %r99;
	add.s32 	%r276, %r276, 8;
	add.s64 	%rd100, %rd100, 4096;
	add.s32 	%r275, %r275, 1024;
	setp.eq.s32 	%p4, %r276, 0;
	@%p4 bra 	$L__BB2_5;
	bra.uni 	$L__BB2_4;
$L__BB2_5:
	setp.eq.s32 	%p5, %r4, 0;
	@%p5 bra 	$L__BB2_54;
	and.b32  	%r32, %r37, 3;
	setp.lt.u32 	%p6, %r4, 4;
	@%p6 bra 	$L__BB2_8;
	shl.b32 	%r100, %r282, 7;
	add.s32 	%r101, %r100, %r3;
	mul.wide.s32 	%rd44, %r101, 4;
	add.s64 	%rd45, %rd5, %rd44;
	add.s64 	%rd46, %rd6, %rd44;
	add.s64 	%rd47, %rd7, %rd44;
	ld.global.u32 	%r102, [%rd45];
	ld.global.u32 	%r103, [%rd46];
	ld.global.u32 	%r104, [%rd47];
	mul.lo.s32 	%r105, %r102, %r102;
	mad.lo.s32 	%r106, %r103, %r103, %r105;
	mad.lo.s32 	%r107, %r104, %r104, %r106;
	cvt.rn.f32.u32 	%f9, %r107;
	cvt.rzi.s32.f32 	%r108, %f9;
	add.s64 	%rd48, %rd8, %rd44;
	st.global.u32 	[%rd48], %r108;
	ld.global.u32 	%r109, [%rd45+512];
	ld.global.u32 	%r110, [%rd46+512];
	ld.global.u32 	%r111, [%rd47+512];
	mul.lo.s32 	%r112, %r109, %r109;
	mad.lo.s32 	%r113, %r110, %r110, %r112;
	mad.lo.s32 	%r114, %r111, %r111, %r113;
	cvt.rn.f32.u32 	%f10, %r114;
	cvt.rzi.s32.f32 	%r115, %f10;
	st.global.u32 	[%rd48+512], %r115;
	ld.global.u32 	%r116, [%rd45+1024];
	ld.global.u32 	%r117, [%rd46+1024];
	ld.global.u32 	%r118, [%rd47+1024];
	mul.lo.s32 	%r119, %r116, %r116;
	mad.lo.s32 	%r120, %r117, %r117, %r119;
	mad.lo.s32 	%r121, %r118, %r118, %r120;
	cvt.rn.f32.u32 	%f11, %r121;
	cvt.rzi.s32.f32 	%r122, %f11;
	st.global.u32 	[%rd48+1024], %r122;
	ld.global.u32 	%r123, [%rd45+1536];
	ld.global.u32 	%r124, [%rd46+1536];
	ld.global.u32 	%r125, [%rd47+1536];
	mul.lo.s32 	%r126, %r123, %r123;
	mad.lo.s32 	%r127, %r124, %r124, %r126;
	mad.lo.s32 	%r128, %r125, %r125, %r127;
	cvt.rn.f32.u32 	%f12, %r128;
	cvt.rzi.s32.f32 	%r129, %f12;
	st.global.u32 	[%rd48+1536], %r129;
	add.s32 	%r282, %r282, 4;
$L__BB2_8:
	setp.eq.s32 	%p7, %r32, 0;
	@%p7 bra 	$L__BB2_54;
	setp.eq.s32 	%p8, %r32, 1;
	@%p8 bra 	$L__BB2_11;
	shl.b32 	%r130, %r282, 7;
	add.s32 	%r131, %r130, %r3;
	mul.wide.s32 	%rd49, %r131, 4;
	add.s64 	%rd50, %rd5, %rd49;
	add.s64 	%rd51, %rd6, %rd49;
	add.s64 	%rd52, %rd7, %rd49;
	ld.global.u32 	%r132, [%rd50];
	ld.global.u32 	%r133, [%rd51];
	ld.global.u32 	%r134, [%rd52];
	mul.lo.s32 	%r135, %r132, %r132;
	mad.lo.s32 	%r136, %r133, %r133, %r135;
	mad.lo.s32 	%r137, %r134, %r134, %r136;
	cvt.rn.f32.u32 	%f13, %r137;
	cvt.rzi.s32.f32 	%r138, %f13;
	add.s64 	%rd53, %rd8, %rd49;
	st.global.u32 	[%rd53], %r138;
	ld.global.u32 	%r139, [%rd50+512];
	ld.global.u32 	%r140, [%rd51+512];
	ld.global.u32 	%r141, [%rd52+512];
	mul.lo.s32 	%r142, %r139, %r139;
	mad.lo.s32 	%r143, %r140, %r140, %r142;
	mad.lo.s32 	%r144, %r141, %r141, %r143;
	cvt.rn.f32.u32 	%f14, %r144;
	cvt.rzi.s32.f32 	%r145, %f14;
	st.global.u32 	[%rd53+512], %r145;
	add.s32 	%r282, %r282, 2;
$L__BB2_11:
	and.b32  	%r146, %r37, 1;
	setp.eq.b32 	%p9, %r146, 1;
	not.pred 	%p10, %p9;
	@%p10 bra 	$L__BB2_54;
	shl.b32 	%r147, %r282, 7;
	add.s32 	%r148, %r147, %r3;
	mul.wide.s32 	%rd54, %r148, 4;
	add.s64 	%rd55, %rd5, %rd54;
	add.s64 	%rd56, %rd6, %rd54;
	add.s64 	%rd57, %rd7, %rd54;
	ld.global.u32 	%r149, [%rd55];
	ld.global.u32 	%r150, [%rd56];
	ld.global.u32 	%r151, [%rd57];
	mul.lo.s32 	%r152, %r149, %r149;
	mad.lo.s32 	%r153, %r150, %r150, %r152;
	mad.lo.s32 	%r154, %r151, %r151, %r153;
	cvt.rn.f32.u32 	%f15, %r154;
	cvt.rzi.s32.f32 	%r155, %f15;
	add.s64 	%rd58, %rd8, %rd54;
	st.global.u32 	[%rd58], %r155;
	bra.uni 	$L__BB2_54;
$L__BB2_13:
	setp.lt.s32 	%p11, %r37, 1;
	@%p11 bra 	$L__BB2_54;
	mov.u32 	%r7, %tid.x;
	and.b32  	%r8, %r37, 7;
	setp.lt.u32 	%p12, %r37, 8;
	mov.b32 	%r278, 0;
	@%p12 bra 	$L__BB2_33;
	and.b32  	%r278, %r37, 2147483640;
	mov.b32 	%r277, 0;
$L__BB2_16:
	.pragma "nounroll";
	shl.b32 	%r158, %r277, 7;
	add.s32 	%r16, %r158, %r7;
	setp.ge.s32 	%p13, %r16, %r2;
	@%p13 bra 	$L__BB2_18;
	mul.wide.u32 	%rd59, %r16, 4;
	add.s64 	%rd60, %rd5, %rd59;
	add.s64 	%rd61, %rd6, %rd59;
	add.s64 	%rd62, %rd7, %rd59;
	ld.global.u32 	%r159, [%rd60];
	ld.global.u32 	%r160, [%rd61];
	ld.global.u32 	%r161, [%rd62];
	mul.lo.s32 	%r162, %r159, %r159;
	mad.lo.s32 	%r163, %r160, %r160, %r162;
	mad.lo.s32 	%r164, %r161, %r161, %r163;
	cvt.rn.f32.u32 	%f16, %r164;
	cvt.rzi.s32.f32 	%r165, %f16;
	add.s64 	%rd63, %rd8, %rd59;
	st.global.u32 	[%rd63], %r165;
$L__BB2_18:
	add.s32 	%r166, %r16, 128;
	setp.ge.s32 	%p14, %r166, %r2;
	mul.wide.s32 	%rd64, %r166, 4;
	add.s64 	%rd17, %rd5, %rd64;
	add.s64 	%rd18, %rd6, %rd64;
	add.s64 	%rd19, %rd7, %rd64;
	add.s64 	%rd20, %rd8, %rd64;
	@%p14 bra 	$L__BB2_20;
	ld.global.u32 	%r167, [%rd17];
	ld.global.u32 	%r168, [%rd18];
	ld.global.u32 	%r169, [%rd19];
	mul.lo.s32 	%r170, %r167, %r167;
	mad.lo.s32 	%r171, %r168, %r168, %r170;
	mad.lo.s32 	%r172, %r169, %r169, %r171;
	cvt.rn.f32.u32 	%f17, %r172;
	cvt.rzi.s32.f32 	%r173, %f17;
	st.global.u32 	[%rd20], %r173;
$L__BB2_20:
	add.s32 	%r174, %r16, 256;
	setp.ge.s32 	%p15, %r174, %r2;
	@%p15 bra 	$L__BB2_22;
	ld.global.u32 	%r175, [%rd17+512];
	ld.global.u32 	%r176, [%rd18+512];
	ld.global.u32 	%r177, [%rd19+512];
	mul.lo.s32 	%r178, %r175, %r175;
	mad.lo.s32 	%r179, %r176, %r176, %r178;
	mad.lo.s32 	%r180, %r177, %r177, %r179;
	cvt.rn.f32.u32 	%f18, %r180;
	cvt.rzi.s32.f32 	%r181, %f18;
	st.global.u32 	[%rd20+512], %r181;
$L__BB2_22:
	add.s32 	%r182, %r16, 384;
	setp.ge.s32 	%p16, %r182, %r2;
	@%p16 bra 	$L__BB2_24;
	ld.global.u32 	%r183, [%rd17+1024];
	ld.global.u32 	%r184, [%rd18+1024];
	ld.global.u32 	%r185, [%rd19+1024];
	mul.lo.s32 	%r186, %r183, %r183;
	mad.lo.s32 	%r187, %r184, %r184, %r186;
	mad.lo.s32 	%r188, %r185, %r185, %r187;
	cvt.rn.f32.u32 	%f19, %r188;
	cvt.rzi.s32.f32 	%r189, %f19;
	st.global.u32 	[%rd20+1024], %r189;
$L__BB2_24:
	add.s32 	%r190, %r16, 512;
	setp.ge.s32 	%p17, %r190, %r2;
	@%p17 bra 	$L__BB2_26;
	ld.global.u32 	%r191, [%rd17+1536];
	ld.global.u32 	%r192, [%rd18+1536];
	ld.global.u32 	%r193, [%rd19+1536];
	mul.lo.s32 	%r194, %r191, %r191;
	mad.lo.s32 	%r195, %r192, %r192, %r194;
	mad.lo.s32 	%r196, %r193, %r193, %r195;
	cvt.rn.f32.u32 	%f20, %r196;
	cvt.rzi.s32.f32 	%r197, %f20;
	st.global.u32 	[%rd20+1536], %r197;
$L__BB2_26:
	add.s32 	%r198, %r16, 640;
	setp.ge.s32 	%p18, %r198, %r2;
	@%p18 bra 	$L__BB2_28;
	ld.global.u32 	%r199, [%rd17+2048];
	ld.global.u32 	%r200, [%rd18+2048];
	ld.global.u32 	%r201, [%rd19+2048];
	mul.lo.s32 	%r202, %r199, %r199;
	mad.lo.s32 	%r203, %r200, %r200, %r202;
	mad.lo.s32 	%r204, %r201, %r201, %r203;
	cvt.rn.f32.u32 	%f21, %r204;
	cvt.rzi.s32.f32 	%r205, %f21;
	st.global.u32 	[%rd20+2048], %r205;
$L__BB2_28:
	add.s32 	%r206, %r16, 768;
	setp.ge.s32 	%p19, %r206, %r2;
	@%p19 bra 	$L__BB2_30;
	ld.global.u32 	%r207, [%rd17+2560];
	ld.global.u32 	%r208, [%rd18+2560];
	ld.global.u32 	%r209, [%rd19+2560];
	mul.lo.s32 	%r210, %r207, %r207;
	mad.lo.s32 	%r211, %r208, %r208, %r210;
	mad.lo.s32 	%r212, %r209, %r209, %r211;
	cvt.rn.f32.u32 	%f22, %r212;
	cvt.rzi.s32.f32 	%r213, %f22;
	st.global.u32 	[%rd20+2560], %r213;
$L__BB2_30:
	add.s32 	%r214, %r16, 896;
	setp.ge.s32 	%p20, %r214, %r2;
	@%p20 bra 	$L__BB2_32;
	ld.global.u32 	%r215, [%rd17+3072];
	ld.global.u32 	%r216, [%rd18+3072];
	ld.global.u32 	%r217, [%rd19+3072];
	mul.lo.s32 	%r218, %r215, %r215;
	mad.lo.s32 	%r219, %r216, %r216, %r218;
	mad.lo.s32 	%r220, %r217, %r217, %r219;
	cvt.rn.f32.u32 	%f23, %r220;
	cvt.rzi.s32.f32 	%r221, %f23;
	st.global.u32 	[%rd20+3072], %r221;
$L__BB2_32:
	add.s32 	%r277, %r277, 8;
	setp.ne.s32 	%p21, %r277, %r278;
	@%p21 bra 	$L__BB2_16;
$L__BB2_33:
	setp.eq.s32 	%p22, %r8, 0;
	@%p22 bra 	$L__BB2_54;
	and.b32  	%r19, %r37, 3;
	setp.lt.u32 	%p23, %r8, 4;
	@%p23 bra 	$L__BB2_44;
	shl.b32 	%r222, %r278, 7;
	add.s32 	%r20, %r222, %r7;
	setp.ge.s32 	%p24, %r20, %r2;
	@%p24 bra 	$L__BB2_37;
	mul.wide.s32 	%rd65, %r20, 4;
	add.s64 	%rd66, %rd5, %rd65;
	add.s64 	%rd67, %rd6, %rd65;
	add.s64 	%rd68, %rd7, %rd65;
	ld.global.u32 	%r223, [%rd66];
	ld.global.u32 	%r224, [%rd67];
	ld.global.u32 	%r225, [%rd68];
	mul.lo.s32 	%r226, %r223, %r223;
	mad.lo.s32 	%r227, %r224, %r224, %r226;
	mad.lo.s32 	%r228, %r225, %r225, %r227;
	cvt.rn.f32.u32 	%f24, %r228;
	cvt.rzi.s32.f32 	%r229, %f24;
	add.s64 	%rd69, %rd8, %rd65;
	st.global.u32 	[%rd69], %r229;
$L__BB2_37:
	add.s32 	%r21, %r20, 128;
	setp.ge.s32 	%p25, %r21, %r2;
	@%p25 bra 	$L__BB2_39;
	mul.wide.s32 	%rd70, %r21, 4;
	add.s64 	%rd71, %rd5, %rd70;
	add.s64 	%rd72, %rd6, %rd70;
	add.s64 	%rd73, %rd7, %rd70;
	ld.global.u32 	%r230, [%rd71];
	ld.global.u32 	%r231, [%rd72];
	ld.global.u32 	%r232, [%rd73];
	mul.lo.s32 	%r233, %r230, %r230;
	mad.lo.s32 	%r234, %r231, %r231, %r233;
	mad.lo.s32 	%r235, %r232, %r232, %r234;
	cvt.rn.f32.u32 	%f25, %r235;
	cvt.rzi.s32.f32 	%r236, %f25;
	add.s64 	%rd74, %rd8, %rd70;
	st.global.u32 	[%rd74], %r236;
$L__BB2_39:
	add.s32 	%r22, %r20, 256;
	setp.ge.s32 	%p26, %r22, %r2;
	@%p26 bra 	$L__BB2_41;
	mul.wide.s32 	%rd75, %r22, 4;
	add.s64 	%rd76, %rd5, %rd75;
	add.s64 	%rd77, %rd6, %rd75;
	add.s64 	%rd78, %rd7, %rd75;
	ld.global.u32 	%r237, [%rd76];
	ld.global.u32 	%r238, [%rd77];
	ld.global.u32 	%r239, [%rd78];
	mul.lo.s32 	%r240, %r237, %r237;
	mad.lo.s32 	%r241, %r238, %r238, %r240;
	mad.lo.s32 	%r242, %r239, %r239, %r241;
	cvt.rn.f32.u32 	%f26, %r242;
	cvt.rzi.s32.f32 	%r243, %f26;
	add.s64 	%rd79, %rd8, %rd75;
	st.global.u32 	[%rd79], %r243;
$L__BB2_41:
	add.s32 	%r23, %r20, 384;
	setp.ge.s32 	%p27, %r23, %r2;
	@%p27 bra 	$L__BB2_43;
	mul.wide.s32 	%rd80, %r23, 4;
	add.s64 	%rd81, %rd5, %rd80;
	add.s64 	%rd82, %rd6, %rd80;
	add.s64 	%rd83, %rd7, %rd80;
	ld.global.u32 	%r244, [%rd81];
	ld.global.u32 	%r245, [%rd82];
	ld.global.u32 	%r246, [%rd83];
	mul.lo.s32 	%r247, %r244, %r244;
	mad.lo.s32 	%r248, %r245, %r245, %r247;
	mad.lo.s32 	%r249, %r246, %r246, %r248;
	cvt.rn.f32.u32 	%f27, %r249;
	cvt.rzi.s32.f32 	%r250, %f27;
	add.s64 	%rd84, %rd8, %rd80;
	st.global.u32 	[%rd84], %r250;
$L__BB2_43:
	add.s32 	%r278, %r278, 4;
$L__BB2_44:
	setp.eq.s32 	%p28, %r19, 0;
	@%p28 bra 	$L__BB2_54;
	setp.eq.s32 	%p29, %r19, 1;
	@%p29 bra 	$L__BB2_51;
	shl.b32 	%r251, %r278, 7;
	add.s32 	%r26, %r251, %r7;
	setp.ge.s32 	%p30, %r26, %r2;
	@%p30 bra 	$L__BB2_48;
	mul.wide.s32 	%rd85, %r26, 4;
	add.s64 	%rd86, %rd5, %rd85;
	add.s64 	%rd87, %rd6, %rd85;
	add.s64 	%rd88, %rd7, %rd85;
	ld.global.u32 	%r252, [%rd86];
	ld.global.u32 	%r253, [%rd87];
	ld.global.u32 	%r254, [%rd88];
	mul.lo.s32 	%r255, %r252, %r252;
	mad.lo.s32 	%r256, %r253, %r253, %r255;
	mad.lo.s32 	%r257, %r254, %r254, %r256;
	cvt.rn.f32.u32 	%f28, %r257;
	cvt.rzi.s32.f32 	%r258, %f28;
	add.s64 	%rd89, %rd8, %rd85;
	st.global.u32 	[%rd89], %r258;
$L__BB2_48:
	add.s32 	%r27, %r26, 128;
	setp.ge.s32 	%p31, %r27, %r2;
	@%p31 bra 	$L__BB2_50;
	mul.wide.s32 	%rd90, %r27, 4;
	add.s64 	%rd91, %rd5, %rd90;
	add.s64 	%rd92, %rd6, %rd90;
	add.s64 	%rd93, %rd7, %rd90;
	ld.global.u32 	%r259, [%rd91];
	ld.global.u32 	%r260, [%rd92];
	ld.global.u32 	%r261, [%rd93];
	mul.lo.s32 	%r262, %r259, %r259;
	mad.lo.s32 	%r263, %r260, %r260, %r262;
	mad.lo.s32 	%r264, %r261, %r261, %r263;
	cvt.rn.f32.u32 	%f29, %r264;
	cvt.rzi.s32.f32 	%r265, %f29;
	add.s64 	%rd94, %rd8, %rd90;
	st.global.u32 	[%rd94], %r265;
$L__BB2_50:
	add.s32 	%r278, %r278, 2;
$L__BB2_51:
	and.b32  	%r266, %r37, 1;
	setp.eq.b32 	%p32, %r266, 1;
	not.pred 	%p33, %p32;
	@%p33 bra 	$L__BB2_54;
	shl.b32 	%r267, %r278, 7;
	add.s32 	%r30, %r267, %r7;
	setp.ge.s32 	%p34, %r30, %r2;
	@%p34 bra 	$L__BB2_54;
	mul.wide.s32 	%rd95, %r30, 4;
	add.s64 	%rd96, %rd5, %rd95;
	add.s64 	%rd97, %rd6, %rd95;
	add.s64 	%rd98, %rd7, %rd95;
	ld.global.u32 	%r268, [%rd96];
	ld.global.u32 	%r269, [%rd97];
	ld.global.u32 	%r270, [%rd98];
	mul.lo.s32 	%r271, %r268, %r268;
	mad.lo.s32 	%r272, %r269, %r269, %r271;
	mad.lo.s32 	%r273, %r270, %r270, %r272;
	cvt.rn.f32.u32 	%f30, %r273;
	cvt.rzi.s32.f32 	%r274, %f30;
	add.s64 	%rd99, %rd8, %rd95;
	st.global.u32 	[%rd99], %r274;
$L__BB2_54:
	ret;

}
	// .globl	_ZN3cub18CUB_300001_SM_10006detail9transform16transform_kernelINS2_10policy_hubILb1EN4cuda3std3__45tupleIJN6thrust24THRUST_300001_SM_1000_NS12zip_iteratorINS8_IJNSA_6detail15normal_iteratorINSA_10device_ptrIiEEEESG_SG_EEEEEEEEE10policy1000El12distSqrFunctSG_JSI_EEEvT0_iT1_T2_DpNS2_10kernel_argIT3_EE
.visible .entry _ZN3cub18CUB_300001_SM_10006detail9transform16transform_kernelINS2_10policy_hubILb1EN4cuda3std3__45tupleIJN6thrust24THRUST_300001_SM_1000_NS12zip_iteratorINS8_IJNSA_6detail15normal_iteratorINSA_10device_ptrIiEEEESG_SG_EEEEEEEEE10policy1000El12distSqrFunctSG_JSI_EEEvT0_iT1_T2_DpNS2_10kernel_argIT3_EE(
	.param .u64 _ZN3cub18CUB_300001_SM_10006detail9transform16transform_kernelINS2_10policy_hubILb1EN4cuda3std3__45tupleIJN6thrust24THRUST_300001_SM_1000_NS12zip_iteratorINS8_IJNSA_6detail15normal_iteratorINSA_10device_ptrIiEEEESG_SG_EEEEEEEEE10policy1000El12distSqrFunctSG_JSI_EEEvT0_iT1_T2_DpNS2_10kernel_argIT3_EE_param_0,
	.param .u32 _ZN3cub18CUB_300001_SM_10006detail9transform16transform_kernelINS2_10policy_hubILb1EN4cuda3std3__45tupleIJN6thrust24THRUST_300001_SM_1000_NS12zip_iteratorINS8_IJNSA_6detail15normal_iteratorINSA_10device_ptrIiEEEESG_SG_EEEEEEEEE10policy1000El12distSqrFunctSG_JSI_EEEvT0_iT1_T2_DpNS2_10kernel_argIT3_EE_param_1,
	.param .align 1 .b8 _ZN3cub18CUB_300001_SM_10006detail9transform16transform_kernelINS2_10policy_hubILb1EN4cuda3std3__45tupleIJN6thrust24THRUST_300001_SM_1000_NS12zip_iteratorINS8_IJNSA_6detail15normal_iteratorINSA_10device_ptrIiEEEESG_SG_EEEEEEEEE10policy1000El12distSqrFunctSG_JSI_EEEvT0_iT1_T2_DpNS2_10kernel_argIT3_EE_param_2[1],
	.param .align 8 .b8 _ZN3cub18CUB_300001_SM_10006detail9transform16transform_kernelINS2_10policy_hubILb1EN4cuda3std3__45tupleIJN6thrust24THRUST_300001_SM_1000_NS12zip_iteratorINS8_IJNSA_6detail15normal_iteratorINSA_10device_ptrIiEEEESG_SG_EEEEEEEEE10policy1000El12distSqrFunctSG_JSI_EEEvT0_iT1_T2_DpNS2_10kernel_argIT3_EE_param_3[8],
	.param .align 8 .b8 _ZN3cub18CUB_300001_SM_10006detail9transform16transform_kernelINS2_10policy_hubILb1EN4cuda3std3__45tupleIJN6thrust24THRUST_300001_SM_1000_NS12zip_iteratorINS8_IJNSA_6detail15normal_iteratorINSA_10device_ptrIiEEEESG_SG_EEEEEEEEE10policy1000El12distSqrFunctSG_JSI_EEEvT0_iT1_T2_DpNS2_10kernel_argIT3_EE_param_4[24]
)
.maxntid 128
{
	.reg .pred 	%p<35>;
	.reg .b32 	%r<281>;
	.reg .b32 	%f<31>;
	.reg .b64 	%rd<107>;

	ld.param.u64 	%rd25, [_ZN3cub18CUB_300001_SM_10006detail9transform16transform_kernelINS2_10policy_hubILb1EN4cuda3std3__45tupleIJN6thrust24THRUST_300001_SM_1000_NS12zip_iteratorINS8_IJNSA_6detail15normal_iteratorINSA_10device_ptrIiEEEESG_SG_EEEEEEEEE10policy1000El12distSqrFunctSG_JSI_EEEvT0_iT1_T2_DpNS2_10kernel_argIT3_EE_param_0];
	ld.param.u64 	%rd24, [_ZN3cub18CUB_300001_SM_10006detail9transform16transform_kernelINS2_10policy_hubILb1EN4cuda3std3__45tupleIJN6thrust24THRUST_300001_SM_1000_NS12zip_iteratorINS8_IJNSA_6detail15normal_iteratorINSA_10device_ptrIiEEEESG_SG_EEEEEEEEE10policy1000El12distSqrFunctSG_JSI_EEEvT0_iT1_T2_DpNS2_10kernel_argIT3_EE_param_4+16];
	ld.param.u64 	%rd23, [_ZN3cub18CUB_300001_SM_10006detail9transform16transform_kernelINS2_10policy_hubILb1EN4cuda3std3__45tupleIJN6thrust24THRUST_300001_SM_1000_NS12zip_iteratorINS8_IJNSA_6detail15normal_iteratorINSA_10device_ptrIiEEEESG_SG_EEEEEEEEE10policy1000El12distSqrFunctSG_JSI_EEEvT0_iT1_T2_DpNS2_10kernel_argIT3_EE_param_4+8];
	ld.param.u64 	%rd22, [_ZN3cub18CUB_300001_SM_10006detail9transform16transform_kernelINS2_10policy_hubILb1EN4cuda3std3__45tupleIJN6thrust24THRUST_300001_SM_1000_NS12zip_iteratorINS8_IJNSA_6detail15normal_iteratorINSA_10device_ptrIiEEEESG_SG_EEEEEEEEE10policy1000El12distSqrFunctSG_JSI_EEEvT0_iT1_T2_DpNS2_10kernel_argIT3_EE_param_4];
	ld.param.u64 	%rd26, [_ZN3cub18CUB_300001_SM_10006detail9transform16transform_kernelINS2_10policy_hubILb1EN4cuda3std3__45tupleIJN6thrust24THRUST_300001_SM_1000_NS12zip_iteratorINS8_IJNSA_6detail15normal_iteratorINSA_10device_ptrIiEEEESG_SG_EEEEEEEEE10policy1000El12distSqrFunctSG_JSI_EEEvT0_iT1_T2_DpNS2_10kernel_argIT3_EE_param_3];
	ld.param.u32 	%r36, [_ZN3cub18CUB_300001_SM_10006detail9transform16transform_kernelINS2_10policy_hubILb1EN4cuda3std3__45tupleIJN6thrust24THRUST_300001_SM_1000_NS12zip_iteratorINS8_IJNSA_6detail15normal_iteratorINSA_10device_ptrIiEEEESG_SG_EEEEEEEEE10policy1000El12distSqrFunctSG_JSI_EEEvT0_iT1_T2_DpNS2_10kernel_argIT3_EE_param_1];
	cvta.to.global.u64 	%rd1, %rd26;
	cvta.to.global.u64 	%rd2, %rd22;
	cvta.to.global.u64 	%rd3, %rd23;
	cvta.to.global.u64 	%rd4, %rd24;
	shl.b32 	%r37, %r36, 7;
	mov.u32 	%r38, %ctaid.x;
	cvt.u64.u32 	%rd27, %r38;
	cvt.s64.s32 	%rd28, %r37;
	mul.lo.s64 	%rd5, %rd28, %rd27;
	sub.s64 	%rd29, %rd25, %rd5;
	min.s64 	%rd30, %rd29, %rd28;
	cvt.u32.u64 	%r1, %rd30;
	shl.b64 	%rd106, %rd5, 2;
	add.s64 	%rd6, %rd2, %rd106;
	add.s64 	%rd7, %rd3, %rd106;
	add.s64 	%rd8, %rd4, %rd106;
	add.s64 	%rd9, %rd1, %rd106;
	setp.eq.s32 	%p1, %r37, %r1;
	@%p1 bra 	$L__BB3_42;
	setp.lt.s32 	%p2, %r36, 1;
	@%p2 bra 	$L__BB3_54;
	mov.u32 	%r2, %tid.x;
	and.b32  	%r3, %r36, 7;
	setp.lt.u32 	%p3, %r36, 8;
	mov.b32 	%r278, 0;
	@%p3 bra 	$L__BB3_21;
	and.b32  	%r278, %r36, 2147483640;
	mov.b32 	%r274, 0;
$L__BB3_4:
	.pragma "nounroll";
	shl.b32 	%r41, %r274, 7;
	add.s32 	%r15, %r41, %r2;
	setp.ge.s32 	%p4, %r15, %r1;
	@%p4 bra 	$L__BB3_6;
	mul.wide.u32 	%rd32, %r15, 4;
	add.s64 	%rd33, %rd6, %rd32;
	add.s64 	%rd34, %rd7, %rd32;
	add.s64 	%rd35, %rd8, %rd32;
	ld.global.u32 	%r42, [%rd33];
	ld.global.u32 	%r43, [%rd34];
	ld.global.u32 	%r44, [%rd35];
	mul.lo.s32 	%r45, %r42, %r42;
	mad.lo.s32 	%r46, %r43, %r43, %r45;
	mad.lo.s32 	%r47, %r44, %r44, %r46;
	cvt.rn.f32.u32 	%f1, %r47;
	cvt.rzi.s32.f32 	%r48, %f1;
	add.s64 	%rd36, %rd9, %rd32;
	st.global.u32 	[%rd36], %r48;
$L__BB3_6:
	add.s32 	%r49, %r15, 128;
	setp.ge.s32 	%p5, %r49, %r1;
	mul.wide.s32 	%rd37, %r49, 4;
	add.s64 	%rd18, %rd6, %rd37;
	add.s64 	%rd19, %rd7, %rd37;
	add.s64 	%rd20, %rd8, %rd37;
	add.s64 	%rd21, %rd9, %rd37;
	@%p5 bra 	$L__BB3_8;
	ld.global.u32 	%r50, [%rd18];
	ld.global.u32 	%r51, [%rd19];
	ld.global.u32 	%r52, [%rd20];
	mul.lo.s32 	%r53, %r50, %r50;
	mad.lo.s32 	%r54, %r51, %r51, %r53;
	mad.lo.s32 	%r55, %r52, %r52, %r54;
	cvt.rn.f32.u32 	%f2, %r55;
	cvt.rzi.s32.f32 	%r56, %f2;
	st.global.u32 	[%rd21], %r56;
$L__BB3_8:
	add.s32 	%r57, %r15, 256;
	setp.ge.s32 	%p6, %r57, %r1;
	@%p6 bra 	$L__BB3_10;
	ld.global.u32 	%r58, [%rd18+512];
	ld.global.u32 	%r59, [%rd19+512];
	ld.global.u32 	%r60, [%rd20+512];
	mul.lo.s32 	%r61, %r58, %r58;
	mad.lo.s32 	%r62, %r59, %r59, %r61;
	mad.lo.s32 	%r63, %r60, %r60, %r62;
	cvt.rn.f32.u32 	%f3, %r63;
	cvt.rzi.s32.f32 	%r64, %f3;
	st.global.u32 	[%rd21+512], %r64;
$L__BB3_10:
	add.s32 	%r65, %r15, 384;
	setp.ge.s32 	%p7, %r65, %r1;
	@%p7 bra 	$L__BB3_12;
	ld.global.u32 	%r66, [%rd18+1024];
	ld.global.u32 	%r67, [%rd19+1024];
	ld.global.u32 	%r68, [%rd20+1024];
	mul.lo.s32 	%r69, %r66, %r66;
	mad.lo.s32 	%r70, %r67, %r67, %r69;
	mad.lo.s32 	%r71, %r68, %r68, %r70;
	cvt.rn.f32.u32 	%f4, %r71;
	cvt.rzi.s32.f32 	%r72, %f4;
	st.global.u32 	[%rd21+1024], %r72;
$L__BB3_12:
	add.s32 	%r73, %r15, 512;
	setp.ge.s32 	%p8, %r73, %r1;
	@%p8 bra 	$L__BB3_14;
	ld.global.u32 	%r74, [%rd18+1536];
	ld.global.u32 	%r75, [%rd19+1536];
	ld.global.u32 	%r76, [%rd20+1536];
	mul.lo.s32 	%r77, %r74, %r74;
	mad.lo.s32 	%r78, %r75, %r75, %r77;
	mad.lo.s32 	%r79, %r76, %r76, %r78;
	cvt.rn.f32.u32 	%f5, %r79;
	cvt.rzi.s32.f32 	%r80, %f5;
	st.global.u32 	[%rd21+1536], %r80;
$L__BB3_14:
	add.s32 	%r81, %r15, 640;
	setp.ge.s32 	%p9, %r81, %r1;
	@%p9 bra 	$L__BB3_16;
	ld.global.u32 	%r82, [%rd18+2048];
	ld.global.u32 	%r83, [%rd19+2048];
	ld.global.u32 	%r84, [%rd20+2048];
	mul.lo.s32 	%r85, %r82, %r82;
	mad.lo.s32 	%r86, %r83, %r83, %r85;
	mad.lo.s32 	%r87, %r84, %r84, %r86;
	cvt.rn.f32.u32 	%f6, %r87;
	cvt.rzi.s32.f32 	%r88, %f6;
	st.global.u32 	[%rd21+2048], %r88;
$L__BB3_16:
	add.s32 	%r89, %r15, 768;
	setp.ge.s32 	%p10, %r89, %r1;
	@%p10 bra 	$L__BB3_18;
	ld.global.u32 	%r90, [%rd18+2560];
	ld.global.u32 	%r91, [%rd19+2560];
	ld.global.u32 	%r92, [%rd20+2560];
	mul.lo.s32 	%r93, %r90, %r90;
	mad.lo.s32 	%r94, %r91, %r91, %r93;
	mad.lo.s32 	%r95, %r92, %r92, %r94;
	cvt.rn.f32.u32 	%f7, %r95;
	cvt.rzi.s32.f32 	%r96, %f7;
	st.global.u32 	[%rd21+2560], %r96;
$L__BB3_18:
	add.s32 	%r97, %r15, 896;
	setp.ge.s32 	%p11, %r97, %r1;
	@%p11 bra 	$L__BB3_20;
	ld.global.u32 	%r98, [%rd18+3072];
	ld.global.u32 	%r99, [%rd19+3072];
	ld.global.u32 	%r100, [%rd20+3072];
	mul.lo.s32 	%r101, %r98, %r98;
	mad.lo.s32 	%r102, %r99, %r99, %r101;
	mad.lo.s32 	%r103, %r100, %r100, %r102;
	cvt.rn.f32.u32 	%f8, %r103;
	cvt.rzi.s32.f32 	%r104, %f8;
	st.global.u32 	[%rd21+3072], %r104;
$L__BB3_20:
	add.s32 	%r274, %r274, 8;
	setp.eq.s32 	%p12, %r274, %r278;
	@%p12 bra 	$L__BB3_21;
	bra.uni 	$L__BB3_4;
$L__BB3_21:
	setp.eq.s32 	%p13, %r3, 0;
	@%p13 bra 	$L__BB3_54;
	and.b32  	%r24, %r36, 3;
	setp.lt.u32 	%p14, %r3, 4;
	@%p14 bra 	$L__BB3_32;
	shl.b32 	%r105, %r278, 7;
	add.s32 	%r25, %r105, %r2;
	setp.ge.s32 	%p15, %r25, %r1;
	@%p15 bra 	$L__BB3_25;
	mul.wide.s32 	%rd38, %r25, 4;
	add.s64 	%rd39, %rd6, %rd38;
	add.s64 	%rd40, %rd7, %rd38;
	add.s64 	%rd41, %rd8, %rd38;
	ld.global.u32 	%r106, [%rd39];
	ld.global.u32 	%r107, [%rd40];
	ld.global.u32 	%r108, [%rd41];
	mul.lo.s32 	%r109, %r106, %r106;
	mad.lo.s32 	%r110, %r107, %r107, %r109;
	mad.lo.s32 	%r111, %r108, %r108, %r110;
	cvt.rn.f32.u32 	%f9, %r111;
	cvt.rzi.s32.f32 	%r112, %f9;
	add.s64 	%rd42, %rd9, %rd38;
	st.global.u32 	[%rd42], %r112;
$L__BB3_25:
	add.s32 	%r26, %r25, 128;
	setp.ge.s32 	%p16, %r26, %r1;
	@%p16 bra 	$L__BB3_27;
	mul.wide.s32 	%rd43, %r26, 4;
	add.s64 	%rd44, %rd6, %rd43;
	add.s64 	%rd45, %rd7, %rd43;
	add.s64 	%rd46, %rd8, %rd43;
	ld.global.u32 	%r113, [%rd44];
	ld.global.u32 	%r114, [%rd45];
	ld.global.u32 	%r115, [%rd46];
	mul.lo.s32 	%r116, %r113, %r113;
	mad.lo.s32 	%r117, %r114, %r114, %r116;
	mad.lo.s32 	%r118, %r115, %r115, %r117;
	cvt.rn.f32.u32 	%f10, %r118;
	cvt.rzi.s32.f32 	%r119, %f10;
	add.s64 	%rd47, %rd9, %rd43;
	st.global.u32 	[%rd47], %r119;
$L__BB3_27:
	add.s32 	%r27, %r25, 256;
	setp.ge.s32 	%p17, %r27, %r1;
	@%p17 bra 	$L__BB3_29;
	mul.wide.s32 	%rd48, %r27, 4;
	add.s64 	%rd49, %rd6, %rd48;
	add.s64 	%rd50, %rd7, %rd48;
	add.s64 	%rd51, %rd8, %rd48;
	ld.global.u32 	%r120, [%rd49];
	ld.global.u32 	%r121, [%rd50];
	ld.global.u32 	%r122, [%rd51];
	mul.lo.s32 	%r123, %r120, %r120;
	mad.lo.s32 	%r124, %r121, %r121, %r123;
	mad.lo.s32 	%r125, %r122, %r122, %r124;
	cvt.rn.f32.u32 	%f11, %r125;
	cvt.rzi.s32.f32 	%r126, %f11;
	add.s64 	%rd52, %rd9, %rd48;
	st.global.u32 	[%rd52], %r126;
$L__BB3_29:
	add.s32 	%r28, %r25, 384;
	setp.ge.s32 	%p18, %r28, %r1;
	@%p18 bra 	$L__BB3_31;
	mul.wide.s32 	%rd53, %r28, 4;
	add.s64 	%rd54, %rd6, %rd53;
	add.s64 	%rd55, %rd7, %rd53;
	add.s64 	%rd56, %rd8, %rd53;
	ld.global.u32 	%r127, [%rd54];
	ld.global.u32 	%r128, [%rd55];
	ld.global.u32 	%r129, [%rd56];
	mul.lo.s32 	%r130, %r127, %r127;
	mad.lo.s32 	%r131, %r128, %r128, %r130;
	mad.lo.s32 	%r132, %r129, %r129, %r131;
	cvt.rn.f32.u32 	%f12, %r132;
	cvt.rzi.s32.f32 	%r133, %f12;
	add.s64 	%rd57, %rd9, %rd53;
	st.global.u32 	[%rd57], %r133;
$L__BB3_31:
	add.s32 	%r278, %r278, 4;
$L__BB3_32:
	setp.eq.s32 	%p19, %r24, 0;
	@%p19 bra 	$L__BB3_54;
	setp.eq.s32 	%p20, %r24, 1;
	@%p20 bra 	$L__BB3_39;
	shl.b32 	%r134, %r278, 7;
	add.s32 	%r31, %r134, %r2;
	setp.ge.s32 	%p21, %r31, %r1;
	@%p21 bra 	$L__BB3_36;
	mul.wide.s32 	%rd58, %r31, 4;
	add.s64 	%rd59, %rd6, %rd58;
	add.s64 	%rd60, %rd7, %rd58;
	add.s64 	%rd61, %rd8, %rd58;
	ld.global.u32 	%r135, [%rd59];
	ld.global.u32 	%r136, [%rd60];
	ld.global.u32 	%r137, [%rd61];
	mul.lo.s32 	%r138, %r135, %r135;
	mad.lo.s32 	%r139, %r136, %r136, %r138;
	mad.lo.s32 	%r140, %r137, %r137, %r139;
	cvt.rn.f32.u32 	%f13, %r140;
	cvt.rzi.s32.f32 	%r141, %f13;
	add.s64 	%rd62, %rd9, %rd58;
	st.global.u32 	[%rd62], %r141;
$L__BB3_36:
	add.s32 	%r32, %r31, 128;
	setp.ge.s32 	%p22, %r32, %r1;
	@%p22 bra 	$L__BB3_38;
	mul.wide.s32 	%rd63, %r32, 4;
	add.s64 	%rd64, %rd6, %rd63;
	add.s64 	%rd65, %rd7, %rd63;
	add.s64 	%rd66, %rd8, %rd63;
	ld.global.u32 	%r142, [%rd64];
	ld.global.u32 	%r143, [%rd65];
	ld.global.u32 	%r144, [%rd66];
	mul.lo.s32 	%r145, %r142, %r142;
	mad.lo.s32 	%r146, %r143, %r143, %r145;
	mad.lo.s32 	%r147, %r144, %r144, %r146;
	cvt.rn.f32.u32 	%f14, %r147;
	cvt.rzi.s32.f32 	%r148, %f14;
	add.s64 	%rd67, %rd9, %rd63;
	st.global.u32 	[%rd67], %r148;
$L__BB3_38:
	add.s32 	%r278, %r278, 2;
$L__BB3_39:
	and.b32  	%r149, %r36, 1;
	setp.eq.b32 	%p23, %r149, 1;
	not.pred 	%p24, %p23;
	@%p24 bra 	$L__BB3_54;
	shl.b32 	%r150, %r278, 7;
	add.s32 	%r35, %r150, %r2;
	setp.ge.s32 	%p25, %r35, %r1;
	@%p25 bra 	$L__BB3_54;
	mul.wide.s32 	%rd68, %r35, 4;
	add.s64 	%rd69, %rd6, %rd68;
	add.s64 	%rd70, %rd7, %rd68;
	add.s64 	%rd71, %rd8, %rd68;
	ld.global.u32 	%r151, [%rd69];
	ld.global.u32 	%r152, [%rd70];
	ld.global.u32 	%r153, [%rd71];
	mul.lo.s32 	%r154, %r151, %r151;
	mad.lo.s32 	%r155, %r152, %r152, %r154;
	mad.lo.s32 	%r156, %r153, %r153, %r155;
	cvt.rn.f32.u32 	%f15, %r156;
	cvt.rzi.s32.f32 	%r157, %f15;
	add.s64 	%rd72, %rd9, %rd68;
	st.global.u32 	[%rd72], %r157;
	bra.uni 	$L__BB3_54;
$L__BB3_42:
	setp.lt.s32 	%p26, %r36, 1;
	@%p26 bra 	$L__BB3_54;
	mov.u32 	%r5, %tid.x;
	and.b32  	%r6, %r36, 7;
	setp.lt.u32 	%p27, %r36, 8;
	mov.b32 	%r276, 0;
	@%p27 bra 	$L__BB3_46;
	and.b32  	%r159, %r36, 2147483640;
	neg.s32 	%r273, %r159;
	mul.wide.u32 	%rd73, %r5, 4;
	add.s64 	%rd10, %rd1, %rd73;
	add.s64 	%rd74, %rd106, 1536;
	add.s64 	%rd12, %rd2, %rd74;
	add.s32 	%r272, %r5, 128;
	add.s64 	%rd13, %rd3, %rd74;
	add.s64 	%rd14, %rd1, %rd74;
	add.s64 	%rd15, %rd4, %rd74;
$L__BB3_45:
	.pragma "nounroll";
	and.b32  	%r276, %r36, 2147483640;
	mul.wide.s32 	%rd75, %r272, 4;
	add.s64 	%rd76, %rd12, %rd75;
	add.s64 	%rd77, %rd13, %rd75;
	add.s64 	%rd78, %rd14, %rd75;
	add.s64 	%rd79, %rd15, %rd75;
	cvta.to.global.u64 	%rd80, %rd22;
	mul.wide.u32 	%rd81, %r5, 4;
	add.s64 	%rd82, %rd80, %rd81;
	add.s64 	%rd83, %rd82, %rd106;
	cvta.to.global.u64 	%rd84, %rd23;
	add.s64 	%rd85, %rd84, %rd81;
	add.s64 	%rd86, %rd85, %rd106;
	cvta.to.global.u64 	%rd87, %rd24;
	add.s64 	%rd88, %rd87, %rd81;
	add.s64 	%rd89, %rd88, %rd106;
	ld.global.u32 	%r160, [%rd83];
	ld.global.u32 	%r161, [%rd86];
	ld.global.u32 	%r162, [%rd89];
	mul.lo.s32 	%r163, %r160, %r160;
	mad.lo.s32 	%r164, %r161, %r161, %r163;
	mad.lo.s32 	%r165, %r162, %r162, %r164;
	cvt.rn.f32.u32 	%f16, %r165;
	cvt.rzi.s32.f32 	%r166, %f16;
	add.s64 	%rd90, %rd10, %rd106;
	st.global.u32 	[%rd90], %r166;
	ld.global.u32 	%r167, [%rd76+-1536];
	ld.global.u32 	%r168, [%rd77+-1536];
	ld.global.u32 	%r169, [%rd79+-1536];
	mul.lo.s32 	%r170, %r167, %r167;
	mad.lo.s32 	%r171, %r168, %r168, %r170;
	mad.lo.s32 	%r172, %r169, %r169, %r171;
	cvt.rn.f32.u32 	%f17, %r172;
	cvt.rzi.s32.f32 	%r173, %f17;
	st.global.u32 	[%rd78+-1536], %r173;
	ld.global.u32 	%r174, [%rd76+-1024];
	ld.global.u32 	%r175, [%rd77+-1024];
	ld.global.u32 	%r176, [%rd79+-1024];
	mul.lo.s32 	%r177, %r174, %r174;
	mad.lo.s32 	%r178, %r175, %r175, %r177;
	mad.lo.s32 	%r179, %r176, %r176, %r178;
	cvt.rn.f32.u32 	%f18, %r179;
	cvt.rzi.s32.f32 	%r180, %f18;
	st.global.u32 	[%rd78+-1024], %r180;
	ld.global.u32 	%r181, [%rd76+-512];
	ld.global.u32 	%r182, [%rd77+-512];
	ld.global.u32 	%r183, [%rd79+-512];
	mul.lo.s32 	%r184, %r181, %r181;
	mad.lo.s32 	%r185, %r182, %r182, %r184;
	mad.lo.s32 	%r186, %r183, %r183, %r185;
	cvt.rn.f32.u32 	%f19, %r186;
	cvt.rzi.s32.f32 	%r187, %f19;
	st.global.u32 	[%rd78+-512], %r187;
	ld.global.u32 	%r188, [%rd76];
	ld.global.u32 	%r189, [%rd77];
	ld.global.u32 	%r190, [%rd79];
	mul.lo.s32 	%r191, %r188, %r188;
	mad.lo.s32 	%r192, %r189, %r189, %r191;
	mad.lo.s32 	%r193, %r190, %r190, %r192;
	cvt.rn.f32.u32 	%f20, %r193;
	cvt.rzi.s32.f32 	%r194, %f20;
	st.global.u32 	[%rd78], %r194;
	ld.global.u32 	%r195, [%rd76+512];
	ld.global.u32 	%r196, [%rd77+512];
	ld.global.u32 	%r197, [%rd79+512];
	mul.lo.s32 	%r198, %r195, %r195;
	mad.lo.s32 	%r199, %r196, %r196, %r198;
	mad.lo.s32 	%r200, %r197, %r197, %r199;
	cvt.rn.f32.u32 	%f21, %r200;
	cvt.rzi.s32.f32 	%r201, %f21;
	st.global.u32 	[%rd78+512], %r201;
	ld.global.u32 	%r202, [%rd76+1024];
	ld.global.u32 	%r203, [%rd77+1024];
	ld.global.u32 	%r204, [%rd79+1024];
	mul.lo.s32 	%r205, %r202, %r202;
	mad.lo.s32 	%r206, %r203, %r203, %r205;
	mad.lo.s32 	%r207, %r204, %r204, %r206;
	cvt.rn.f32.u32 	%f22, %r207;
	cvt.rzi.s32.f32 	%r208, %f22;
	st.global.u32 	[%rd78+1024], %r208;
	ld.global.u32 	%r209, [%rd76+1536];
	ld.global.u32 	%r210, [%rd77+1536];
	ld.global.u32 	%r211, [%rd79+1536];
	mul.lo.s32 	%r212, %r209, %r209;
	mad.lo.s32 	%r213, %r210, %r210, %r212;
	mad.lo.s32 	%r214, %r211, %r211, %r213;
	cvt.rn.f32.u32 	%f23, %r214;
	cvt.rzi.s32.f32 	%r215, %f23;
	st.global.u32 	[%rd78+1536], %r215;
	add.s32 	%r273, %r273, 8;
	add.s64 	%rd106, %rd106, 4096;
	add.s32 	%r272, %r272, 1024;
	setp.eq.s32 	%p28, %r273, 0;
	@%p28 bra 	$L__BB3_46;
	bra.uni 	$L__BB3_45;
$L__BB3_46:
	setp.eq.s32 	%p29, %r6, 0;
	@%p29 bra 	$L__BB3_54;
	and.b32  	%r18, %r36, 3;
	setp.lt.u32 	%p30, %r6, 4;
	@%p30 bra 	$L__BB3_49;
	shl.b32 	%r216, %r276, 7;
	add.s32 	%r217, %r216, %r5;
	mul.wide.s32 	%rd91, %r217, 4;
	add.s64 	%rd92, %rd6, %rd91;
	add.s64 	%rd93, %rd7, %rd91;
	add.s64 	%rd94, %rd8, %rd91;
	ld.global.u32 	%r218, [%rd92];
	ld.global.u32 	%r219, [%rd93];
	ld.global.u32 	%r220, [%rd94];
	mul.lo.s32 	%r221, %r218, %r218;
	mad.lo.s32 	%r222, %r219, %r219, %r221;
	mad.lo.s32 	%r223, %r220, %r220, %r222;
	cvt.rn.f32.u32 	%f24, %r223;
	cvt.rzi.s32.f32 	%r224, %f24;
	add.s64 	%rd95, %rd9, %rd91;
	st.global.u32 	[%rd95], %r224;
	ld.global.u32 	%r225, [%rd92+512];
	ld.global.u32 	%r226, [%rd93+512];
	ld.global.u32 	%r227, [%rd94+512];
	mul.lo.s32 	%r228, %r225, %r225;
	mad.lo.s32 	%r229, %r226, %r226, %r228;
	mad.lo.s32 	%r230, %r227, %r227, %r229;
	cvt.rn.f32.u32 	%f25, %r230;
	cvt.rzi.s32.f32 	%r231, %f25;
	st.global.u32 	[%rd95+512], %r231;
	ld.global.u32 	%r232, [%rd92+1024];
	ld.global.u32 	%r233, [%rd93+1024];
	ld.global.u32 	%r234, [%rd94+1024];
	mul.lo.s32 	%r235, %r232, %r232;
	mad.lo.s32 	%r236, %r233, %r233, %r235;
	mad.lo.s32 	%r237, %r234, %r234, %r236;
	cvt.rn.f32.u32 	%f26, %r237;
	cvt.rzi.s32.f32 	%r238, %f26;
	st.global.u32 	[%rd95+1024], %r238;
	ld.global.u32 	%r239, [%rd92+1536];
	ld.global.u32 	%r240, [%rd93+1536];
	ld.global.u32 	%r241, [%rd94+1536];
	mul.lo.s32 	%r242, %r239, %r239;
	mad.lo.s32 	%r243, %r240, %r240, %r242;
	mad.lo.s32 	%r244, %r241, %r241, %r243;
	cvt.rn.f32.u32 	%f27, %r244;
	cvt.rzi.s32.f32 	%r245, %f27;
	st.global.u32 	[%rd95+1536], %r245;
	add.s32 	%r276, %r276, 4;
$L__BB3_49:
	setp.eq.s32 	%p31, %r18, 0;
	@%p31 bra 	$L__BB3_54;
	setp.eq.s32 	%p32, %r18, 1;
	@%p32 bra 	$L__BB3_52;
	shl.b32 	%r246, %r276, 7;
	add.s32 	%r247, %r246, %r5;
	mul.wide.s32 	%rd96, %r247, 4;
	add.s64 	%rd97, %rd6, %rd96;
	add.s64 	%rd98, %rd7, %rd96;
	add.s64 	%rd99, %rd8, %rd96;
	ld.global.u32 	%r248, [%rd97];
	ld.global.u32 	%r249, [%rd98];
	ld.global.u32 	%r250, [%rd99];
	mul.lo.s32 	%r251, %r248, %r248;
	mad.lo.s32 	%r252, %r249, %r249, %r251;
	mad.lo.s32 	%r253, %r250, %r250, %r252;
	cvt.rn.f32.u32 	%f28, %r253;
	cvt.rzi.s32.f32 	%r254, %f28;
	add.s64 	%rd100, %rd9, %rd96;
	st.global.u32 	[%rd100], %r254;
	ld.global.u32 	%r255, [%rd97+512];
	ld.global.u32 	%r256, [%rd98+512];
	ld.global.u32 	%r257, [%rd99+512];
	mul.lo.s32 	%r258, %r255, %r255;
	mad.lo.s32 	%r259, %r256, %r256, %r258;
	mad.lo.s32 	%r260, %r257, %r257, %r259;
	cvt.rn.f32.u32 	%f29, %r260;
	cvt.rzi.s32.f32 	%r261, %f29;
	st.global.u32 	[%rd100+512], %r261;
	add.s32 	%r276, %r276, 2;
$L__BB3_52:
	and.b32  	%r262, %r36, 1;
	setp.eq.b32 	%p33, %r262, 1;
	not.pred 	%p34, %p33;
	@%p34 bra 	$L__BB3_54;
	shl.b32 	%r263, %r276, 7;
	add.s32 	%r264, %r263, %r5;
	mul.wide.s32 	%rd101, %r264, 4;
	add.s64 	%rd102, %rd6, %rd101;
	add.s64 	%rd103, %rd7, %rd101;
	add.s64 	%rd104, %rd8, %rd101;
	ld.global.u32 	%r265, [%rd102];
	ld.global.u32 	%r266, [%rd103];
	ld.global.u32 	%r267, [%rd104];
	mul.lo.s32 	%r268, %r265, %r265;
	mad.lo.s32 	%r269, %r266, %r266, %r268;
	mad.lo.s32 	%r270, %r267, %r267, %r269;
	cvt.rn.f32.u32 	%f30, %r270;
	cvt.rzi.s32.f32 	%r271, %f30;
	add.s64 	%rd105, %rd9, %rd101;
	st.global.u32 	[%rd105], %r271;
$L__BB3_54:
	ret;

}
	// .globl	_ZN3cub18CUB_300001_SM_10006detail6reduce28DeviceReduceSingleTileKernelINS2_10policy_hubIij8maxFunctE10Policy1000EN6thrust24THRUST_300001_SM_1000_NS17counting_iteratorIiNS9_11use_defaultESB_SB_EEPijS5_iiN4cuda3std3__410__identityEEEvT0_T1_T2_T3_T4_T6_
.visible .entry _ZN3cub18CUB_300001_SM_10006detail6reduce28DeviceReduceSingleTileKernelINS2_10policy_hubIij8maxFunctE10Policy1000EN6thrust24THRUST_300001_SM_1000_NS17counting_iteratorIiNS9_11use_defaultESB_SB_EEPijS5_iiN4cuda3std3__410__identityEEEvT0_T1_T2_T3_T4_T6_(
	.param .align 4 .b8 _ZN3cub18CUB_300001_SM_10006detail6reduce28DeviceReduceSingleTileKernelINS2_10policy_hubIij8maxFunctE10Policy1000EN6thrust24THRUST_300001_SM_1000_NS17counting_iteratorIiNS9_11use_defaultESB_SB_EEPijS5_iiN4cuda3std3__410__identityEEEvT0_T1_T2_T3_T4_T6__param_0[4],
	.param .u64 .ptr .align 1 _ZN3cub18CUB_300001_SM_10006detail6reduce28DeviceReduceSingleTileKernelINS2_10policy_hubIij8maxFunctE10Policy1000EN6thrust24THRUST_300001_SM_1000_NS17counting_iteratorIiNS9_11use_defaultESB_SB_EEPijS5_iiN4cuda3std3__410__identityEEEvT0_T1_T2_T3_T4_T6__param_1,
	.param .u32 _ZN3cub18CUB_300001_SM_10006detail6reduce28DeviceReduceSingleTileKernelINS2_10policy_hubIij8maxFunctE10Policy1000EN6thrust24THRUST_300001_SM_1000_NS17counting_iteratorIiNS9_11use_defaultESB_SB_EEPijS5_iiN4cuda3std3__410__identityEEEvT0_T1_T2_T3_T4_T6__param_2,
	.param .align 8 .b8 _ZN3cub18CUB_300001_SM_10006detail6reduce28DeviceReduceSingleTileKernelINS2_10policy_hubIij8maxFunctE10Policy1000EN6thrust24THRUST_300001_SM_1000_NS17counting_iteratorIiNS9_11use_defaultESB_SB_EEPijS5_iiN4cuda3std3__410__identityEEEvT0_T1_T2_T3_T4_T6__param_3[8],
	.param .u32 _ZN3cub18CUB_300001_SM_10006detail6reduce28DeviceReduceSingleTileKernelINS2_10policy_hubIij8maxFunctE10Policy1000EN6thrust24THRUST_300001_SM_1000_NS17counting_iteratorIiNS9_11use_defaultESB_SB_EEPijS5_iiN4cuda3std3__410__identityEEEvT0_T1_T2_T3_T4_T6__param_4,
	.param .align 1 .b8 _ZN3cub18CUB_300001_SM_10006detail6reduce28DeviceReduceSingleTileKernelINS2_10policy_hubIij8maxFunctE10Policy1000EN6thrust24THRUST_300001_SM_1000_NS17counting_iteratorIiNS9_11use_defaultESB_SB_EEPijS5_iiN4cuda3std3__410__identityEEEvT0_T1_T2_T3_T4_T6__param_5[1]
)
.maxntid 256
.minnctapersm 1
{
	.reg .pred 	%p<186>;
	.reg .b32 	%r<781>;
	.reg .b64 	%rd<351>;
	// demoted variable
	.shared .align 4 .b8 _ZZN3cub18CUB_300001_SM_10006detail6reduce28DeviceReduceSingleTileKernelINS2_10policy_hubIij8maxFunctE10Policy1000EN6thrust24THRUST_300001_SM_1000_NS17counting_iteratorIiNS9_11use_defaultESB_SB_EEPijS5_iiN4cuda3std3__410__identityEEEvT0_T1_T2_T3_T4_T6_E12temp_storage[44];
	ld.param.u64 	%rd6, [_ZN3cub18CUB_300001_SM_10006detail6reduce28DeviceReduceSingleTileKernelINS2_10policy_hubIij8maxFunctE10Policy1000EN6thrust24THRUST_300001_SM_1000_NS17counting_iteratorIiNS9_11use_defaultESB_SB_EEPijS5_iiN4cuda3std3__410__identityEEEvT0_T1_T2_T3_T4_T6__param_3];
	ld.param.u32 	%r152, [_ZN3cub18CUB_300001_SM_10006detail6reduce28DeviceReduceSingleTileKernelINS2_10policy_hubIij8maxFunctE10Policy1000EN6thrust24THRUST_300001_SM_1000_NS17counting_iteratorIiNS9_11use_defaultESB_SB_EEPijS5_iiN4cuda3std3__410__identityEEEvT0_T1_T2_T3_T4_T6__param_0];
	ld.param.u64 	%rd7, [_ZN3cub18CUB_300001_SM_10006detail6reduce28DeviceReduceSingleTileKernelINS2_10policy_hubIij8maxFunctE10Policy1000EN6thrust24THRUST_300001_SM_1000_NS17counting_iteratorIiNS9_11use_defaultESB_SB_EEPijS5_iiN4cuda3std3__410__identityEEEvT0_T1_T2_T3_T4_T6__param_1];
	ld.param.u32 	%r153, [_ZN3cub18CUB_300001_SM_10006detail6reduce28DeviceReduceSingleTileKernelINS2_10policy_hubIij8maxFunctE10Policy1000EN6thrust24THRUST_300001_SM_1000_NS17counting_iteratorIiNS9_11use_defaultESB_SB_EEPijS5_iiN4cuda3std3__410__identityEEEvT0_T1_T2_T3_T4_T6__param_2];
	ld.param.u32 	%r154, [_ZN3cub18CUB_300001_SM_10006detail6reduce28DeviceReduceSingleTileKernelINS2_10policy_hubIij8maxFunctE10Policy1000EN6thrust24THRUST_300001_SM_1000_NS17counting_iteratorIiNS9_11use_defaultESB_SB_EEPijS5_iiN4cuda3std3__410__identityEEEvT0_T1_T2_T3_T4_T6__param_4];
	cvta.to.global.u64 	%rd1, %rd7;
	setp.ne.s32 	%p1, %r153, 0;
	@%p1 bra 	$L__BB4_3;
	mov.u32 	%r726, %tid.x;
	setp.ne.s32 	%p185, %r726, 0;
	@%p185 bra 	$L__BB4_85;
	st.global.u32 	[%rd1], %r154;
	bra.uni 	$L__BB4_85;
$L__BB4_3:
	cvta.to.global.u64 	%rd2, %rd6;
	setp.gt.u32 	%p2, %r153, 4095;
	@%p2 bra 	$L__BB4_52;
	mov.u32 	%r2, %tid.x;
	setp.lt.u32 	%p96, %r2, %r153;
	add.s32 	%r467, %r152, %r2;
	add.s32 	%r468, %r2, 256;
	selp.b32 	%r780, %r467, 0, %p96;
	selp.b32 	%r735, %r468, %r2, %p96;
	setp.ge.u32 	%p97, %r735, %r153;
	@%p97 bra 	$L__BB4_18;
	not.b32 	%r470, %r735;
	add.s32 	%r471, %r153, %r470;
	shr.u32 	%r472, %r471, 8;
	add.s32 	%r5, %r472, 1;
	and.b32  	%r6, %r5, 15;
	setp.lt.u32 	%p98, %r471, 3840;
	@%p98 bra 	$L__BB4_9;
	or.b32  	%r729, %r735, 2048;
	add.s32 	%r728, %r152, %r735;
	and.b32  	%r473, %r5, 33554416;
	neg.s32 	%r727, %r473;
	add.s64 	%rd3, %rd2, 8192;
$L__BB4_7:
	.pragma "nounroll";
	mul.wide.s32 	%rd185, %r728, 4;
	add.s64 	%rd186, %rd3, %rd185;
	mul.wide.s32 	%rd187, %r780, 4;
	add.s64 	%rd188, %rd2, %rd187;
	ld.global.u32 	%r474, [%rd188];
	ld.global.u32 	%r475, [%rd186+-8192];
	setp.gt.s32 	%p99, %r474, %r475;
	selp.b32 	%r476, %r780, %r728, %p99;
	add.s32 	%r477, %r728, 256;
	mul.wide.s32 	%rd189, %r476, 4;
	add.s64 	%rd190, %rd2, %rd189;
	ld.global.u32 	%r478, [%rd190];
	ld.global.u32 	%r479, [%rd186+-7168];
	setp.gt.s32 	%p100, %r478, %r479;
	selp.b32 	%r480, %r476, %r477, %p100;
	add.s32 	%r481, %r728, 512;
	mul.wide.s32 	%rd191, %r480, 4;
	add.s64 	%rd192, %rd2, %rd191;
	ld.global.u32 	%r482, [%rd192];
	ld.global.u32 	%r483, [%rd186+-6144];
	setp.gt.s32 	%p101, %r482, %r483;
	selp.b32 	%r484, %r480, %r481, %p101;
	add.s32 	%r485, %r728, 768;
	mul.wide.s32 	%rd193, %r484, 4;
	add.s64 	%rd194, %rd2, %rd193;
	ld.global.u32 	%r486, [%rd194];
	ld.global.u32 	%r487, [%rd186+-5120];
	setp.gt.s32 	%p102, %r486, %r487;
	selp.b32 	%r488, %r484, %r485, %p102;
	add.s32 	%r489, %r728, 1024;
	mul.wide.s32 	%rd195, %r488, 4;
	add.s64 	%rd196, %rd2, %rd195;
	ld.global.u32 	%r490, [%rd196];
	ld.global.u32 	%r491, [%rd186+-4096];
	setp.gt.s32 	%p103, %r490, %r491;
	selp.b32 	%r492, %r488, %r489, %p103;
	add.s32 	%r493, %r728, 1280;
	mul.wide.s32 	%rd197, %r492, 4;
	add.s64 	%rd198, %rd2, %rd197;
	ld.global.u32 	%r494, [%rd198];
	ld.global.u32 	%r495, [%rd186+-3072];
	setp.gt.s32 	%p104, %r494, %r495;
	selp.b32 	%r496, %r492, %r493, %p104;
	add.s32 	%r497, %r728, 1536;
	mul.wide.s32 	%rd199, %r496, 4;
	add.s64 	%rd200, %rd2, %rd199;
	ld.global.u32 	%r498, [%rd200];
	ld.global.u32 	%r499, [%rd186+-2048];
	setp.gt.s32 	%p105, %r498, %r499;
	selp.b32 	%r500, %r496, %r497, %p105;
	add.s32 	%r501, %r728, 1792;
	mul.wide.s32 	%rd201, %r500, 4;
	add.s64 	%rd202, %rd2, %rd201;
	ld.global.u32 	%r502, [%rd202];
	ld.global.u32 	%r503, [%rd186+-1024];
	setp.gt.s32 	%p106, %r502, %r503;
	selp.b32 	%r504, %r500, %r501, %p106;
	add.s32 	%r505, %r728, 2048;
	mul.wide.s32 	%rd203, %r504, 4;
	add.s64 	%rd204, %rd2, %rd203;
	ld.global.u32 	%r506, [%rd204];
	ld.global.u32 	%r507, [%rd186];
	setp.gt.s32 	%p107, %r506, %r507;
	selp.b32 	%r508, %r504, %r505, %p107;
	add.s32 	%r509, %r728, 2304;
	mul.wide.s32 	%rd205, %r508, 4;
	add.s64 	%rd206, %rd2, %rd205;
	ld.global.u32 	%r510, [%rd206];
	ld.global.u32 	%r511, [%rd186+1024];
	setp.gt.s32 	%p108, %r510, %r511;
	selp.b32 	%r512, %r508, %r509, %p108;
	add.s32 	%r513, %r728, 2560;
	mul.wide.s32 	%rd207, %r512, 4;
	add.s64 	%rd208, %rd2, %rd207;
	ld.global.u32 	%r514, [%rd208];
	ld.global.u32 	%r515, [%rd186+2048];
	setp.gt.s32 	%p109, %r514, %r515;
	selp.b32 	%r516, %r512, %r513, %p109;
	add.s32 	%r517, %r728, 2816;
	mul.wide.s32 	%rd209, %r516, 4;
	add.s64 	%rd210, %rd2, %rd209;
	ld.global.u32 	%r518, [%rd210];
	ld.global.u32 	%r519, [%rd186+3072];
	setp.gt.s32 	%p110, %r518, %r519;
	selp.b32 	%r520, %r516, %r517, %p110;
	add.s32 	%r521, %r728, 3072;
	mul.wide.s32 	%rd211, %r520, 4;
	add.s64 	%rd212, %rd2, %rd211;
	ld.global.u32 	%r522, [%rd212];
	ld.global.u32 	%r523, [%rd186+4096];
	setp.gt.s32 	%p111, %r522, %r523;
	selp.b32 	%r524, %r520, %r521, %p111;
	add.s32 	%r525, %r728, 3328;
	mul.wide.s32 	%rd213, %r524, 4;
	add.s64 	%rd214, %rd2, %rd213;
	ld.global.u32 	%r526, [%rd214];
	ld.global.u32 	%r527, [%rd186+5120];
	setp.gt.s32 	%p112, %r526, %r527;
	selp.b32 	%r528, %r524, %r525, %p112;
	add.s32 	%r529, %r728, 3584;
	mul.wide.s32 	%rd215, %r528, 4;
	add.s64 	%rd216, %rd2, %rd215;
	ld.global.u32 	%r530, [%rd216];
	ld.global.u32 	%r531, [%rd186+6144];
	setp.gt.s32 	%p113, %r530, %r531;
	selp.b32 	%r532, %r528, %r529, %p113;
	add.s32 	%r533, %r728, 3840;
	mul.wide.s32 	%rd217, %r532, 4;
	add.s64 	%rd218, %rd2, %rd217;
	ld.global.u32 	%r534, [%rd218];
	ld.global.u32 	%r535, [%rd186+7168];
	setp.gt.s32 	%p114, %r534, %r535;
	selp.b32 	%r780, %r532, %r533, %p114;
	add.s32 	%r729, %r729, 4096;
	add.s32 	%r728, %r728, 4096;
	add.s32 	%r727, %r727, 16;
	setp.ne.s32 	%p115, %r727, 0;
	@%p115 bra 	$L__BB4_7;
	add.s32 	%r735, %r729, -2048;
$L__BB4_9:
	setp.eq.s32 	%p116, %r6, 0;
	@%p116 bra 	$L__BB4_18;
	and.b32  	%r22, %r5, 7;
	setp.lt.u32 	%p117, %r6, 8;
	@%p117 bra 	$L__BB4_12;
	add.s32 	%r537, %r735, %r152;
	mul.wide.s32 	%rd219, %r780, 4;
	add.s64 	%rd220, %rd2, %rd219;
	ld.global.u32 	%r538, [%rd220];
	mul.wide.s32 	%rd221, %r537, 4;
	add.s64 	%rd222, %rd2, %rd221;
	ld.global.u32 	%r539, [%rd222];
	setp.gt.s32 	%p118, %r538, %r539;
	selp.b32 	%r540, %r780, %r537, %p118;
	add.s32 	%r541, %r537, 256;
	mul.wide.s32 	%rd223, %r540, 4;
	add.s64 	%rd224, %rd2, %rd223;
	ld.global.u32 	%r542, [%rd224];
	ld.global.u32 	%r543, [%rd222+1024];
	setp.gt.s32 	%p119, %r542, %r543;
	selp.b32 	%r544, %r540, %r541, %p119;
	add.s32 	%r545, %r537, 512;
	mul.wide.s32 	%rd225, %r544, 4;
	add.s64 	%rd226, %rd2, %rd225;
	ld.global.u32 	%r546, [%rd226];
	ld.global.u32 	%r547, [%rd222+2048];
	setp.gt.s32 	%p120, %r546, %r547;
	selp.b32 	%r548, %r544, %r545, %p120;
	add.s32 	%r549, %r537, 768;
	mul.wide.s32 	%rd227, %r548, 4;
	add.s64 	%rd228, %rd2, %rd227;
	ld.global.u32 	%r550, [%rd228];
	ld.global.u32 	%r551, [%rd222+3072];
	setp.gt.s32 	%p121, %r550, %r551;
	selp.b32 	%r552, %r548, %r549, %p121;
	add.s32 	%r553, %r537, 1024;
	mul.wide.s32 	%rd229, %r552, 4;
	add.s64 	%rd230, %rd2, %rd229;
	ld.global.u32 	%r554, [%rd230];
	ld.global.u32 	%r555, [%rd222+4096];
	setp.gt.s32 	%p122, %r554, %r555;
	selp.b32 	%r556, %r552, %r553, %p122;
	add.s32 	%r557, %r537, 1280;
	mul.wide.s32 	%rd231, %r556, 4;
	add.s64 	%rd232, %rd2, %rd231;
	ld.global.u32 	%r558, [%rd232];
	ld.global.u32 	%r559, [%rd222+5120];
	setp.gt.s32 	%p123, %r558, %r559;
	selp.b32 	%r560, %r556, %r557, %p123;
	add.s32 	%r561, %r537, 1536;
	mul.wide.s32 	%rd233, %r560, 4;
	add.s64 	%rd234, %rd2, %rd233;
	ld.global.u32 	%r562, [%rd234];
	ld.global.u32 	%r563, [%rd222+6144];
	setp.gt.s32 	%p124, %r562, %r563;
	selp.b32 	%r564, %r560, %r561, %p124;
	add.s32 	%r565, %r537, 1792;
	mul.wide.s32 	%rd235, %r564, 4;
	add.s64 	%rd236, %rd2, %rd235;
	ld.global.u32 	%r566, [%rd236];
	ld.global.u32 	%r567, [%rd222+7168];
	setp.gt.s32 	%p125, %r566, %r567;
	selp.b32 	%r780, %r564, %r565, %p125;
	add.s32 	%r735, %r735, 2048;
$L__BB4_12:
	setp.eq.s32 	%p126, %r22, 0;
	@%p126 bra 	$L__BB4_18;
	and.b32  	%r28, %r5, 3;
	setp.lt.u32 	%p127, %r22, 4;
	@%p127 bra 	$L__BB4_15;
	add.s32 	%r569, %r735, %r152;
	mul.wide.s32 	%rd237, %r780, 4;
	add.s64 	%rd238, %rd2, %rd237;
	ld.global.u32 	%r570, [%rd238];
	mul.wide.s32 	%rd239, %r569, 4;
	add.s64 	%rd240, %rd2, %rd239;
	ld.global.u32 	%r571, [%rd240];
	setp.gt.s32 	%p128, %r570, %r571;
	selp.b32 	%r572, %r780, %r569, %p128;
	add.s32 	%r573, %r569, 256;
	mul.wide.s32 	%rd241, %r572, 4;
	add.s64 	%rd242, %rd2, %rd241;
	ld.global.u32 	%r574, [%rd242];
	ld.global.u32 	%r575, [%rd240+1024];
	setp.gt.s32 	%p129, %r574, %r575;
	selp.b32 	%r576, %r572, %r573, %p129;
	add.s32 	%r577, %r569, 512;
	mul.wide.s32 	%rd243, %r576, 4;
	add.s64 	%rd244, %rd2, %rd243;
	ld.global.u32 	%r578, [%rd244];
	ld.global.u32 	%r579, [%rd240+2048];
	setp.gt.s32 	%p130, %r578, %r579;
	selp.b32 	%r580, %r576, %r577, %p130;
	add.s32 	%r581, %r569, 768;
	mul.wide.s32 	%rd245, %r580, 4;
	add.s64 	%rd246, %rd2, %rd245;
	ld.global.u32 	%r582, [%rd246];
	ld.global.u32 	%r583, [%rd240+3072];
	setp.gt.s32 	%p131, %r582, %r583;
	selp.b32 	%r780, %r580, %r581, %p131;
	add.s32 	%r735, %r735, 1024;
$L__BB4_15:
	setp.eq.s32 	%p132, %r28, 0;
	@%p132 bra 	$L__BB4_18;
	add.s32 	%r741, %r152, %r735;
	neg.s32 	%r740, %r28;
$L__BB4_17:
	.pragma "nounroll";
	mul.wide.s32 	%rd247, %r741, 4;
	add.s64 	%rd248, %rd2, %rd247;
	mul.wide.s32 	%rd249, %r780, 4;
	add.s64 	%rd250, %rd2, %rd249;
	ld.global.u32 	%r584, [%rd250];
	ld.global.u32 	%r585, [%rd248];
	setp.gt.s32 	%p133, %r584, %r585;
	selp.b32 	%r780, %r780, %r741, %p133;
	add.s32 	%r741, %r741, 256;
	add.s32 	%r740, %r740, 1;
	setp.ne.s32 	%p134, %r740, 0;
	@%p134 bra 	$L__BB4_17;
$L__BB4_18:
	setp.lt.u32 	%p135, %r153, 256;
	@%p135 bra 	$L__BB4_32;
	// begin inline asm
	mov.u32 %r655, %laneid;
	// end inline asm
	mov.b32 	%r658, 1;
	mov.b32 	%r659, 31;
	mov.b32 	%r660, -1;
	// begin inline asm
	shfl.sync.down.b32 %r656, %r780, %r658, %r659, %r660;
	// end inline asm
	setp.gt.s32 	%p164, %r655, 30;
	@%p164 bra 	$L__BB4_21;
	mul.wide.s32 	%rd299, %r780, 4;
	add.s64 	%rd300, %rd2, %rd299;
	ld.global.u32 	%r661, [%rd300];
	mul.wide.s32 	%rd301, %r656, 4;
	add.s64 	%rd302, %rd2, %rd301;
	ld.global.u32 	%r662, [%rd302];
	setp.gt.s32 	%p165, %r661, %r662;
	selp.b32 	%r780, %r780, %r656, %p165;
$L__BB4_21:
	mov.b32 	%r665, 2;
	mov.b32 	%r666, 31;
	mov.b32 	%r667, -1;
	// begin inline asm
	shfl.sync.down.b32 %r663, %r780, %r665, %r666, %r667;
	// end inline asm
	setp.gt.s32 	%p166, %r655, 29;
	@%p166 bra 	$L__BB4_23;
	mul.wide.s32 	%rd303, %r780, 4;
	add.s64 	%rd304, %rd2, %rd303;
	ld.global.u32 	%r668, [%rd304];
	mul.wide.s32 	%rd305, %r663, 4;
	add.s64 	%rd306, %rd2, %rd305;
	ld.global.u32 	%r669, [%rd306];
	setp.gt.s32 	%p167, %r668, %r669;
	selp.b32 	%r780, %r780, %r663, %p167;
$L__BB4_23:
	mov.b32 	%r672, 4;
	mov.b32 	%r673, 31;
	mov.b32 	%r674, -1;
	// begin inline asm
	shfl.sync.down.b32 %r670, %r780, %r672, %r673, %r674;
	// end inline asm
	setp.gt.s32 	%p168, %r655, 27;
	@%p168 bra 	$L__BB4_25;
	mul.wide.s32 	%rd307, %r780, 4;
	add.s64 	%rd308, %rd2, %rd307;
	ld.global.u32 	%r675, [%rd308];
	mul.wide.s32 	%rd309, %r670, 4;
	add.s64 	%rd310, %rd2, %rd309;
	ld.global.u32 	%r676, [%rd310];
	setp.gt.s32 	%p169, %r675, %r676;
	selp.b32 	%r780, %r780, %r670, %p169;
$L__BB4_25:
	mov.b32 	%r679, 8;
	mov.b32 	%r680, 31;
	mov.b32 	%r681, -1;
	// begin inline asm
	shfl.sync.down.b32 %r677, %r780, %r679, %r680, %r681;
	// end inline asm
	setp.gt.s32 	%p170, %r655, 23;
	@%p170 bra 	$L__BB4_27;
	mul.wide.s32 	%rd311, %r780, 4;
	add.s64 	%rd312, %rd2, %rd311;
	ld.global.u32 	%r682, [%rd312];
	mul.wide.s32 	%rd313, %r677, 4;
	add.s64 	%rd314, %rd2, %rd313;
	ld.global.u32 	%r683, [%rd314];
	setp.gt.s32 	%p171, %r682, %r683;
	selp.b32 	%r780, %r780, %r677, %p171;
$L__BB4_27:
	mov.b32 	%r686, 16;
	mov.b32 	%r687, 31;
	mov.b32 	%r688, -1;
	// begin inline asm
	shfl.sync.down.b32 %r684, %r780, %r686, %r687, %r688;
	// end inline asm
	setp.gt.s32 	%p172, %r655, 15;
	@%p172 bra 	$L__BB4_30;
	mul.wide.s32 	%rd315, %r780, 4;
	add.s64 	%rd316, %rd2, %rd315;
	ld.global.u32 	%r689, [%rd316];
	mul.wide.s32 	%rd317, %r684, 4;
	add.s64 	%rd318, %rd2, %rd317;
	ld.global.u32 	%r690, [%rd318];
	setp.gt.s32 	%p173, %r689, %r690;
	selp.b32 	%r780, %r780, %r684, %p173;
	setp.ne.s32 	%p174, %r655, 0;
	@%p174 bra 	$L__BB4_30;
	shr.u32 	%r691, %r2, 3;
	and.b32  	%r692, %r691, 124;
	mov.u32 	%r693, _ZZN3cub18CUB_300001_SM_10006detail6reduce28DeviceReduceSingleTileKernelINS2_10policy_hubIij8maxFunctE10Policy1000EN6thrust24THRUST_300001_SM_1000_NS17counting_iteratorIiNS9_11use_defaultESB_SB_EEPijS5_iiN4cuda3std3__410__identityEEEvT0_T1_T2_T3_T4_T6_E12temp_storage;
	add.s32 	%r694, %r693, %r692;
	st.shared.u32 	[%r694+8], %r780;
$L__BB4_30:
	bar.sync 	0;
	setp.ne.s32 	%p175, %r2, 0;
	@%p175 bra 	$L__BB4_83;
	ld.shared.u32 	%r695, [_ZZN3cub18CUB_300001_SM_10006detail6reduce28DeviceReduceSingleTileKernelINS2_10policy_hubIij8maxFunctE10Policy1000EN6thrust24THRUST_300001_SM_1000_NS17counting_iteratorIiNS9_11use_defaultESB_SB_EEPijS5_iiN4cuda3std3__410__identityEEEvT0_T1_T2_T3_T4_T6_E12temp_storage+12];
	mul.wide.s32 	%rd319, %r780, 4;
	add.s64 	%rd320, %rd2, %rd319;
	ld.global.u32 	%r696, [%rd320];
	mul.wide.s32 	%rd321, %r695, 4;
	add.s64 	%rd322, %rd2, %rd321;
	ld.global.u32 	%r697, [%rd322];
	setp.gt.s32 	%p176, %r696, %r697;
	selp.b32 	%r698, %r780, %r695, %p176;
	ld.shared.u32 	%r699, [_ZZN3cub18CUB_300001_SM_10006detail6reduce28DeviceReduceSingleTileKernelINS2_10policy_hubIij8maxFunctE10Policy1000EN6thrust24THRUST_300001_SM_1000_NS17counting_iteratorIiNS9_11use_defaultESB_SB_EEPijS5_iiN4cuda3std3__410__identityEEEvT0_T1_T2_T3_T4_T6_E12temp_storage+16];
	mul.wide.s32 	%rd323, %r698, 4;
	add.s64 	%rd324, %rd2, %rd323;
	ld.global.u32 	%r700, [%rd324];
	mul.wide.s32 	%rd325, %r699, 4;
	add.s64 	%rd326, %rd2, %rd325;
	ld.global.u32 	%r701, [%rd326];
	setp.gt.s32 	%p177, %r700, %r701;
	selp.b32 	%r702, %r698, %r699, %p177;
	ld.shared.u32 	%r703, [_ZZN3cub18CUB_300001_SM_10006detail6reduce28DeviceReduceSingleTileKernelINS2_10policy_hubIij8maxFunctE10Policy1000EN6thrust24THRUST_300001_SM_1000_NS17counting_iteratorIiNS9_11use_defaultESB_SB_EEPijS5_iiN4cuda3std3__410__identityEEEvT0_T1_T2_T3_T4_T6_E12temp_storage+20];
	mul.wide.s32 	%rd327, %r702, 4;
	add.s64 	%rd328, %rd2, %rd327;
	ld.global.u32 	%r704, [%rd328];
	mul.wide.s32 	%rd329, %r703, 4;
	add.s64 	%rd330, %rd2, %rd329;
	ld.global.u32 	%r705, [%rd330];
	setp.gt.s32 	%p178, %r704, %r705;
	selp.b32 	%r706, %r702, %r703, %p178;
	ld.shared.u32 	%r707, [_ZZN3cub18CUB_300001_SM_10006detail6reduce28DeviceReduceSingleTileKernelINS2_10policy_hubIij8maxFunctE10Policy1000EN6thrust24THRUST_300001_SM_1000_NS17counting_iteratorIiNS9_11use_defaultESB_SB_EEPijS5_iiN4cuda3std3__410__identityEEEvT0_T1_T2_T3_T4_T6_E12temp_storage+24];
	mul.wide.s32 	%rd331, %r706, 4;
	add.s64 	%rd332, %rd2, %rd331;
	ld.global.u32 	%r708, [%rd332];
	mul.wide.s32 	%rd333, %r707, 4;
	add.s64 	%rd334, %rd2, %rd333;
	ld.global.u32 	%r709, [%rd334];
	setp.gt.s32 	%p179, %r708, %r709;
	selp.b32 	%r710, %r706, %r707, %p179;
	ld.shared.u32 	%r711, [_ZZN3cub18CUB_300001_SM_10006detail6reduce28DeviceReduceSingleTileKernelINS2_10policy_hubIij8maxFunctE10Policy1000EN6thrust24THRUST_300001_SM_1000_NS17counting_iteratorIiNS9_11use_defaultESB_SB_EEPijS5_iiN4cuda3std3__410__identityEEEvT0_T1_T2_T3_T4_T6_E12temp_storage+28];
	mul.wide.s32 	%rd335, %r710, 4;
	add.s64 	%rd336, %rd2, %rd335;
	ld.global.u32 	%r712, [%rd336];
	mul.wide.s32 	%rd337, %r711, 4;
	add.s64 	%rd338, %rd2, %rd337;
	ld.global.u32 	%r713, [%rd338];
	setp.gt.s32 	%p180, %r712, %r713;
	selp.b32 	%r714, %r710, %r711, %p180;
	ld.shared.u32 	%r715, [_ZZN3cub18CUB_300001_SM_10006detail6reduce28DeviceReduceSingleTileKernelINS2_10policy_hubIij8maxFunctE10Policy1000EN6thrust24THRUST_300001_SM_1000_NS17counting_iteratorIiNS9_11use_defaultESB_SB_EEPijS5_iiN4cuda3std3__410__identityEEEvT0_T1_T2_T3_T4_T6_E12temp_storage+32];
	mul.wide.s32 	%rd339, %r714, 4;
	add.s64 	%rd340, %rd2, %rd339;
	ld.global.u32 	%r716, [%rd340];
	mul.wide.s32 	%rd341, %r715, 4;
	add.s64 	%rd342, %rd2, %rd341;
	ld.global.u32 	%r717, [%rd342];
	setp.gt.s32 	%p181, %r716, %r717;
	selp.b32 	%r718, %r714, %r715, %p181;
	ld.shared.u32 	%r719, [_ZZN3cub18CUB_300001_SM_10006detail6reduce28DeviceReduceSingleTileKernelINS2_10policy_hubIij8maxFunctE10Policy1000EN6thrust24THRUST_300001_SM_1000_NS17counting_iteratorIiNS9_11use_defaultESB_SB_EEPijS5_iiN4cuda3std3__410__identityEEEvT0_T1_T2_T3_T4_T6_E12temp_storage+36];
	mul.wide.s32 	%rd343, %r718, 4;
	add.s64 	%rd344, %rd2, %rd343;
	ld.global.u32 	%r720, [%rd344];
	mul.wide.s32 	%rd345, %r719, 4;
	add.s64 	%rd346, %rd2, %rd345;
	ld.global.u32 	%r721, [%rd346];
	setp.gt.s32 	%p182, %r720, %r721;
	selp.b32 	%r780, %r718, %r719, %p182;
	bra.uni 	$L__BB4_83;
$L__BB4_32:
	// begin inline asm
	mov.u32 %r586, %laneid;
	// end inline asm
	and.b32  	%r592, %r2, 992;
	add.s32 	%r593, %r592, 32;
	setp.gt.u32 	%p136, %r593, %r153;
	not.b32 	%r594, %r592;
	add.s32 	%r595, %r153, %r594;
	selp.b32 	%r590, %r595, 31, %p136;
	mov.b32 	%r589, 1;
	mov.b32 	%r591, -1;
	// begin inline asm
	shfl.sync.down.b32 %r587, %r780, %r589, %r590, %r591;
	// end inline asm
	setp.ge.s32 	%p137, %r586, %r590;
	@%p137 bra 	$L__BB4_34;
	mul.wide.s32 	%rd251, %r780, 4;
	add.s64 	%rd252, %rd2, %rd251;
	ld.global.u32 	%r596, [%rd252];
	mul.wide.s32 	%rd253, %r587, 4;
	add.s64 	%rd254, %rd2, %rd253;
	ld.global.u32 	%r597, [%rd254];
	setp.gt.s32 	%p138, %r596, %r597;
	selp.b32 	%r780, %r780, %r587, %p138;
$L__BB4_34:
	mov.b32 	%r600, 2;
	mov.b32 	%r602, -1;
	// begin inline asm
	shfl.sync.down.b32 %r598, %r780, %r600, %r590, %r602;
	// end inline asm
	add.s32 	%r603, %r586, 2;
	setp.gt.s32 	%p139, %r603, %r590;
	@%p139 bra 	$L__BB4_36;
	mul.wide.s32 	%rd255, %r780, 4;
	add.s64 	%rd256, %rd2, %rd255;
	ld.global.u32 	%r604, [%rd256];
	mul.wide.s32 	%rd257, %r598, 4;
	add.s64 	%rd258, %rd2, %rd257;
	ld.global.u32 	%r605, [%rd258];
	setp.gt.s32 	%p140, %r604, %r605;
	selp.b32 	%r780, %r780, %r598, %p140;
$L__BB4_36:
	mov.b32 	%r608, 4;
	mov.b32 	%r610, -1;
	// begin inline asm
	shfl.sync.down.b32 %r606, %r780, %r608, %r590, %r610;
	// end inline asm
	add.s32 	%r611, %r586, 4;
	setp.gt.s32 	%p141, %r611, %r590;
	@%p141 bra 	$L__BB4_38;
	mul.wide.s32 	%rd259, %r780, 4;
	add.s64 	%rd260, %rd2, %rd259;
	ld.global.u32 	%r612, [%rd260];
	mul.wide.s32 	%rd261, %r606, 4;
	add.s64 	%rd262, %rd2, %rd261;
	ld.global.u32 	%r613, [%rd262];
	setp.gt.s32 	%p142, %r612, %r613;
	selp.b32 	%r780, %r780, %r606, %p142;
$L__BB4_38:
	mov.b32 	%r616, 8;
	mov.b32 	%r618, -1;
	// begin inline asm
	shfl.sync.down.b32 %r614, %r780, %r616, %r590, %r618;
	// end inline asm
	add.s32 	%r619, %r586, 8;
	setp.gt.s32 	%p143, %r619, %r590;
	@%p143 bra 	$L__BB4_40;
	mul.wide.s32 	%rd263, %r780, 4;
	add.s64 	%rd264, %rd2, %rd263;
	ld.global.u32 	%r620, [%rd264];
	mul.wide.s32 	%rd265, %r614, 4;
	add.s64 	%rd266, %rd2, %rd265;
	ld.global.u32 	%r621, [%rd266];
	setp.gt.s32 	%p144, %r620, %r621;
	selp.b32 	%r780, %r780, %r614, %p144;
$L__BB4_40:
	mov.b32 	%r624, 16;
	mov.b32 	%r626, -1;
	// begin inline asm
	shfl.sync.down.b32 %r622, %r780, %r624, %r590, %r626;
	// end inline asm
	add.s32 	%r627, %r586, 16;
	setp.gt.s32 	%p145, %r627, %r590;
	@%p145 bra 	$L__BB4_42;
	mul.wide.s32 	%rd267, %r780, 4;
	add.s64 	%rd268, %rd2, %rd267;
	ld.global.u32 	%r628, [%rd268];
	mul.wide.s32 	%rd269, %r622, 4;
	add.s64 	%rd270, %rd2, %rd269;
	ld.global.u32 	%r629, [%rd270];
	setp.gt.s32 	%p146, %r628, %r629;
	selp.b32 	%r780, %r780, %r622, %p146;
$L__BB4_42:
	setp.ne.s32 	%p147, %r586, 0;
	@%p147 bra 	$L__BB4_44;
	shr.u32 	%r630, %r2, 3;
	and.b32  	%r631, %r630, 124;
	mov.u32 	%r632, _ZZN3cub18CUB_300001_SM_10006detail6reduce28DeviceReduceSingleTileKernelINS2_10policy_hubIij8maxFunctE10Policy1000EN6thrust24THRUST_300001_SM_1000_NS17counting_iteratorIiNS9_11use_defaultESB_SB_EEPijS5_iiN4cuda3std3__410__identityEEEvT0_T1_T2_T3_T4_T6_E12temp_storage;
	add.s32 	%r633, %r632, %r631;
	st.shared.u32 	[%r633+8], %r780;
$L__BB4_44:
	bar.sync 	0;
	setp.ne.s32 	%p148, %r2, 0;
	setp.lt.u32 	%p149, %r153, 33;
	or.pred  	%p150, %p148, %p149;
	@%p150 bra 	$L__BB4_83;
	ld.shared.u32 	%r634, [_ZZN3cub18CUB_300001_SM_10006detail6reduce28DeviceReduceSingleTileKernelINS2_10policy_hubIij8maxFunctE10Policy1000EN6thrust24THRUST_300001_SM_1000_NS17counting_iteratorIiNS9_11use_defaultESB_SB_EEPijS5_iiN4cuda3std3__410__identityEEEvT0_T1_T2_T3_T4_T6_E12temp_storage+12];
	mul.wide.s32 	%rd271, %r780, 4;
	add.s64 	%rd272, %rd2, %rd271;
	ld.global.u32 	%r635, [%rd272];
	mul.wide.s32 	%rd273, %r634, 4;
	add.s64 	%rd274, %rd2, %rd273;
	ld.global.u32 	%r636, [%rd274];
	setp.gt.s32 	%p151, %r635, %r636;
	selp.b32 	%r780, %r780, %r634, %p151;
	setp.lt.u32 	%p152, %r153, 65;
	@%p152 bra 	$L__BB4_83;
	ld.shared.u32 	%r637, [_ZZN3cub18CUB_300001_SM_10006detail6reduce28DeviceReduceSingleTileKernelINS2_10policy_hubIij8maxFunctE10Policy1000EN6thrust24THRUST_300001_SM_1000_NS17counting_iteratorIiNS9_11use_defaultESB_SB_EEPijS5_iiN4cuda3std3__410__identityEEEvT0_T1_T2_T3_T4_T6_E12temp_storage+16];
	mul.wide.s32 	%rd275, %r780, 4;
	add.s64 	%rd276, %rd2, %rd275;
	ld.global.u32 	%r638, [%rd276];
	mul.wide.s32 	%rd277, %r637, 4;
	add.s64 	%rd278, %rd2, %rd277;
	ld.global.u32 	%r639, [%rd278];
	setp.gt.s32 	%p153, %r638, %r639;
	selp.b32 	%r780, %r780, %r637, %p153;
	setp.lt.u32 	%p154, %r153, 97;
	@%p154 bra 	$L__BB4_83;
	ld.shared.u32 	%r640, [_ZZN3cub18CUB_300001_SM_10006detail6reduce28DeviceReduceSingleTileKernelINS2_10policy_hubIij8maxFunctE10Policy1000EN6thrust24THRUST_300001_SM_1000_NS17counting_iteratorIiNS9_11use_defaultESB_SB_EEPijS5_iiN4cuda3std3__410__identityEEEvT0_T1_T2_T3_T4_T6_E12temp_storage+20];
	mul.wide.s32 	%rd279, %r780, 4;
	add.s64 	%rd280, %rd2, %rd279;
	ld.global.u32 	%r641, [%rd280];
	mul.wide.s32 	%rd281, %r640, 4;
	add.s64 	%rd282, %rd2, %rd281;
	ld.global.u32 	%r642, [%rd282];
	setp.gt.s32 	%p155, %r641, %r642;
	selp.b32 	%r780, %r780, %r640, %p155;
	setp.lt.u32 	%p156, %r153, 129;
	@%p156 bra 	$L__BB4_83;
	ld.shared.u32 	%r643, [_ZZN3cub18CUB_300001_SM_10006detail6reduce28DeviceReduceSingleTileKernelINS2_10policy_hubIij8maxFunctE10Policy1000EN6thrust24THRUST_300001_SM_1000_NS17counting_iteratorIiNS9_11use_defaultESB_SB_EEPijS5_iiN4cuda3std3__410__identityEEEvT0_T1_T2_T3_T4_T6_E12temp_storage+24];
	mul.wide.s32 	%rd283, %r780, 4;
	add.s64 	%rd284, %rd2, %rd283;
	ld.global.u32 	%r644, [%rd284];
	mul.wide.s32 	%rd285, %r643, 4;
	add.s64 	%rd286, %rd2, %rd285;
	ld.global.u32 	%r645, [%rd286];
	setp.gt.s32 	%p157, %r644, %r645;
	selp.b32 	%r780, %r780, %r643, %p157;
	setp.lt.u32 	%p158, %r153, 161;
	@%p158 bra 	$L__BB4_83;
	ld.shared.u32 	%r646, [_ZZN3cub18CUB_300001_SM_10006detail6reduce28DeviceReduceSingleTileKernelINS2_10policy_hubIij8maxFunctE10Policy1000EN6thrust24THRUST_300001_SM_1000_NS17counting_iteratorIiNS9_11use_defaultESB_SB_EEPijS5_iiN4cuda3std3__410__identityEEEvT0_T1_T2_T3_T4_T6_E12temp_storage+28];
	mul.wide.s32 	%rd287, %r780, 4;
	add.s64 	%rd288, %rd2, %rd287;
	ld.global.u32 	%r647, [%rd288];
	mul.wide.s32 	%rd289, %r646, 4;
	add.s64 	%rd290, %rd2, %rd289;
	ld.global.u32 	%r648, [%rd290];
	setp.gt.s32 	%p159, %r647, %r648;
	selp.b32 	%r780, %r780, %r646, %p159;
	setp.lt.u32 	%p160, %r153, 193;
	@%p160 bra 	$L__BB4_83;
	ld.shared.u32 	%r649, [_ZZN3cub18CUB_300001_SM_10006detail6reduce28DeviceReduceSingleTileKernelINS2_10policy_hubIij8maxFunctE10Policy1000EN6thrust24THRUST_300001_SM_1000_NS17counting_iteratorIiNS9_11use_defaultESB_SB_EEPijS5_iiN4cuda3std3__410__identityEEEvT0_T1_T2_T3_T4_T6_E12temp_storage+32];
	mul.wide.s32 	%rd291, %r780, 4;
	add.s64 	%rd292, %rd2, %rd291;
	ld.global.u32 	%r650, [%rd292];
	mul.wide.s32 	%rd293, %r649, 4;
	add.s64 	%rd294, %rd2, %rd293;
	ld.global.u32 	%r651, [%rd294];
	setp.gt.s32 	%p161, %r650, %r651;
	selp.b32 	%r780, %r780, %r649, %p161;
	setp.lt.u32 	%p162, %r153, 225;
	@%p162 bra 	$L__BB4_83;
	ld.shared.u32 	%r652, [_ZZN3cub18CUB_300001_SM_10006detail6reduce28DeviceReduceSingleTileKernelINS2_10policy_hubIij8maxFunctE10Policy1000EN6thrust24THRUST_300001_SM_1000_NS17counting_iteratorIiNS9_11use_defaultESB_SB_EEPijS5_iiN4cuda3std3__410__identityEEEvT0_T1_T2_T3_T4_T6_E12temp_storage+36];
	mul.wide.s32 	%rd295, %r780, 4;
	add.s64 	%rd296, %rd2, %rd295;
	ld.global.u32 	%r653, [%rd296];
	mul.wide.s32 	%rd297, %r652, 4;
	add.s64 	%rd298, %rd2, %rd297;
	ld.global.u32 	%r654, [%rd298];
	setp.gt.s32 	%p163, %r653, %r654;
	selp.b32 	%r780, %r780, %r652, %p163;
	bra.uni 	$L__BB4_83;
$L__BB4_52:
	mov.u32 	%r84, %tid.x;
	add.s32 	%r85, %r152, %r84;
	add.s32 	%r86, %r85, 256;
	add.s32 	%r156, %r85, 512;
	add.s32 	%r157, %r85, 768;
	add.s32 	%r158, %r85, 1024;
	add.s32 	%r159, %r85, 1280;
	add.s32 	%r160, %r85, 1536;
	add.s32 	%r161, %r85, 1792;
	add.s32 	%r162, %r85, 2048;
	add.s32 	%r163, %r85, 2304;
	add.s32 	%r164, %r85, 2560;
	add.s32 	%r165, %r85, 2816;
	add.s32 	%r166, %r85, 3072;
	add.s32 	%r167, %r85, 3328;
	add.s32 	%r168, %r85, 3584;
	add.s32 	%r169, %r85, 3840;
	mul.wide.s32 	%rd8, %r85, 4;
	add.s64 	%rd4, %rd2, %rd8;
	ld.global.u32 	%r170, [%rd4];
	ld.global.u32 	%r171, [%rd4+1024];
	setp.gt.s32 	%p3, %r170, %r171;
	selp.b32 	%r172, %r85, %r86, %p3;
	mul.wide.s32 	%rd9, %r172, 4;
	add.s64 	%rd10, %rd2, %rd9;
	ld.global.u32 	%r173, [%rd10];
	ld.global.u32 	%r174, [%rd4+2048];
	setp.gt.s32 	%p4, %r173, %r174;
	selp.b32 	%r175, %r172, %r156, %p4;
	mul.wide.s32 	%rd11, %r175, 4;
	add.s64 	%rd12, %rd2, %rd11;
	ld.global.u32 	%r176, [%rd12];
	ld.global.u32 	%r177, [%rd4+3072];
	setp.gt.s32 	%p5, %r176, %r177;
	selp.b32 	%r178, %r175, %r157, %p5;
	mul.wide.s32 	%rd13, %r178, 4;
	add.s64 	%rd14, %rd2, %rd13;
	ld.global.u32 	%r179, [%rd14];
	ld.global.u32 	%r180, [%rd4+4096];
	setp.gt.s32 	%p6, %r179, %r180;
	selp.b32 	%r181, %r178, %r158, %p6;
	mul.wide.s32 	%rd15, %r181, 4;
	add.s64 	%rd16, %rd2, %rd15;
	ld.global.u32 	%r182, [%rd16];
	ld.global.u32 	%r183, [%rd4+5120];
	setp.gt.s32 	%p7, %r182, %r183;
	selp.b32 	%r184, %r181, %r159, %p7;
	mul.wide.s32 	%rd17, %r184, 4;
	add.s64 	%rd18, %rd2, %rd17;
	ld.global.u32 	%r185, [%rd18];
	ld.global.u32 	%r186, [%rd4+6144];
	setp.gt.s32 	%p8, %r185, %r186;
	selp.b32 	%r187, %r184, %r160, %p8;
	mul.wide.s32 	%rd19, %r187, 4;
	add.s64 	%rd20, %rd2, %rd19;
	ld.global.u32 	%r188, [%rd20];
	ld.global.u32 	%r189, [%rd4+7168];
	setp.gt.s32 	%p9, %r188, %r189;
	selp.b32 	%r190, %r187, %r161, %p9;
	mul.wide.s32 	%rd21, %r190, 4;
	add.s64 	%rd22, %rd2, %rd21;
	ld.global.u32 	%r191, [%rd22];
	ld.global.u32 	%r192, [%rd4+8192];
	setp.gt.s32 	%p10, %r191, %r192;
	selp.b32 	%r193, %r190, %r162, %p10;
	mul.wide.s32 	%rd23, %r193, 4;
	add.s64 	%rd24, %rd2, %rd23;
	ld.global.u32 	%r194, [%rd24];
	ld.global.u32 	%r195, [%rd4+9216];
	setp.gt.s32 	%p11, %r194, %r195;
	selp.b32 	%r196, %r193, %r163, %p11;
	mul.wide.s32 	%rd25, %r196, 4;
	add.s64 	%rd26, %rd2, %rd25;
	ld.global.u32 	%r197, [%rd26];
	ld.global.u32 	%r198, [%rd4+10240];
	setp.gt.s32 	%p12, %r197, %r198;
	selp.b32 	%r199, %r196, %r164, %p12;
	mul.wide.s32 	%rd27, %r199, 4;
	add.s64 	%rd28, %rd2, %rd27;
	ld.global.u32 	%r200, [%rd28];
	ld.global.u32 	%r201, [%rd4+11264];
	setp.gt.s32 	%p13, %r200, %r201;
	selp.b32 	%r202, %r199, %r165, %p13;
	mul.wide.s32 	%rd29, %r202, 4;
	add.s64 	%rd30, %rd2, %rd29;
	ld.global.u32 	%r203, [%rd30];
	ld.global.u32 	%r204, [%rd4+12288];
	setp.gt.s32 	%p14, %r203, %r204;
	selp.b32 	%r205, %r202, %r166, %p14;
	mul.wide.s32 	%rd31, %r205, 4;
	add.s64 	%rd32, %rd2, %rd31;
	ld.global.u32 	%r206, [%rd32];
	ld.global.u32 	%r207, [%rd4+13312];
	setp.gt.s32 	%p15, %r206, %r207;
	selp.b32 	%r208, %r205, %r167, %p15;
	mul.wide.s32 	%rd33, %r208, 4;
	add.s64 	%rd34, %rd2, %rd33;
	ld.global.u32 	%r209, [%rd34];
	ld.global.u32 	%r210, [%rd4+14336];
	setp.gt.s32 	%p16, %r209, %r210;
	selp.b32 	%r211, %r208, %r168, %p16;
	mul.wide.s32 	%rd35, %r211, 4;
	add.s64 	%rd36, %rd2, %rd35;
	ld.global.u32 	%r212, [%rd36];
	ld.global.u32 	%r213, [%rd4+15360];
	setp.gt.s32 	%p17, %r212, %r213;
	selp.b32 	%r780, %r211, %r169, %p17;
	add.s32 	%r88, %r153, -4096;
	setp.lt.u32 	%p18, %r88, 4096;
	mov.b32 	%r756, 4096;
	@%p18 bra 	$L__BB4_56;
	mov.b32 	%r756, 4096;
$L__BB4_54:
	add.s32 	%r215, %r85, %r756;
	add.s32 	%r216, %r86, %r756;
	add.s32 	%r217, %r216, 256;
	add.s32 	%r218, %r216, 512;
	add.s32 	%r219, %r216, 768;
	add.s32 	%r220, %r216, 1024;
	add.s32 	%r221, %r216, 1280;
	add.s32 	%r222, %r216, 1536;
	add.s32 	%r223, %r216, 1792;
	add.s32 	%r224, %r216, 2048;
	add.s32 	%r225, %r216, 2304;
	add.s32 	%r226, %r216, 2560;
	add.s32 	%r227, %r216, 2816;
	add.s32 	%r228, %r216, 3072;
	add.s32 	%r229, %r216, 3328;
	add.s32 	%r230, %r216, 3584;
	mul.wide.s32 	%rd37, %r780, 4;
	add.s64 	%rd38, %rd2, %rd37;
	ld.global.u32 	%r231, [%rd38];
	mul.wide.s32 	%rd39, %r756, 4;
	add.s64 	%rd40, %rd4, %rd39;
	ld.global.u32 	%r232, [%rd40];
	setp.gt.s32 	%p19, %r231, %r232;
	selp.b32 	%r233, %r780, %r215, %p19;
	mul.wide.s32 	%rd41, %r233, 4;
	add.s64 	%rd42, %rd2, %rd41;
	ld.global.u32 	%r234, [%rd42];
	ld.global.u32 	%r235, [%rd40+1024];
	setp.gt.s32 	%p20, %r234, %r235;
	selp.b32 	%r236, %r233, %r216, %p20;
	mul.wide.s32 	%rd43, %r236, 4;
	add.s64 	%rd44, %rd2, %rd43;
	ld.global.u32 	%r237, [%rd44];
	ld.global.u32 	%r238, [%rd40+2048];
	setp.gt.s32 	%p21, %r237, %r238;
	selp.b32 	%r239, %r236, %r217, %p21;
	mul.wide.s32 	%rd45, %r239, 4;
	add.s64 	%rd46, %rd2, %rd45;
	ld.global.u32 	%r240, [%rd46];
	ld.global.u32 	%r241, [%rd40+3072];
	setp.gt.s32 	%p22, %r240, %r241;
	selp.b32 	%r242, %r239, %r218, %p22;
	mul.wide.s32 	%rd47, %r242, 4;
	add.s64 	%rd48, %rd2, %rd47;
	ld.global.u32 	%r243, [%rd48];
	ld.global.u32 	%r244, [%rd40+4096];
	setp.gt.s32 	%p23, %r243, %r244;
	selp.b32 	%r245, %r242, %r219, %p23;
	mul.wide.s32 	%rd49, %r245, 4;
	add.s64 	%rd50, %rd2, %rd49;
	ld.global.u32 	%r246, [%rd50];
	ld.global.u32 	%r247, [%rd40+5120];
	setp.gt.s32 	%p24, %r246, %r247;
	selp.b32 	%r248, %r245, %r220, %p24;
	mul.wide.s32 	%rd51, %r248, 4;
	add.s64 	%rd52, %rd2, %rd51;
	ld.global.u32 	%r249, [%rd52];
	ld.global.u32 	%r250, [%rd40+6144];
	setp.gt.s32 	%p25, %r249, %r250;
	selp.b32 	%r251, %r248, %r221, %p25;
	mul.wide.s32 	%rd53, %r251, 4;
	add.s64 	%rd54, %rd2, %rd53;
	ld.global.u32 	%r252, [%rd54];
	ld.global.u32 	%r253, [%rd40+7168];
	setp.gt.s32 	%p26, %r252, %r253;
	selp.b32 	%r254, %r251, %r222, %p26;
	mul.wide.s32 	%rd55, %r254, 4;
	add.s64 	%rd56, %rd2, %rd55;
	ld.global.u32 	%r255, [%rd56];
	ld.global.u32 	%r256, [%rd40+8192];
	setp.gt.s32 	%p27, %r255, %r256;
	selp.b32 	%r257, %r254, %r223, %p27;
	mul.wide.s32 	%rd57, %r257, 4;
	add.s64 	%rd58, %rd2, %rd57;
	ld.global.u32 	%r258, [%rd58];
	ld.global.u32 	%r259, [%rd40+9216];
	setp.gt.s32 	%p28, %r258, %r259;
	selp.b32 	%r260, %r257, %r224, %p28;
	mul.wide.s32 	%rd59, %r260, 4;
	add.s64 	%rd60, %rd2, %rd59;
	ld.global.u32 	%r261, [%rd60];
	ld.global.u32 	%r262, [%rd40+10240];
	setp.gt.s32 	%p29, %r261, %r262;
	selp.b32 	%r263, %r260, %r225, %p29;
	mul.wide.s32 	%rd61, %r263, 4;
	add.s64 	%rd62, %rd2, %rd61;
	ld.global.u32 	%r264, [%rd62];
	ld.global.u32 	%r265, [%rd40+11264];
	setp.gt.s32 	%p30, %r264, %r265;
	selp.b32 	%r266, %r263, %r226, %p30;
	mul.wide.s32 	%rd63, %r266, 4;
	add.s64 	%rd64, %rd2, %rd63;
	ld.global.u32 	%r267, [%rd64];
	ld.global.u32 	%r268, [%rd40+12288];
	setp.gt.s32 	%p31, %r267, %r268;
	selp.b32 	%r269, %r266, %r227, %p31;
	mul.wide.s32 	%rd65, %r269, 4;
	add.s64 	%rd66, %rd2, %rd65;
	ld.global.u32 	%r270, [%rd66];
	ld.global.u32 	%r271, [%rd40+13312];
	setp.gt.s32 	%p32, %r270, %r271;
	selp.b32 	%r272, %r269, %r228, %p32;
	mul.wide.s32 	%rd67, %r272, 4;
	add.s64 	%rd68, %rd2, %rd67;
	ld.global.u32 	%r273, [%rd68];
	ld.global.u32 	%r274, [%rd40+14336];
	setp.gt.s32 	%p33, %r273, %r274;
	selp.b32 	%r275, %r272, %r229, %p33;
	mul.wide.s32 	%rd69, %r275, 4;
	add.s64 	%rd70, %rd2, %rd69;
	ld.global.u32 	%r276, [%rd70];
	ld.global.u32 	%r277, [%rd40+15360];
	setp.gt.s32 	%p34, %r276, %r277;
	selp.b32 	%r780, %r275, %r230, %p34;
	sub.s32 	%r278, %r153, %r756;
	setp.lt.u32 	%p35, %r278, 4096;
	@%p35 bra 	$L__BB4_70;
	add.s32 	%r756, %r756, 4096;
	setp.le.u32 	%p36, %r756, %r88;
	@%p36 bra 	$L__BB4_54;
$L__BB4_56:
	setp.le.u32 	%p37, %r153, %r756;
	sub.s32 	%r279, %r153, %r756;
	setp.ge.s32 	%p38, %r84, %r279;
	or.pred  	%p39, %p37, %p38;
	@%p39 bra 	$L__BB4_70;
	add.s32 	%r95, %r756, %r152;
	not.b32 	%r282, %r84;
	add.s32 	%r283, %r153, %r282;
	sub.s32 	%r284, %r283, %r756;
	shr.u32 	%r285, %r284, 8;
	add.s32 	%r96, %r285, 1;
	and.b32  	%r97, %r96, 15;
	setp.lt.u32 	%p40, %r284, 3840;
	mov.u32 	%r766, %r84;
	@%p40 bra 	$L__BB4_61;
	or.b32  	%r760, %r84, 2048;
	add.s32 	%r759, %r85, %r756;
	and.b32  	%r286, %r96, 33554416;
	neg.s32 	%r758, %r286;
	add.s64 	%rd5, %rd2, 8192;
$L__BB4_59:
	.pragma "nounroll";
	mul.wide.s32 	%rd71, %r759, 4;
	add.s64 	%rd72, %rd5, %rd71;
	mul.wide.s32 	%rd73, %r780, 4;
	add.s64 	%rd74, %rd2, %rd73;
	ld.global.u32 	%r287, [%rd74];
	ld.global.u32 	%r288, [%rd72+-8192];
	setp.gt.s32 	%p41, %r287, %r288;
	selp.b32 	%r289, %r780, %r759, %p41;
	add.s32 	%r290, %r759, 256;
	mul.wide.s32 	%rd75, %r289, 4;
	add.s64 	%rd76, %rd2, %rd75;
	ld.global.u32 	%r291, [%rd76];
	ld.global.u32 	%r292, [%rd72+-7168];
	setp.gt.s32 	%p42, %r291, %r292;
	selp.b32 	%r293, %r289, %r290, %p42;
	add.s32 	%r294, %r759, 512;
	mul.wide.s32 	%rd77, %r293, 4;
	add.s64 	%rd78, %rd2, %rd77;
	ld.global.u32 	%r295, [%rd78];
	ld.global.u32 	%r296, [%rd72+-6144];
	setp.gt.s32 	%p43, %r295, %r296;
	selp.b32 	%r297, %r293, %r294, %p43;
	add.s32 	%r298, %r759, 768;
	mul.wide.s32 	%rd79, %r297, 4;
	add.s64 	%rd80, %rd2, %rd79;
	ld.global.u32 	%r299, [%rd80];
	ld.global.u32 	%r300, [%rd72+-5120];
	setp.gt.s32 	%p44, %r299, %r300;
	selp.b32 	%r301, %r297, %r298, %p44;
	add.s32 	%r302, %r759, 1024;
	mul.wide.s32 	%rd81, %r301, 4;
	add.s64 	%rd82, %rd2, %rd81;
	ld.global.u32 	%r303, [%rd82];
	ld.global.u32 	%r304, [%rd72+-4096];
	setp.gt.s32 	%p45, %r303, %r304;
	selp.b32 	%r305, %r301, %r302, %p45;
	add.s32 	%r306, %r759, 1280;
	mul.wide.s32 	%rd83, %r305, 4;
	add.s64 	%rd84, %rd2, %rd83;
	ld.global.u32 	%r307, [%rd84];
	ld.global.u32 	%r308, [%rd72+-3072];
	setp.gt.s32 	%p46, %r307, %r308;
	selp.b32 	%r309, %r305, %r306, %p46;
	add.s32 	%r310, %r759, 1536;
	mul.wide.s32 	%rd85, %r309, 4;
	add.s64 	%rd86, %rd2, %rd85;
	ld.global.u32 	%r311, [%rd86];
	ld.global.u32 	%r312, [%rd72+-2048];
	setp.gt.s32 	%p47, %r311, %r312;
	selp.b32 	%r313, %r309, %r310, %p47;
	add.s32 	%r314, %r759, 1792;
	mul.wide.s32 	%rd87, %r313, 4;
	add.s64 	%rd88, %rd2, %rd87;
	ld.global.u32 	%r315, [%rd88];
	ld.global.u32 	%r316, [%rd72+-1024];
	setp.gt.s32 	%p48, %r315, %r316;
	selp.b32 	%r317, %r313, %r314, %p48;
	add.s32 	%r318, %r759, 2048;
	mul.wide.s32 	%rd89, %r317, 4;
	add.s64 	%rd90, %rd2, %rd89;
	ld.global.u32 	%r319, [%rd90];
	ld.global.u32 	%r320, [%rd72];
	setp.gt.s32 	%p49, %r319, %r320;
	selp.b32 	%r321, %r317, %r318, %p49;
	add.s32 	%r322, %r759, 2304;
	mul.wide.s32 	%rd91, %r321, 4;
	add.s64 	%rd92, %rd2, %rd91;
	ld.global.u32 	%r323, [%rd92];
	ld.global.u32 	%r324, [%rd72+1024];
	setp.gt.s32 	%p50, %r323, %r324;
	selp.b32 	%r325, %r321, %r322, %p50;
	add.s32 	%r326, %r759, 2560;
	mul.wide.s32 	%rd93, %r325, 4;
	add.s64 	%rd94, %rd2, %rd93;
	ld.global.u32 	%r327, [%rd94];
	ld.global.u32 	%r328, [%rd72+2048];
	setp.gt.s32 	%p51, %r327, %r328;
	selp.b32 	%r329, %r325, %r326, %p51;
	add.s32 	%r330, %r759, 2816;
	mul.wide.s32 	%rd95, %r329, 4;
	add.s64 	%rd96, %rd2, %rd95;
	ld.global.u32 	%r331, [%rd96];
	ld.global.u32 	%r332, [%rd72+3072];
	setp.gt.s32 	%p52, %r331, %r332;
	selp.b32 	%r333, %r329, %r330, %p52;
	add.s32 	%r334, %r759, 3072;
	mul.wide.s32 	%rd97, %r333, 4;
	add.s64 	%rd98, %rd2, %rd97;
	ld.global.u32 	%r335, [%rd98];
	ld.global.u32 	%r336, [%rd72+4096];
	setp.gt.s32 	%p53, %r335, %r336;
	selp.b32 	%r337, %r333, %r334, %p53;
	add.s32 	%r338, %r759, 3328;
	mul.wide.s32 	%rd99, %r337, 4;
	add.s64 	%rd100, %rd2, %rd99;
	ld.global.u32 	%r339, [%rd100];
	ld.global.u32 	%r340, [%rd72+5120];
	setp.gt.s32 	%p54, %r339, %r340;
	selp.b32 	%r341, %r337, %r338, %p54;
	add.s32 	%r342, %r759, 3584;
	mul.wide.s32 	%rd101, %r341, 4;
	add.s64 	%rd102, %rd2, %rd101;
	ld.global.u32 	%r343, [%rd102];
	ld.global.u32 	%r344, [%rd72+6144];
	setp.gt.s32 	%p55, %r343, %r344;
	selp.b32 	%r345, %r341, %r342, %p55;
	add.s32 	%r346, %r759, 3840;
	mul.wide.s32 	%rd103, %r345, 4;
	add.s64 	%rd104, %rd2, %rd103;
	ld.global.u32 	%r347, [%rd104];
	ld.global.u32 	%r348, [%rd72+7168];
	setp.gt.s32 	%p56, %r347, %r348;
	selp.b32 	%r780, %r345, %r346, %p56;
	add.s32 	%r760, %r760, 4096;
	add.s32 	%r759, %r759, 4096;
	add.s32 	%r758, %r758, 16;
	setp.ne.s32 	%p57, %r758, 0;
	@%p57 bra 	$L__BB4_59;
	add.s32 	%r766, %r760, -2048;
$L__BB4_61:
	setp.eq.s32 	%p58, %r97, 0;
	@%p58 bra 	$L__BB4_70;
	and.b32  	%r113, %r96, 7;
	setp.lt.u32 	%p59, %r97, 8;
	@%p59 bra 	$L__BB4_64;
	add.s32 	%r350, %r95, %r766;
	mul.wide.s32 	%rd105, %r780, 4;
	add.s64 	%rd106, %rd2, %rd105;
	ld.global.u32 	%r351, [%rd106];
	mul.wide.s32 	%rd107, %r350, 4;
	add.s64 	%rd108, %rd2, %rd107;
	ld.global.u32 	%r352, [%rd108];
	setp.gt.s32 	%p60, %r351, %r352;
	selp.b32 	%r353, %r780, %r350, %p60;
	add.s32 	%r354, %r350, 256;
	mul.wide.s32 	%rd109, %r353, 4;
	add.s64 	%rd110, %rd2, %rd109;
	ld.global.u32 	%r355, [%rd110];
	ld.global.u32 	%r356, [%rd108+1024];
	setp.gt.s32 	%p61, %r355, %r356;
	selp.b32 	%r357, %r353, %r354, %p61;
	add.s32 	%r358, %r350, 512;
	mul.wide.s32 	%rd111, %r357, 4;
	add.s64 	%rd112, %rd2, %rd111;
	ld.global.u32 	%r359, [%rd112];
	ld.global.u32 	%r360, [%rd108+2048];
	setp.gt.s32 	%p62, %r359, %r360;
	selp.b32 	%r361, %r357, %r358, %p62;
	add.s32 	%r362, %r350, 768;
	mul.wide.s32 	%rd113, %r361, 4;
	add.s64 	%rd114, %rd2, %rd113;
	ld.global.u32 	%r363, [%rd114];
	ld.global.u32 	%r364, [%rd108+3072];
	setp.gt.s32 	%p63, %r363, %r364;
	selp.b32 	%r365, %r361, %r362, %p63;
	add.s32 	%r366, %r350, 1024;
	mul.wide.s32 	%rd115, %r365, 4;
	add.s64 	%rd116, %rd2, %rd115;
	ld.global.u32 	%r367, [%rd116];
	ld.global.u32 	%r368, [%rd108+4096];
	setp.gt.s32 	%p64, %r367, %r368;
	selp.b32 	%r369, %r365, %r366, %p64;
	add.s32 	%r370, %r350, 1280;
	mul.wide.s32 	%rd117, %r369, 4;
	add.s64 	%rd118, %rd2, %rd117;
	ld.global.u32 	%r371, [%rd118];
	ld.global.u32 	%r372, [%rd108+5120];
	setp.gt.s32 	%p65, %r371, %r372;
	selp.b32 	%r373, %r369, %r370, %p65;
	add.s32 	%r374, %r350, 1536;
	mul.wide.s32 	%rd119, %r373, 4;
	add.s64 	%rd120, %rd2, %rd119;
	ld.global.u32 	%r375, [%rd120];
	ld.global.u32 	%r376, [%rd108+6144];
	setp.gt.s32 	%p66, %r375, %r376;
	selp.b32 	%r377, %r373, %r374, %p66;
	add.s32 	%r378, %r350, 1792;
	mul.wide.s32 	%rd121, %r377, 4;
	add.s64 	%rd122, %rd2, %rd121;
	ld.global.u32 	%r379, [%rd122];
	ld.global.u32 	%r380, [%rd108+7168];
	setp.gt.s32 	%p67, %r379, %r380;
	selp.b32 	%r780, %r377, %r378, %p67;
	add.s32 	%r766, %r766, 2048;
$L__BB4_64:
	setp.eq.s32 	%p68, %r113, 0;
	@%p68 bra 	$L__BB4_70;
	and.b32  	%r119, %r96, 3;
	setp.lt.u32 	%p69, %r113, 4;
	@%p69 bra 	$L__BB4_67;
	add.s32 	%r382, %r95, %r766;
	mul.wide.s32 	%rd123, %r780, 4;
	add.s64 	%rd124, %rd2, %rd123;
	ld.global.u32 	%r383, [%rd124];
	mul.wide.s32 	%rd125, %r382, 4;
	add.s64 	%rd126, %rd2, %rd125;
	ld.global.u32 	%r384, [%rd126];
	setp.gt.s32 	%p70, %r383, %r384;
	selp.b32 	%r385, %r780, %r382, %p70;
	add.s32 	%r386, %r382, 256;
	mul.wide.s32 	%rd127, %r385, 4;
	add.s64 	%rd128, %rd2, %rd127;
	ld.global.u32 	%r387, [%rd128];
	ld.global.u32 	%r388, [%rd126+1024];
	setp.gt.s32 	%p71, %r387, %r388;
	selp.b32 	%r389, %r385, %r386, %p71;
	add.s32 	%r390, %r382, 512;
	mul.wide.s32 	%rd129, %r389, 4;
	add.s64 	%rd130, %rd2, %rd129;
	ld.global.u32 	%r391, [%rd130];
	ld.global.u32 	%r392, [%rd126+2048];
	setp.gt.s32 	%p72, %r391, %r392;
	selp.b32 	%r393, %r389, %r390, %p72;
	add.s32 	%r394, %r382, 768;
	mul.wide.s32 	%rd131, %r393, 4;
	add.s64 	%rd132, %rd2, %rd131;
	ld.global.u32 	%r395, [%rd132];
	ld.global.u32 	%r396, [%rd126+3072];
	setp.gt.s32 	%p73, %r395, %r396;
	selp.b32 	%r780, %r393, %r394, %p73;
	add.s32 	%r766, %r766, 1024;
$L__BB4_67:
	setp.eq.s32 	%p74, %r119, 0;
	@%p74 bra 	$L__BB4_70;
	add.s32 	%r397, %r152, %r766;
	add.s32 	%r772, %r397, %r756;
	neg.s32 	%r771, %r119;
$L__BB4_69:
	.pragma "nounroll";
	mul.wide.s32 	%rd133, %r772, 4;
	add.s64 	%rd134, %rd2, %rd133;
	mul.wide.s32 	%rd135, %r780, 4;
	add.s64 	%rd136, %rd2, %rd135;
	ld.global.u32 	%r398, [%rd136];
	ld.global.u32 	%r399, [%rd134];
	setp.gt.s32 	%p75, %r398, %r399;
	selp.b32 	%r780, %r780, %r772, %p75;
	add.s32 	%r772, %r772, 256;
	add.s32 	%r771, %r771, 1;
	setp.ne.s32 	%p76, %r771, 0;
	@%p76 bra 	$L__BB4_69;
$L__BB4_70:
	// begin inline asm
	mov.u32 %r400, %laneid;
	// end inline asm
	mov.b32 	%r403, 1;
	mov.b32 	%r404, 31;
	mov.b32 	%r405, -1;
	// begin inline asm
	shfl.sync.down.b32 %r401, %r780, %r403, %r404, %r405;
	// end inline asm
	setp.gt.s32 	%p77, %r400, 30;
	@%p77 bra 	$L__BB4_72;
	mul.wide.s32 	%rd137, %r780, 4;
	add.s64 	%rd138, %rd2, %rd137;
	ld.global.u32 	%r406, [%rd138];
	mul.wide.s32 	%rd139, %r401, 4;
	add.s64 	%rd140, %rd2, %rd139;
	ld.global.u32 	%r407, [%rd140];
	setp.gt.s32 	%p78, %r406, %r407;
	selp.b32 	%r780, %r780, %r401, %p78;
$L__BB4_72:
	mov.b32 	%r410, 2;
	mov.b32 	%r411, 31;
	mov.b32 	%r412, -1;
	// begin inline asm
	shfl.sync.down.b32 %r408, %r780, %r410, %r411, %r412;
	// end inline asm
	setp.gt.s32 	%p79, %r400, 29;
	@%p79 bra 	$L__BB4_74;
	mul.wide.s32 	%rd141, %r780, 4;
	add.s64 	%rd142, %rd2, %rd141;
	ld.global.u32 	%r413, [%rd142];
	mul.wide.s32 	%rd143, %r408, 4;
	add.s64 	%rd144, %rd2, %rd143;
	ld.global.u32 	%r414, [%rd144];
	setp.gt.s32 	%p80, %r413, %r414;
	selp.b32 	%r780, %r780, %r408, %p80;
$L__BB4_74:
	mov.b32 	%r417, 4;
	mov.b32 	%r418, 31;
	mov.b32 	%r419, -1;
	// begin inline asm
	shfl.sync.down.b32 %r415, %r780, %r417, %r418, %r419;
	// end inline asm
	setp.gt.s32 	%p81, %r400, 27;
	@%p81 bra 	$L__BB4_76;
	mul.wide.s32 	%rd145, %r780, 4;
	add.s64 	%rd146, %rd2, %rd145;
	ld.global.u32 	%r420, [%rd146];
	mul.wide.s32 	%rd147, %r415, 4;
	add.s64 	%rd148, %rd2, %rd147;
	ld.global.u32 	%r421, [%rd148];
	setp.gt.s32 	%p82, %r420, %r421;
	selp.b32 	%r780, %r780, %r415, %p82;
$L__BB4_76:
	mov.b32 	%r424, 8;
	mov.b32 	%r425, 31;
	mov.b32 	%r426, -1;
	// begin inline asm
	shfl.sync.down.b32 %r422, %r780, %r424, %r425, %r426;
	// end inline asm
	setp.gt.s32 	%p83, %r400, 23;
	@%p83 bra 	$L__BB4_78;
	mul.wide.s32 	%rd149, %r780, 4;
	add.s64 	%rd150, %rd2, %rd149;
	ld.global.u32 	%r427, [%rd150];
	mul.wide.s32 	%rd151, %r422, 4;
	add.s64 	%rd152, %rd2, %rd151;
	ld.global.u32 	%r428, [%rd152];
	setp.gt.s32 	%p84, %r427, %r428;
	selp.b32 	%r780, %r780, %r422, %p84;
$L__BB4_78:
	mov.b32 	%r431, 16;
	mov.b32 	%r432, 31;
	mov.b32 	%r433, -1;
	// begin inline asm
	shfl.sync.down.b32 %r429, %r780, %r431, %r432, %r433;
	// end inline asm
	setp.gt.s32 	%p85, %r400, 15;
	@%p85 bra 	$L__BB4_81;
	mul.wide.s32 	%rd153, %r780, 4;
	add.s64 	%rd154, %rd2, %rd153;
	ld.global.u32 	%r434, [%rd154];
	mul.wide.s32 	%rd155, %r429, 4;
	add.s64 	%rd156, %rd2, %rd155;
	ld.global.u32 	%r435, [%rd156];
	setp.gt.s32 	%p86, %r434, %r435;
	selp.b32 	%r780, %r780, %r429, %p86;
	setp.ne.s32 	%p87, %r400, 0;
	@%p87 bra 	$L__BB4_81;
	shr.u32 	%r436, %r84, 3;
	and.b32  	%r437, %r436, 124;
	mov.u32 	%r438, _ZZN3cub18CUB_300001_SM_10006detail6reduce28DeviceReduceSingleTileKernelINS2_10policy_hubIij8maxFunctE10Policy1000EN6thrust24THRUST_300001_SM_1000_NS17counting_iteratorIiNS9_11use_defaultESB_SB_EEPijS5_iiN4cuda3std3__410__identityEEEvT0_T1_T2_T3_T4_T6_E12temp_storage;
	add.s32 	%r439, %r438, %r437;
	st.shared.u32 	[%r439+8], %r780;
$L__BB4_81:
	bar.sync 	0;
	setp.ne.s32 	%p88, %r84, 0;
	@%p88 bra 	$L__BB4_83;
	ld.shared.u32 	%r440, [_ZZN3cub18CUB_300001_SM_10006detail6reduce28DeviceReduceSingleTileKernelINS2_10policy_hubIij8maxFunctE10Policy1000EN6thrust24THRUST_300001_SM_1000_NS17counting_iteratorIiNS9_11use_defaultESB_SB_EEPijS5_iiN4cuda3std3__410__identityEEEvT0_T1_T2_T3_T4_T6_E12temp_storage+12];
	mul.wide.s32 	%rd157, %r780, 4;
	add.s64 	%rd158, %rd2, %rd157;
	ld.global.u32 	%r441, [%rd158];
	mul.wide.s32 	%rd159, %r440, 4;
	add.s64 	%rd160, %rd2, %rd159;
	ld.global.u32 	%r442, [%rd160];
	setp.gt.s32 	%p89, %r441, %r442;
	selp.b32 	%r443, %r780, %r440, %p89;
	ld.shared.u32 	%r444, [_ZZN3cub18CUB_300001_SM_10006detail6reduce28DeviceReduceSingleTileKernelINS2_10policy_hubIij8maxFunctE10Policy1000EN6thrust24THRUST_300001_SM_1000_NS17counting_iteratorIiNS9_11use_defaultESB_SB_EEPijS5_iiN4cuda3std3__410__identityEEEvT0_T1_T2_T3_T4_T6_E12temp_storage+16];
	mul.wide.s32 	%rd161, %r443, 4;
	add.s64 	%rd162, %rd2, %rd161;
	ld.global.u32 	%r445, [%rd162];
	mul.wide.s32 	%rd163, %r444, 4;
	add.s64 	%rd164, %rd2, %rd163;
	ld.global.u32 	%r446, [%rd164];
	setp.gt.s32 	%p90, %r445, %r446;
	selp.b32 	%r447, %r443, %r444, %p90;
	ld.shared.u32 	%r448, [_ZZN3cub18CUB_300001_SM_10006detail6reduce28DeviceReduceSingleTileKernelINS2_10policy_hubIij8maxFunctE10Policy1000EN6thrust24THRUST_300001_SM_1000_NS17counting_iteratorIiNS9_11use_defaultESB_SB_EEPijS5_iiN4cuda3std3__410__identityEEEvT0_T1_T2_T3_T4_T6_E12temp_storage+20];
	mul.wide.s32 	%rd165, %r447, 4;
	add.s64 	%rd166, %rd2, %rd165;
	ld.global.u32 	%r449, [%rd166];
	mul.wide.s32 	%rd167, %r448, 4;
	add.s64 	%rd168, %rd2, %rd167;
	ld.global.u32 	%r450, [%rd168];
	setp.gt.s32 	%p91, %r449, %r450;
	selp.b32 	%r451, %r447, %r448, %p91;
	ld.shared.u32 	%r452, [_ZZN3cub18CUB_300001_SM_10006detail6reduce28DeviceReduceSingleTileKernelINS2_10policy_hubIij8maxFunctE10Policy1000EN6thrust24THRUST_300001_SM_1000_NS17counting_iteratorIiNS9_11use_defaultESB_SB_EEPijS5_iiN4cuda3std3__410__identityEEEvT0_T1_T2_T3_T4_T6_E12temp_storage+24];
	mul.wide.s32 	%rd169, %r451, 4;
	add.s64 	%rd170, %rd2, %rd169;
	ld.global.u32 	%r453, [%rd170];
	mul.wide.s32 	%rd171, %r452, 4;
	add.s64 	%rd172, %rd2, %rd171;
	ld.global.u32 	%r454, [%rd172];
	setp.gt.s32 	%p92, %r453, %r454;
	selp.b32 	%r455, %r451, %r452, %p92;
	ld.shared.u32 	%r456, [_ZZN3cub18CUB_300001_SM_10006detail6reduce28DeviceReduceSingleTileKernelINS2_10policy_hubIij8maxFunctE10Policy1000EN6thrust24THRUST_300001_SM_1000_NS17counting_iteratorIiNS9_11use_defaultESB_SB_EEPijS5_iiN4cuda3std3__410__identityEEEvT0_T1_T2_T3_T4_T6_E12temp_storage+28];
	mul.wide.s32 	%rd173, %r455, 4;
	add.s64 	%rd174, %rd2, %rd173;
	ld.global.u32 	%r457, [%rd174];
	mul.wide.s32 	%rd175, %r456, 4;
	add.s64 	%rd176, %rd2, %rd175;
	ld.global.u32 	%r458, [%rd176];
	setp.gt.s32 	%p93, %r457, %r458;
	selp.b32 	%r459, %r455, %r456, %p93;
	ld.shared.u32 	%r460, [_ZZN3cub18CUB_300001_SM_10006detail6reduce28DeviceReduceSingleTileKernelINS2_10policy_hubIij8maxFunctE10Policy1000EN6thrust24THRUST_300001_SM_1000_NS17counting_iteratorIiNS9_11use_defaultESB_SB_EEPijS5_iiN4cuda3std3__410__identityEEEvT0_T1_T2_T3_T4_T6_E12temp_storage+32];
	mul.wide.s32 	%rd177, %r459, 4;
	add.s64 	%rd178, %rd2, %rd177;
	ld.global.u32 	%r461, [%rd178];
	mul.wide.s32 	%rd179, %r460, 4;
	add.s64 	%rd180, %rd2, %rd179;
	ld.global.u32 	%r462, [%rd180];
	setp.gt.s32 	%p94, %r461, %r462;
	selp.b32 	%r463, %r459, %r460, %p94;
	ld.shared.u32 	%r464, [_ZZN3cub18CUB_300001_SM_10006detail6reduce28DeviceReduceSingleTileKernelINS2_10policy_hubIij8maxFunctE10Policy1000EN6thrust24THRUST_300001_SM_1000_NS17counting_iteratorIiNS9_11use_defaultESB_SB_EEPijS5_iiN4cuda3std3__410__identityEEEvT0_T1_T2_T3_T4_T6_E12temp_storage+36];
	mul.wide.s32 	%rd181, %r463, 4;
	add.s64 	%rd182, %rd2, %rd181;
	ld.global.u32 	%r465, [%rd182];
	mul.wide.s32 	%rd183, %r464, 4;
	add.s64 	%rd184, %rd2, %rd183;
	ld.global.u32 	%r466, [%rd184];
	setp.gt.s32 	%p95, %r465, %r466;
	selp.b32 	%r780, %r463, %r464, %p95;
$L__BB4_83:
	mov.u32 	%r722, %tid.x;
	setp.ne.s32 	%p183, %r722, 0;
	@%p183 bra 	$L__BB4_85;
	mul.wide.s32 	%rd347, %r154, 4;
	add.s64 	%rd348, %rd2, %rd347;
	ld.global.u32 	%r723, [%rd348];
	mul.wide.s32 	%rd349, %r780, 4;
	add.s64 	%rd350, %rd2, %rd349;
	ld.global.u32 	%r724, [%rd350];
	setp.gt.s32 	%p184, %r723, %r724;
	selp.b32 	%r725, %r154, %r780, %p184;
	st.global.u32 	[%rd1], %r725;
$L__BB4_85:
	ret;

}
	// .globl	_ZN3cub18CUB_300001_SM_10006detail6reduce18DeviceReduceKernelINS2_10policy_hubIij8maxFunctE10Policy1000EN6thrust24THRUST_300001_SM_1000_NS17counting_iteratorIiNS9_11use_defaultESB_SB_EEjS5_iN4cuda3std3__410__identityEEEvT0_PT3_T1_NS0_13GridEvenShareISK_EET2_T4_
.visible .entry _ZN3cub18CUB_300001_SM_10006detail6reduce18DeviceReduceKernelINS2_10policy_hubIij8maxFunctE10Policy1000EN6thrust24THRUST_300001_SM_1000_NS17counting_iteratorIiNS9_11use_defaultESB_SB_EEjS5_iN4cuda3std3__410__identityEEEvT0_PT3_T1_NS0_13GridEvenShareISK_EET2_T4_(
	.param .align 4 .b8 _ZN3cub18CUB_300001_SM_10006detail6reduce18DeviceReduceKernelINS2_10policy_hubIij8maxFunctE10Policy1000EN6thrust24THRUST_300001_SM_1000_NS17counting_iteratorIiNS9_11use_defaultESB_SB_EEjS5_iN4cuda3std3__410__identityEEEvT0_PT3_T1_NS0_13GridEvenShareISK_EET2_T4__param_0[4],
	.param .u64 .ptr .align 1 _ZN3cub18CUB_300001_SM_10006detail6reduce18DeviceReduceKernelINS2_10policy_hubIij8maxFunctE10Policy1000EN6thrust24THRUST_300001_SM_1000_NS17counting_iteratorIiNS9_11use_defaultESB_SB_EEjS5_iN4cuda3std3__410__identityEEEvT0_PT3_T1_NS0_13GridEvenShareISK_EET2_T4__param_1,
	.param .u32 _ZN3cub18CUB_300001_SM_10006detail6reduce18DeviceReduceKernelINS2_10policy_hubIij8maxFunctE10Policy1000EN6thrust24THRUST_300001_SM_1000_NS17counting_iteratorIiNS9_11use_defaultESB_SB_EEjS5_iN4cuda3std3__410__identityEEEvT0_PT3_T1_NS0_13GridEvenShareISK_EET2_T4__param_2,
	.param .align 4 .b8 _ZN3cub18CUB_300001_SM_10006detail6reduce18DeviceReduceKernelINS2_10policy_hubIij8maxFunctE10Policy1000EN6thrust24THRUST_300001_SM_1000_NS17counting_iteratorIiNS9_11use_defaultESB_SB_EEjS5_iN4cuda3std3__410__identityEEEvT0_PT3_T1_NS0_13GridEvenShareISK_EET2_T4__param_3[40],
	.param .align 8 .b8 _ZN3cub18CUB_300001_SM_10006detail6reduce18DeviceReduceKernelINS2_10policy_hubIij8maxFunctE10Policy1000EN6thrust24THRUST_300001_SM_1000_NS17counting_iteratorIiNS9_11use_defaultESB_SB_EEjS5_iN4cuda3std3__410__identityEEEvT0_PT3_T1_NS0_13GridEvenShareISK_EET2_T4__param_4[8],
	.param .align 1 .b8 _ZN3cub18CUB_300001_SM_10006detail6reduce18DeviceReduceKernelINS2_10policy_hubIij8maxFunctE10Policy1000EN6thrust24THRUST_300001_SM_1000_NS17counting_iteratorIiNS9_11use_defaultESB_SB_EEjS5_iN4cuda3std3__410__identityEEEvT0_PT3_T1_NS0_13GridEvenShareISK_EET2_T4__param_5[1]
)
.maxntid 256
{
	.reg .pred 	%p<183>;
	.reg .b16 	%rs<4>;
	.reg .b32 	%r<810>;
	.reg .b64 	%rd<349>;
	// demoted variable
	.shared .align 4 .b8 _ZZN3cub18CUB_300001_SM_10006detail6reduce18DeviceReduceKernelINS2_10policy_hubIij8maxFunctE10Policy1000EN6thrust24THRUST_300001_SM_1000_NS17counting_iteratorIiNS9_11use_defaultESB_SB_EEjS5_iN4cuda3std3__410__identityEEEvT0_PT3_T1_NS0_13GridEvenShareISK_EET2_T4_E12temp_storage[44];
	ld.param.u32 	%r164, [_ZN3cub18CUB_300001_SM_10006detail6reduce18DeviceReduceKernelINS2_10policy_hubIij8maxFunctE10Policy1000EN6thrust24THRUST_300001_SM_1000_NS17counting_iteratorIiNS9_11use_defaultESB_SB_EEjS5_iN4cuda3std3__410__identityEEEvT0_PT3_T1_NS0_13GridEvenShareISK_EET2_T4__param_3+24];
	ld.param.u32 	%r2, [_ZN3cub18CUB_300001_SM_10006detail6reduce18DeviceReduceKernelINS2_10policy_hubIij8maxFunctE10Policy1000EN6thrust24THRUST_300001_SM_1000_NS17counting_iteratorIiNS9_11use_defaultESB_SB_EEjS5_iN4cuda3std3__410__identityEEEvT0_PT3_T1_NS0_13GridEvenShareISK_EET2_T4__param_0];
	ld.param.u32 	%r163, [_ZN3cub18CUB_300001_SM_10006detail6reduce18DeviceReduceKernelINS2_10policy_hubIij8maxFunctE10Policy1000EN6thrust24THRUST_300001_SM_1000_NS17counting_iteratorIiNS9_11use_defaultESB_SB_EEjS5_iN4cuda3std3__410__identityEEEvT0_PT3_T1_NS0_13GridEvenShareISK_EET2_T4__param_3+20];
	ld.param.u64 	%rd4, [_ZN3cub18CUB_300001_SM_10006detail6reduce18DeviceReduceKernelINS2_10policy_hubIij8maxFunctE10Policy1000EN6thrust24THRUST_300001_SM_1000_NS17counting_iteratorIiNS9_11use_defaultESB_SB_EEjS5_iN4cuda3std3__410__identityEEEvT0_PT3_T1_NS0_13GridEvenShareISK_EET2_T4__param_4];
	cvta.to.global.u64 	%rd1, %rd4;
	mov.u32 	%r3, %ctaid.x;
	shl.b32 	%r4, %r3, 12;
	sub.s32 	%r5, %r163, %r4;
	setp.gt.u32 	%p1, %r5, 4095;
	@%p1 bra 	$L__BB5_49;
	mov.u32 	%r6, %tid.x;
	setp.lt.u32 	%p95, %r6, %r5;
	add.s32 	%r496, %r4, %r6;
	add.s32 	%r497, %r496, %r2;
	add.s32 	%r498, %r6, 256;
	selp.b32 	%r809, %r497, 0, %p95;
	selp.b32 	%r764, %r498, %r6, %p95;
	setp.ge.u32 	%p96, %r764, %r5;
	@%p96 bra 	$L__BB5_15;
	add.s32 	%r9, %r2, %r4;
	not.b32 	%r500, %r764;
	add.s32 	%r501, %r163, %r500;
	sub.s32 	%r502, %r501, %r4;
	shr.u32 	%r503, %r502, 8;
	add.s32 	%r10, %r503, 1;
	and.b32  	%r11, %r10, 15;
	setp.lt.u32 	%p97, %r502, 3840;
	@%p97 bra 	$L__BB5_6;
	or.b32  	%r758, %r764, 2048;
	add.s32 	%r504, %r2, %r764;
	add.s32 	%r757, %r504, %r4;
	and.b32  	%r505, %r10, 33554416;
	neg.s32 	%r756, %r505;
	add.s64 	%rd2, %rd1, 8192;
$L__BB5_4:
	.pragma "nounroll";
	mul.wide.s32 	%rd183, %r757, 4;
	add.s64 	%rd184, %rd2, %rd183;
	mul.wide.s32 	%rd185, %r809, 4;
	add.s64 	%rd186, %rd1, %rd185;
	ld.global.u32 	%r506, [%rd186];
	ld.global.u32 	%r507, [%rd184+-8192];
	setp.gt.s32 	%p98, %r506, %r507;
	selp.b32 	%r508, %r809, %r757, %p98;
	add.s32 	%r509, %r757, 256;
	mul.wide.s32 	%rd187, %r508, 4;
	add.s64 	%rd188, %rd1, %rd187;
	ld.global.u32 	%r510, [%rd188];
	ld.global.u32 	%r511, [%rd184+-7168];
	setp.gt.s32 	%p99, %r510, %r511;
	selp.b32 	%r512, %r508, %r509, %p99;
	add.s32 	%r513, %r757, 512;
	mul.wide.s32 	%rd189, %r512, 4;
	add.s64 	%rd190, %rd1, %rd189;
	ld.global.u32 	%r514, [%rd190];
	ld.global.u32 	%r515, [%rd184+-6144];
	setp.gt.s32 	%p100, %r514, %r515;
	selp.b32 	%r516, %r512, %r513, %p100;
	add.s32 	%r517, %r757, 768;
	mul.wide.s32 	%rd191, %r516, 4;
	add.s64 	%rd192, %rd1, %rd191;
	ld.global.u32 	%r518, [%rd192];
	ld.global.u32 	%r519, [%rd184+-5120];
	setp.gt.s32 	%p101, %r518, %r519;
	selp.b32 	%r520, %r516, %r517, %p101;
	add.s32 	%r521, %r757, 1024;
	mul.wide.s32 	%rd193, %r520, 4;
	add.s64 	%rd194, %rd1, %rd193;
	ld.global.u32 	%r522, [%rd194];
	ld.global.u32 	%r523, [%rd184+-4096];
	setp.gt.s32 	%p102, %r522, %r523;
	selp.b32 	%r524, %r520, %r521, %p102;
	add.s32 	%r525, %r757, 1280;
	mul.wide.s32 	%rd195, %r524, 4;
	add.s64 	%rd196, %rd1, %rd195;
	ld.global.u32 	%r526, [%rd196];
	ld.global.u32 	%r527, [%rd184+-3072];
	setp.gt.s32 	%p103, %r526, %r527;
	selp.b32 	%r528, %r524, %r525, %p103;
	add.s32 	%r529, %r757, 1536;
	mul.wide.s32 	%rd197, %r528, 4;
	add.s64 	%rd198, %rd1, %rd197;
	ld.global.u32 	%r530, [%rd198];
	ld.global.u32 	%r531, [%rd184+-2048];
	setp.gt.s32 	%p104, %r530, %r531;
	selp.b32 	%r532, %r528, %r529, %p104;
	add.s32 	%r533, %r757, 1792;
	mul.wide.s32 	%rd199, %r532, 4;
	add.s64 	%rd200, %rd1, %rd199;
	ld.global.u32 	%r534, [%rd200];
	ld.global.u32 	%r535, [%rd184+-1024];
	setp.gt.s32 	%p105, %r534, %r535;
	selp.b32 	%r536, %r532, %r533, %p105;
	add.s32 	%r537, %r757, 2048;
	mul.wide.s32 	%rd201, %r536, 4;
	add.s64 	%rd202, %rd1, %rd201;
	ld.global.u32 	%r538, [%rd202];
	ld.global.u32 	%r539, [%rd184];
	setp.gt.s32 	%p106, %r538, %r539;
	selp.b32 	%r540, %r536, %r537, %p106;
	add.s32 	%r541, %r757, 2304;
	mul.wide.s32 	%rd203, %r540, 4;
	add.s64 	%rd204, %rd1, %rd203;
	ld.global.u32 	%r542, [%rd204];
	ld.global.u32 	%r543, [%rd184+1024];
	setp.gt.s32 	%p107, %r542, %r543;
	selp.b32 	%r544, %r540, %r541, %p107;
	add.s32 	%r545, %r757, 2560;
	mul.wide.s32 	%rd205, %r544, 4;
	add.s64 	%rd206, %rd1, %rd205;
	ld.global.u32 	%r546, [%rd206];
	ld.global.u32 	%r547, [%rd184+2048];
	setp.gt.s32 	%p108, %r546, %r547;
	selp.b32 	%r548, %r544, %r545, %p108;
	add.s32 	%r549, %r757, 2816;
	mul.wide.s32 	%rd207, %r548, 4;
	add.s64 	%rd208, %rd1, %rd207;
	ld.global.u32 	%r550, [%rd208];
	ld.global.u32 	%r551, [%rd184+3072];
	setp.gt.s32 	%p109, %r550, %r551;
	selp.b32 	%r552, %r548, %r549, %p109;
	add.s32 	%r553, %r757, 3072;
	mul.wide.s32 	%rd209, %r552, 4;
	add.s64 	%rd210, %rd1, %rd209;
	ld.global.u32 	%r554, [%rd210];
	ld.global.u32 	%r555, [%rd184+4096];
	setp.gt.s32 	%p110, %r554, %r555;
	selp.b32 	%r556, %r552, %r553, %p110;
	add.s32 	%r557, %r757, 3328;
	mul.wide.s32 	%rd211, %r556, 4;
	add.s64 	%rd212, %rd1, %rd211;
	ld.global.u32 	%r558, [%rd212];
	ld.global.u32 	%r559, [%rd184+5120];
	setp.gt.s32 	%p111, %r558, %r559;
	selp.b32 	%r560, %r556, %r557, %p111;
	add.s32 	%r561, %r757, 3584;
	mul.wide.s32 	%rd213, %r560, 4;
	add.s64 	%rd214, %rd1, %rd213;
	ld.global.u32 	%r562, [%rd214];
	ld.global.u32 	%r563, [%rd184+6144];
	setp.gt.s32 	%p112, %r562, %r563;
	selp.b32 	%r564, %r560, %r561, %p112;
	add.s32 	%r565, %r757, 3840;
	mul.wide.s32 	%rd215, %r564, 4;
	add.s64 	%rd216, %rd1, %rd215;
	ld.global.u32 	%r566, [%rd216];
	ld.global.u32 	%r567, [%rd184+7168];
	setp.gt.s32 	%p113, %r566, %r567;
	selp.b32 	%r809, %r564, %r565, %p113;
	add.s32 	%r758, %r758, 4096;
	add.s32 	%r757, %r757, 4096;
	add.s32 	%r756, %r756, 16;
	setp.ne.s32 	%p114, %r756, 0;
	@%p114 bra 	$L__BB5_4;
	add.s32 	%r764, %r758, -2048;
$L__BB5_6:
	setp.eq.s32 	%p115, %r11, 0;
	@%p115 bra 	$L__BB5_15;
	and.b32  	%r27, %r10, 7;
	setp.lt.u32 	%p116, %r11, 8;
	@%p116 bra 	$L__BB5_9;
	add.s32 	%r569, %r9, %r764;
	mul.wide.s32 	%rd217, %r809, 4;
	add.s64 	%rd218, %rd1, %rd217;
	ld.global.u32 	%r570, [%rd218];
	mul.wide.s32 	%rd219, %r569, 4;
	add.s64 	%rd220, %rd1, %rd219;
	ld.global.u32 	%r571, [%rd220];
	setp.gt.s32 	%p117, %r570, %r571;
	selp.b32 	%r572, %r809, %r569, %p117;
	add.s32 	%r573, %r569, 256;
	mul.wide.s32 	%rd221, %r572, 4;
	add.s64 	%rd222, %rd1, %rd221;
	ld.global.u32 	%r574, [%rd222];
	ld.global.u32 	%r575, [%rd220+1024];
	setp.gt.s32 	%p118, %r574, %r575;
	selp.b32 	%r576, %r572, %r573, %p118;
	add.s32 	%r577, %r569, 512;
	mul.wide.s32 	%rd223, %r576, 4;
	add.s64 	%rd224, %rd1, %rd223;
	ld.global.u32 	%r578, [%rd224];
	ld.global.u32 	%r579, [%rd220+2048];
	setp.gt.s32 	%p119, %r578, %r579;
	selp.b32 	%r580, %r576, %r577, %p119;
	add.s32 	%r581, %r569, 768;
	mul.wide.s32 	%rd225, %r580, 4;
	add.s64 	%rd226, %rd1, %rd225;
	ld.global.u32 	%r582, [%rd226];
	ld.global.u32 	%r583, [%rd220+3072];
	setp.gt.s32 	%p120, %r582, %r583;
	selp.b32 	%r584, %r580, %r581, %p120;
	add.s32 	%r585, %r569, 1024;
	mul.wide.s32 	%rd227, %r584, 4;
	add.s64 	%rd228, %rd1, %rd227;
	ld.global.u32 	%r586, [%rd228];
	ld.global.u32 	%r587, [%rd220+4096];
	setp.gt.s32 	%p121, %r586, %r587;
	selp.b32 	%r588, %r584, %r585, %p121;
	add.s32 	%r589, %r569, 1280;
	mul.wide.s32 	%rd229, %r588, 4;
	add.s64 	%rd230, %rd1, %rd229;
	ld.global.u32 	%r590, [%rd230];
	ld.global.u32 	%r591, [%rd220+5120];
	setp.gt.s32 	%p122, %r590, %r591;
	selp.b32 	%r592, %r588, %r589, %p122;
	add.s32 	%r593, %r569, 1536;
	mul.wide.s32 	%rd231, %r592, 4;
	add.s64 	%rd232, %rd1, %rd231;
	ld.global.u32 	%r594, [%rd232];
	ld.global.u32 	%r595, [%rd220+6144];
	setp.gt.s32 	%p123, %r594, %r595;
	selp.b32 	%r596, %r592, %r593, %p123;
	add.s32 	%r597, %r569, 1792;
	mul.wide.s32 	%rd233, %r596, 4;
	add.s64 	%rd234, %rd1, %rd233;
	ld.global.u32 	%r598, [%rd234];
	ld.global.u32 	%r599, [%rd220+7168];
	setp.gt.s32 	%p124, %r598, %r599;
	selp.b32 	%r809, %r596, %r597, %p124;
	add.s32 	%r764, %r764, 2048;
$L__BB5_9:
	setp.eq.s32 	%p125, %r27, 0;
	@%p125 bra 	$L__BB5_15;
	and.b32  	%r33, %r10, 3;
	setp.lt.u32 	%p126, %r27, 4;
	@%p126 bra 	$L__BB5_12;
	add.s32 	%r601, %r9, %r764;
	mul.wide.s32 	%rd235, %r809, 4;
	add.s64 	%rd236, %rd1, %rd235;
	ld.global.u32 	%r602, [%rd236];
	mul.wide.s32 	%rd237, %r601, 4;
	add.s64 	%rd238, %rd1, %rd237;
	ld.global.u32 	%r603, [%rd238];
	setp.gt.s32 	%p127, %r602, %r603;
	selp.b32 	%r604, %r809, %r601, %p127;
	add.s32 	%r605, %r601, 256;
	mul.wide.s32 	%rd239, %r604, 4;
	add.s64 	%rd240, %rd1, %rd239;
	ld.global.u32 	%r606, [%rd240];
	ld.global.u32 	%r607, [%rd238+1024];
	setp.gt.s32 	%p128, %r606, %r607;
	selp.b32 	%r608, %r604, %r605, %p128;
	add.s32 	%r609, %r601, 512;
	mul.wide.s32 	%rd241, %r608, 4;
	add.s64 	%rd242, %rd1, %rd241;
	ld.global.u32 	%r610, [%rd242];
	ld.global.u32 	%r611, [%rd238+2048];
	setp.gt.s32 	%p129, %r610, %r611;
	selp.b32 	%r612, %r608, %r609, %p129;
	add.s32 	%r613, %r601, 768;
	mul.wide.s32 	%rd243, %r612, 4;
	add.s64 	%rd244, %rd1, %rd243;
	ld.global.u32 	%r614, [%rd244];
	ld.global.u32 	%r615, [%rd238+3072];
	setp.gt.s32 	%p130, %r614, %r615;
	selp.b32 	%r809, %r612, %r613, %p130;
	add.s32 	%r764, %r764, 1024;
$L__BB5_12:
	setp.eq.s32 	%p131, %r33, 0;
	@%p131 bra 	$L__BB5_15;
	add.s32 	%r616, %r2, %r764;
	add.s32 	%r770, %r616, %r4;
	neg.s32 	%r769, %r33;
$L__BB5_14:
	.pragma "nounroll";
	mul.wide.s32 	%rd245, %r770, 4;
	add.s64 	%rd246, %rd1, %rd245;
	mul.wide.s32 	%rd247, %r809, 4;
	add.s64 	%rd248, %rd1, %rd247;
	ld.global.u32 	%r617, [%rd248];
	ld.global.u32 	%r618, [%rd246];
	setp.gt.s32 	%p132, %r617, %r618;
	selp.b32 	%r809, %r809, %r770, %p132;
	add.s32 	%r770, %r770, 256;
	add.s32 	%r769, %r769, 1;
	setp.ne.s32 	%p133, %r769, 0;
	@%p133 bra 	$L__BB5_14;
$L__BB5_15:
	setp.lt.u32 	%p134, %r5, 256;
	@%p134 bra 	$L__BB5_29;
	// begin inline asm
	mov.u32 %r688, %laneid;
	// end inline asm
	mov.b32 	%r691, 1;
	mov.b32 	%r692, 31;
	mov.b32 	%r693, -1;
	// begin inline asm
	shfl.sync.down.b32 %r689, %r809, %r691, %r692, %r693;
	// end inline asm
	setp.gt.s32 	%p163, %r688, 30;
	@%p163 bra 	$L__BB5_18;
	mul.wide.s32 	%rd297, %r809, 4;
	add.s64 	%rd298, %rd1, %rd297;
	ld.global.u32 	%r694, [%rd298];
	mul.wide.s32 	%rd299, %r689, 4;
	add.s64 	%rd300, %rd1, %rd299;
	ld.global.u32 	%r695, [%rd300];
	setp.gt.s32 	%p164, %r694, %r695;
	selp.b32 	%r809, %r809, %r689, %p164;
$L__BB5_18:
	mov.b32 	%r698, 2;
	mov.b32 	%r699, 31;
	mov.b32 	%r700, -1;
	// begin inline asm
	shfl.sync.down.b32 %r696, %r809, %r698, %r699, %r700;
	// end inline asm
	setp.gt.s32 	%p165, %r688, 29;
	@%p165 bra 	$L__BB5_20;
	mul.wide.s32 	%rd301, %r809, 4;
	add.s64 	%rd302, %rd1, %rd301;
	ld.global.u32 	%r701, [%rd302];
	mul.wide.s32 	%rd303, %r696, 4;
	add.s64 	%rd304, %rd1, %rd303;
	ld.global.u32 	%r702, [%rd304];
	setp.gt.s32 	%p166, %r701, %r702;
	selp.b32 	%r809, %r809, %r696, %p166;
$L__BB5_20:
	mov.b32 	%r705, 4;
	mov.b32 	%r706, 31;
	mov.b32 	%r707, -1;
	// begin inline asm
	shfl.sync.down.b32 %r703, %r809, %r705, %r706, %r707;
	// end inline asm
	setp.gt.s32 	%p167, %r688, 27;
	@%p167 bra 	$L__BB5_22;
	mul.wide.s32 	%rd305, %r809, 4;
	add.s64 	%rd306, %rd1, %rd305;
	ld.global.u32 	%r708, [%rd306];
	mul.wide.s32 	%rd307, %r703, 4;
	add.s64 	%rd308, %rd1, %rd307;
	ld.global.u32 	%r709, [%rd308];
	setp.gt.s32 	%p168, %r708, %r709;
	selp.b32 	%r809, %r809, %r703, %p168;
$L__BB5_22:
	mov.b32 	%r712, 8;
	mov.b32 	%r713, 31;
	mov.b32 	%r714, -1;
	// begin inline asm
	shfl.sync.down.b32 %r710, %r809, %r712, %r713, %r714;
	// end inline asm
	setp.gt.s32 	%p169, %r688, 23;
	@%p169 bra 	$L__BB5_24;
	mul.wide.s32 	%rd309, %r809, 4;
	add.s64 	%rd310, %rd1, %rd309;
	ld.global.u32 	%r715, [%rd310];
	mul.wide.s32 	%rd311, %r710, 4;
	add.s64 	%rd312, %rd1, %rd311;
	ld.global.u32 	%r716, [%rd312];
	setp.gt.s32 	%p170, %r715, %r716;
	selp.b32 	%r809, %r809, %r710, %p170;
$L__BB5_24:
	mov.b32 	%r719, 16;
	mov.b32 	%r720, 31;
	mov.b32 	%r721, -1;
	// begin inline asm
	shfl.sync.down.b32 %r717, %r809, %r719, %r720, %r721;
	// end inline asm
	setp.gt.s32 	%p171, %r688, 15;
	@%p171 bra 	$L__BB5_27;
	mul.wide.s32 	%rd313, %r809, 4;
	add.s64 	%rd314, %rd1, %rd313;
	ld.global.u32 	%r722, [%rd314];
	mul.wide.s32 	%rd315, %r717, 4;
	add.s64 	%rd316, %rd1, %rd315;
	ld.global.u32 	%r723, [%rd316];
	setp.gt.s32 	%p172, %r722, %r723;
	selp.b32 	%r809, %r809, %r717, %p172;
	setp.ne.s32 	%p173, %r688, 0;
	@%p173 bra 	$L__BB5_27;
	shr.u32 	%r724, %r6, 3;
	and.b32  	%r725, %r724, 124;
	mov.u32 	%r726, _ZZN3cub18CUB_300001_SM_10006detail6reduce18DeviceReduceKernelINS2_10policy_hubIij8maxFunctE10Policy1000EN6thrust24THRUST_300001_SM_1000_NS17counting_iteratorIiNS9_11use_defaultESB_SB_EEjS5_iN4cuda3std3__410__identityEEEvT0_PT3_T1_NS0_13GridEvenShareISK_EET2_T4_E12temp_storage;
	add.s32 	%r727, %r726, %r725;
	st.shared.u32 	[%r727+8], %r809;
$L__BB5_27:
	bar.sync 	0;
	setp.ne.s32 	%p174, %r6, 0;
	@%p174 bra 	$L__BB5_79;
	ld.shared.u32 	%r728, [_ZZN3cub18CUB_300001_SM_10006detail6reduce18DeviceReduceKernelINS2_10policy_hubIij8maxFunctE10Policy1000EN6thrust24THRUST_300001_SM_1000_NS17counting_iteratorIiNS9_11use_defaultESB_SB_EEjS5_iN4cuda3std3__410__identityEEEvT0_PT3_T1_NS0_13GridEvenShareISK_EET2_T4_E12temp_storage+12];
	mul.wide.s32 	%rd317, %r809, 4;
	add.s64 	%rd318, %rd1, %rd317;
	ld.global.u32 	%r729, [%rd318];
	mul.wide.s32 	%rd319, %r728, 4;
	add.s64 	%rd320, %rd1, %rd319;
	ld.global.u32 	%r730, [%rd320];
	setp.gt.s32 	%p175, %r729, %r730;
	selp.b32 	%r731, %r809, %r728, %p175;
	ld.shared.u32 	%r732, [_ZZN3cub18CUB_300001_SM_10006detail6reduce18DeviceReduceKernelINS2_10policy_hubIij8maxFunctE10Policy1000EN6thrust24THRUST_300001_SM_1000_NS17counting_iteratorIiNS9_11use_defaultESB_SB_EEjS5_iN4cuda3std3__410__identityEEEvT0_PT3_T1_NS0_13GridEvenShareISK_EET2_T4_E12temp_storage+16];
	mul.wide.s32 	%rd321, %r731, 4;
	add.s64 	%rd322, %rd1, %rd321;
	ld.global.u32 	%r733, [%rd322];
	mul.wide.s32 	%rd323, %r732, 4;
	add.s64 	%rd324, %rd1, %rd323;
	ld.global.u32 	%r734, [%rd324];
	setp.gt.s32 	%p176, %r733, %r734;
	selp.b32 	%r735, %r731, %r732, %p176;
	ld.shared.u32 	%r736, [_ZZN3cub18CUB_300001_SM_10006detail6reduce18DeviceReduceKernelINS2_10policy_hubIij8maxFunctE10Policy1000EN6thrust24THRUST_300001_SM_1000_NS17counting_iteratorIiNS9_11use_defaultESB_SB_EEjS5_iN4cuda3std3__410__identityEEEvT0_PT3_T1_NS0_13GridEvenShareISK_EET2_T4_E12temp_storage+20];
	mul.wide.s32 	%rd325, %r735, 4;
	add.s64 	%rd326, %rd1, %rd325;
	ld.global.u32 	%r737, [%rd326];
	mul.wide.s32 	%rd327, %r736, 4;
	add.s64 	%rd328, %rd1, %rd327;
	ld.global.u32 	%r738, [%rd328];
	setp.gt.s32 	%p177, %r737, %r738;
	selp.b32 	%r739, %r735, %r736, %p177;
	ld.shared.u32 	%r740, [_ZZN3cub18CUB_300001_SM_10006detail6reduce18DeviceReduceKernelINS2_10policy_hubIij8maxFunctE10Policy1000EN6thrust24THRUST_300001_SM_1000_NS17counting_iteratorIiNS9_11use_defaultESB_SB_EEjS5_iN4cuda3std3__410__identityEEEvT0_PT3_T1_NS0_13GridEvenShareISK_EET2_T4_E12temp_storage+24];
	mul.wide.s32 	%rd329, %r739, 4;
	add.s64 	%rd330, %rd1, %rd329;
	ld.global.u32 	%r741, [%rd330];
	mul.wide.s32 	%rd331, %r740, 4;
	add.s64 	%rd332, %rd1, %rd331;
	ld.global.u32 	%r742, [%rd332];
	setp.gt.s32 	%p178, %r741, %r742;
	selp.b32 	%r743, %r739, %r740, %p178;
	ld.shared.u32 	%r744, [_ZZN3cub18CUB_300001_SM_10006detail6reduce18DeviceReduceKernelINS2_10policy_hubIij8maxFunctE10Policy1000EN6thrust24THRUST_300001_SM_1000_NS17counting_iteratorIiNS9_11use_defaultESB_SB_EEjS5_iN4cuda3std3__410__identityEEEvT0_PT3_T1_NS0_13GridEvenShareISK_EET2_T4_E12temp_storage+28];
	mul.wide.s32 	%rd333, %r743, 4;
	add.s64 	%rd334, %rd1, %rd333;
	ld.global.u32 	%r745, [%rd334];
	mul.wide.s32 	%rd335, %r744, 4;
	add.s64 	%rd336, %rd1, %rd335;
	ld.global.u32 	%r746, [%rd336];
	setp.gt.s32 	%p179, %r745, %r746;
	selp.b32 	%r747, %r743, %r744, %p179;
	ld.shared.u32 	%r748, [_ZZN3cub18CUB_300001_SM_10006detail6reduce18DeviceReduceKernelINS2_10policy_hubIij8maxFunctE10Policy1000EN6thrust24THRUST_300001_SM_1000_NS17counting_iteratorIiNS9_11use_defaultESB_SB_EEjS5_iN4cuda3std3__410__identityEEEvT0_PT3_T1_NS0_13GridEvenShareISK_EET2_T4_E12temp_storage+32];
	mul.wide.s32 	%rd337, %r747, 4;
	add.s64 	%rd338, %rd1, %rd337;
	ld.global.u32 	%r749, [%rd338];
	mul.wide.s32 	%rd339, %r748, 4;
	add.s64 	%rd340, %rd1, %rd339;
	ld.global.u32 	%r750, [%rd340];
	setp.gt.s32 	%p180, %r749, %r750;
	selp.b32 	%r751, %r747, %r748, %p180;
	ld.shared.u32 	%r752, [_ZZN3cub18CUB_300001_SM_10006detail6reduce18DeviceReduceKernelINS2_10policy_hubIij8maxFunctE10Policy1000EN6thrust24THRUST_300001_SM_1000_NS17counting_iteratorIiNS9_11use_defaultESB_SB_EEjS5_iN4cuda3std3__410__identityEEEvT0_PT3_T1_NS0_13GridEvenShareISK_EET2_T4_E12temp_storage+36];
	mul.wide.s32 	%rd341, %r751, 4;
	add.s64 	%rd342, %rd1, %rd341;
	ld.global.u32 	%r753, [%rd342];
	mul.wide.s32 	%rd343, %r752, 4;
	add.s64 	%rd344, %rd1, %rd343;
	ld.global.u32 	%r754, [%rd344];
	setp.gt.s32 	%p181, %r753, %r754;
	selp.b32 	%r809, %r751, %r752, %p181;
	bra.uni 	$L__BB5_79;
$L__BB5_29:
	// begin inline asm
	mov.u32 %r619, %laneid;
	// end inline asm
	and.b32  	%r625, %r6, 992;
	add.s32 	%r626, %r625, 32;
	setp.gt.u32 	%p135, %r626, %r5;
	not.b32 	%r627, %r625;
	add.s32 	%r628, %r5, %r627;
	selp.b32 	%r623, %r628, 31, %p135;
	mov.b32 	%r622, 1;
	mov.b32 	%r624, -1;
	// begin inline asm
	shfl.sync.down.b32 %r620, %r809, %r622, %r623, %r624;
	// end inline asm
	setp.ge.s32 	%p136, %r619, %r623;
	@%p136 bra 	$L__BB5_31;
	mul.wide.s32 	%rd249, %r809, 4;
	add.s64 	%rd250, %rd1, %rd249;
	ld.global.u32 	%r629, [%rd250];
	mul.wide.s32 	%rd251, %r620, 4;
	add.s64 	%rd252, %rd1, %rd251;
	ld.global.u32 	%r630, [%rd252];
	setp.gt.s32 	%p137, %r629, %r630;
	selp.b32 	%r809, %r809, %r620, %p137;
$L__BB5_31:
	mov.b32 	%r633, 2;
	mov.b32 	%r635, -1;
	// begin inline asm
	shfl.sync.down.b32 %r631, %r809, %r633, %r623, %r635;
	// end inline asm
	add.s32 	%r636, %r619, 2;
	setp.gt.s32 	%p138, %r636, %r623;
	@%p138 bra 	$L__BB5_33;
	mul.wide.s32 	%rd253, %r809, 4;
	add.s64 	%rd254, %rd1, %rd253;
	ld.global.u32 	%r637, [%rd254];
	mul.wide.s32 	%rd255, %r631, 4;
	add.s64 	%rd256, %rd1, %rd255;
	ld.global.u32 	%r638, [%rd256];
	setp.gt.s32 	%p139, %r637, %r638;
	selp.b32 	%r809, %r809, %r631, %p139;
$L__BB5_33:
	mov.b32 	%r641, 4;
	mov.b32 	%r643, -1;
	// begin inline asm
	shfl.sync.down.b32 %r639, %r809, %r641, %r623, %r643;
	// end inline asm
	add.s32 	%r644, %r619, 4;
	setp.gt.s32 	%p140, %r644, %r623;
	@%p140 bra 	$L__BB5_35;
	mul.wide.s32 	%rd257, %r809, 4;
	add.s64 	%rd258, %rd1, %rd257;
	ld.global.u32 	%r645, [%rd258];
	mul.wide.s32 	%rd259, %r639, 4;
	add.s64 	%rd260, %rd1, %rd259;
	ld.global.u32 	%r646, [%rd260];
	setp.gt.s32 	%p141, %r645, %r646;
	selp.b32 	%r809, %r809, %r639, %p141;
$L__BB5_35:
	mov.b32 	%r649, 8;
	mov.b32 	%r651, -1;
	// begin inline asm
	shfl.sync.down.b32 %r647, %r809, %r649, %r623, %r651;
	// end inline asm
	add.s32 	%r652, %r619, 8;
	setp.gt.s32 	%p142, %r652, %r623;
	@%p142 bra 	$L__BB5_37;
	mul.wide.s32 	%rd261, %r809, 4;
	add.s64 	%rd262, %rd1, %rd261;
	ld.global.u32 	%r653, [%rd262];
	mul.wide.s32 	%rd263, %r647, 4;
	add.s64 	%rd264, %rd1, %rd263;
	ld.global.u32 	%r654, [%rd264];
	setp.gt.s32 	%p143, %r653, %r654;
	selp.b32 	%r809, %r809, %r647, %p143;
$L__BB5_37:
	mov.b32 	%r657, 16;
	mov.b32 	%r659, -1;
	// begin inline asm
	shfl.sync.down.b32 %r655, %r809, %r657, %r623, %r659;
	// end inline asm
	add.s32 	%r660, %r619, 16;
	setp.gt.s32 	%p144, %r660, %r623;
	@%p144 bra 	$L__BB5_39;
	mul.wide.s32 	%rd265, %r809, 4;
	add.s64 	%rd266, %rd1, %rd265;
	ld.global.u32 	%r661, [%rd266];
	mul.wide.s32 	%rd267, %r655, 4;
	add.s64 	%rd268, %rd1, %rd267;
	ld.global.u32 	%r662, [%rd268];
	setp.gt.s32 	%p145, %r661, %r662;
	selp.b32 	%r809, %r809, %r655, %p145;
$L__BB5_39:
	setp.ne.s32 	%p146, %r619, 0;
	@%p146 bra 	$L__BB5_41;
	shr.u32 	%r663, %r6, 3;
	and.b32  	%r664, %r663, 124;
	mov.u32 	%r665, _ZZN3cub18CUB_300001_SM_10006detail6reduce18DeviceReduceKernelINS2_10policy_hubIij8maxFunctE10Policy1000EN6thrust24THRUST_300001_SM_1000_NS17counting_iteratorIiNS9_11use_defaultESB_SB_EEjS5_iN4cuda3std3__410__identityEEEvT0_PT3_T1_NS0_13GridEvenShareISK_EET2_T4_E12temp_storage;
	add.s32 	%r666, %r665, %r664;
	st.shared.u32 	[%r666+8], %r809;
$L__BB5_41:
	bar.sync 	0;
	setp.ne.s32 	%p147, %r6, 0;
	setp.lt.u32 	%p148, %r5, 33;
	or.pred  	%p149, %p147, %p148;
	@%p149 bra 	$L__BB5_79;
	ld.shared.u32 	%r667, [_ZZN3cub18CUB_300001_SM_10006detail6reduce18DeviceReduceKernelINS2_10policy_hubIij8maxFunctE10Policy1000EN6thrust24THRUST_300001_SM_1000_NS17counting_iteratorIiNS9_11use_defaultESB_SB_EEjS5_iN4cuda3std3__410__identityEEEvT0_PT3_T1_NS0_13GridEvenShareISK_EET2_T4_E12temp_storage+12];
	mul.wide.s32 	%rd269, %r809, 4;
	add.s64 	%rd270, %rd1, %rd269;
	ld.global.u32 	%r668, [%rd270];
	mul.wide.s32 	%rd271, %r667, 4;
	add.s64 	%rd272, %rd1, %rd271;
	ld.global.u32 	%r669, [%rd272];
	setp.gt.s32 	%p150, %r668, %r669;
	selp.b32 	%r809, %r809, %r667, %p150;
	setp.lt.u32 	%p151, %r5, 65;
	@%p151 bra 	$L__BB5_79;
	ld.shared.u32 	%r670, [_ZZN3cub18CUB_300001_SM_10006detail6reduce18DeviceReduceKernelINS2_10policy_hubIij8maxFunctE10Policy1000EN6thrust24THRUST_300001_SM_1000_NS17counting_iteratorIiNS9_11use_defaultESB_SB_EEjS5_iN4cuda3std3__410__identityEEEvT0_PT3_T1_NS0_13GridEvenShareISK_EET2_T4_E12temp_storage+16];
	mul.wide.s32 	%rd273, %r809, 4;
	add.s64 	%rd274, %rd1, %rd273;
	ld.global.u32 	%r671, [%rd274];
	mul.wide.s32 	%rd275, %r670, 4;
	add.s64 	%rd276, %rd1, %rd275;
	ld.global.u32 	%r672, [%rd276];
	setp.gt.s32 	%p152, %r671, %r672;
	selp.b32 	%r809, %r809, %r670, %p152;
	setp.lt.u32 	%p153, %r5, 97;
	@%p153 bra 	$L__BB5_79;
	ld.shared.u32 	%r673, [_ZZN3cub18CUB_300001_SM_10006detail6reduce18DeviceReduceKernelINS2_10policy_hubIij8maxFunctE10Policy1000EN6thrust24THRUST_300001_SM_1000_NS17counting_iteratorIiNS9_11use_defaultESB_SB_EEjS5_iN4cuda3std3__410__identityEEEvT0_PT3_T1_NS0_13GridEvenShareISK_EET2_T4_E12temp_storage+20];
	mul.wide.s32 	%rd277, %r809, 4;
	add.s64 	%rd278, %rd1, %rd277;
	ld.global.u32 	%r674, [%rd278];
	mul.wide.s32 	%rd279, %r673, 4;
	add.s64 	%rd280, %rd1, %rd279;
	ld.global.u32 	%r675, [%rd280];
	setp.gt.s32 	%p154, %r674, %r675;
	selp.b32 	%r809, %r809, %r673, %p154;
	setp.lt.u32 	%p155, %r5, 129;
	@%p155 bra 	$L__BB5_79;
	ld.shared.u32 	%r676, [_ZZN3cub18CUB_300001_SM_10006detail6reduce18DeviceReduceKernelINS2_10policy_hubIij8maxFunctE10Policy1000EN6thrust24THRUST_300001_SM_1000_NS17counting_iteratorIiNS9_11use_defaultESB_SB_EEjS5_iN4cuda3std3__410__identityEEEvT0_PT3_T1_NS0_13GridEvenShareISK_EET2_T4_E12temp_storage+24];
	mul.wide.s32 	%rd281, %r809, 4;
	add.s64 	%rd282, %rd1, %rd281;
	ld.global.u32 	%r677, [%rd282];
	mul.wide.s32 	%rd283, %r676, 4;
	add.s64 	%rd284, %rd1, %rd283;
	ld.global.u32 	%r678, [%rd284];
	setp.gt.s32 	%p156, %r677, %r678;
	selp.b32 	%r809, %r809, %r676, %p156;
	setp.lt.u32 	%p157, %r5, 161;
	@%p157 bra 	$L__BB5_79;
	ld.shared.u32 	%r679, [_ZZN3cub18CUB_300001_SM_10006detail6reduce18DeviceReduceKernelINS2_10policy_hubIij8maxFunctE10Policy1000EN6thrust24THRUST_300001_SM_1000_NS17counting_iteratorIiNS9_11use_defaultESB_SB_EEjS5_iN4cuda3std3__410__identityEEEvT0_PT3_T1_NS0_13GridEvenShareISK_EET2_T4_E12temp_storage+28];
	mul.wide.s32 	%rd285, %r809, 4;
	add.s64 	%rd286, %rd1, %rd285;
	ld.global.u32 	%r680, [%rd286];
	mul.wide.s32 	%rd287, %r679, 4;
	add.s64 	%rd288, %rd1, %rd287;
	ld.global.u32 	%r681, [%rd288];
	setp.gt.s32 	%p158, %r680, %r681;
	selp.b32 	%r809, %r809, %r679, %p158;
	setp.lt.u32 	%p159, %r5, 193;
	@%p159 bra 	$L__BB5_79;
	ld.shared.u32 	%r682, [_ZZN3cub18CUB_300001_SM_10006detail6reduce18DeviceReduceKernelINS2_10policy_hubIij8maxFunctE10Policy1000EN6thrust24THRUST_300001_SM_1000_NS17counting_iteratorIiNS9_11use_defaultESB_SB_EEjS5_iN4cuda3std3__410__identityEEEvT0_PT3_T1_NS0_13GridEvenShareISK_EET2_T4_E12temp_storage+32];
	mul.wide.s32 	%rd289, %r809, 4;
	add.s64 	%rd290, %rd1, %rd289;
	ld.global.u32 	%r683, [%rd290];
	mul.wide.s32 	%rd291, %r682, 4;
	add.s64 	%rd292, %rd1, %rd291;
	ld.global.u32 	%r684, [%rd292];
	setp.gt.s32 	%p160, %r683, %r684;
	selp.b32 	%r809, %r809, %r682, %p160;
	setp.lt.u32 	%p161, %r5, 225;
	@%p161 bra 	$L__BB5_79;
	ld.shared.u32 	%r685, [_ZZN3cub18CUB_300001_SM_10006detail6reduce18DeviceReduceKernelINS2_10policy_hubIij8maxFunctE10Policy1000EN6thrust24THRUST_300001_SM_1000_NS17counting_iteratorIiNS9_11use_defaultESB_SB_EEjS5_iN4cuda3std3__410__identityEEEvT0_PT3_T1_NS0_13GridEvenShareISK_EET2_T4_E12temp_storage+36];
	mul.wide.s32 	%rd293, %r809, 4;
	add.s64 	%rd294, %rd1, %rd293;
	ld.global.u32 	%r686, [%rd294];
	mul.wide.s32 	%rd295, %r685, 4;
	add.s64 	%rd296, %rd1, %rd295;
	ld.global.u32 	%r687, [%rd296];
	setp.gt.s32 	%p162, %r686, %r687;
	selp.b32 	%r809, %r809, %r685, %p162;
	bra.uni 	$L__BB5_79;
$L__BB5_49:
	mov.u32 	%r89, %tid.x;
	add.s32 	%r168, %r4, %r89;
	add.s32 	%r169, %r168, %r2;
	add.s32 	%r170, %r169, 256;
	add.s32 	%r171, %r169, 512;
	add.s32 	%r172, %r169, 768;
	add.s32 	%r173, %r169, 1024;
	add.s32 	%r174, %r169, 1280;
	add.s32 	%r175, %r169, 1536;
	add.s32 	%r176, %r169, 1792;
	add.s32 	%r177, %r169, 2048;
	add.s32 	%r178, %r169, 2304;
	add.s32 	%r179, %r169, 2560;
	add.s32 	%r180, %r169, 2816;
	add.s32 	%r181, %r169, 3072;
	add.s32 	%r182, %r169, 3328;
	add.s32 	%r183, %r169, 3584;
	add.s32 	%r184, %r169, 3840;
	mul.wide.s32 	%rd5, %r169, 4;
	add.s64 	%rd6, %rd1, %rd5;
	ld.global.u32 	%r185, [%rd6];
	ld.global.u32 	%r186, [%rd6+1024];
	setp.gt.s32 	%p2, %r185, %r186;
	selp.b32 	%r187, %r169, %r170, %p2;
	mul.wide.s32 	%rd7, %r187, 4;
	add.s64 	%rd8, %rd1, %rd7;
	ld.global.u32 	%r188, [%rd8];
	ld.global.u32 	%r189, [%rd6+2048];
	setp.gt.s32 	%p3, %r188, %r189;
	selp.b32 	%r190, %r187, %r171, %p3;
	mul.wide.s32 	%rd9, %r190, 4;
	add.s64 	%rd10, %rd1, %rd9;
	ld.global.u32 	%r191, [%rd10];
	ld.global.u32 	%r192, [%rd6+3072];
	setp.gt.s32 	%p4, %r191, %r192;
	selp.b32 	%r193, %r190, %r172, %p4;
	mul.wide.s32 	%rd11, %r193, 4;
	add.s64 	%rd12, %rd1, %rd11;
	ld.global.u32 	%r194, [%rd12];
	ld.global.u32 	%r195, [%rd6+4096];
	setp.gt.s32 	%p5, %r194, %r195;
	selp.b32 	%r196, %r193, %r173, %p5;
	mul.wide.s32 	%rd13, %r196, 4;
	add.s64 	%rd14, %rd1, %rd13;
	ld.global.u32 	%r197, [%rd14];
	ld.global.u32 	%r198, [%rd6+5120];
	setp.gt.s32 	%p6, %r197, %r198;
	selp.b32 	%r199, %r196, %r174, %p6;
	mul.wide.s32 	%rd15, %r199, 4;
	add.s64 	%rd16, %rd1, %rd15;
	ld.global.u32 	%r200, [%rd16];
	ld.global.u32 	%r201, [%rd6+6144];
	setp.gt.s32 	%p7, %r200, %r201;
	selp.b32 	%r202, %r199, %r175, %p7;
	mul.wide.s32 	%rd17, %r202, 4;
	add.s64 	%rd18, %rd1, %rd17;
	ld.global.u32 	%r203, [%rd18];
	ld.global.u32 	%r204, [%rd6+7168];
	setp.gt.s32 	%p8, %r203, %r204;
	selp.b32 	%r205, %r202, %r176, %p8;
	mul.wide.s32 	%rd19, %r205, 4;
	add.s64 	%rd20, %rd1, %rd19;
	ld.global.u32 	%r206, [%rd20];
	ld.global.u32 	%r207, [%rd6+8192];
	setp.gt.s32 	%p9, %r206, %r207;
	selp.b32 	%r208, %r205, %r177, %p9;
	mul.wide.s32 	%rd21, %r208, 4;
	add.s64 	%rd22, %rd1, %rd21;
	ld.global.u32 	%r209, [%rd22];
	ld.global.u32 	%r210, [%rd6+9216];
	setp.gt.s32 	%p10, %r209, %r210;
	selp.b32 	%r211, %r208, %r178, %p10;
	mul.wide.s32 	%rd23, %r211, 4;
	add.s64 	%rd24, %rd1, %rd23;
	ld.global.u32 	%r212, [%rd24];
	ld.global.u32 	%r213, [%rd6+10240];
	setp.gt.s32 	%p11, %r212, %r213;
	selp.b32 	%r214, %r211, %r179, %p11;
	mul.wide.s32 	%rd25, %r214, 4;
	add.s64 	%rd26, %rd1, %rd25;
	ld.global.u32 	%r215, [%rd26];
	ld.global.u32 	%r216, [%rd6+11264];
	setp.gt.s32 	%p12, %r215, %r216;
	selp.b32 	%r217, %r214, %r180, %p12;
	mul.wide.s32 	%rd27, %r217, 4;
	add.s64 	%rd28, %rd1, %rd27;
	ld.global.u32 	%r218, [%rd28];
	ld.global.u32 	%r219, [%rd6+12288];
	setp.gt.s32 	%p13, %r218, %r219;
	selp.b32 	%r220, %r217, %r181, %p13;
	mul.wide.s32 	%rd29, %r220, 4;
	add.s64 	%rd30, %rd1, %rd29;
	ld.global.u32 	%r221, [%rd30];
	ld.global.u32 	%r222, [%rd6+13312];
	setp.gt.s32 	%p14, %r221, %r222;
	selp.b32 	%r223, %r220, %r182, %p14;
	mul.wide.s32 	%rd31, %r223, 4;
	add.s64 	%rd32, %rd1, %rd31;
	ld.global.u32 	%r224, [%rd32];
	ld.global.u32 	%r225, [%rd6+14336];
	setp.gt.s32 	%p15, %r224, %r225;
	selp.b32 	%r226, %r223, %r183, %p15;
	mul.wide.s32 	%rd33, %r226, 4;
	add.s64 	%rd34, %rd1, %rd33;
	ld.global.u32 	%r227, [%rd34];
	ld.global.u32 	%r228, [%rd6+15360];
	setp.gt.s32 	%p16, %r227, %r228;
	selp.b32 	%r809, %r226, %r184, %p16;
	shl.b32 	%r91, %r164, 12;
	setp.lt.u32 	%p17, %r5, %r91;
	@%p17 bra 	$L__BB5_66;
	add.s32 	%r230, %r2, %r91;
	add.s32 	%r784, %r230, %r4;
	not.b32 	%r231, %r89;
	add.s32 	%r232, %r231, %r163;
	sub.s32 	%r233, %r232, %r91;
	sub.s32 	%r783, %r233, %r4;
	mov.b32 	%r785, 0;
	mov.u32 	%r786, %r4;
$L__BB5_51:
	shl.b32 	%r100, %r164, 12;
	add.s32 	%r786, %r786, %r100;
	add.s32 	%r234, %r163, -4096;
	setp.gt.u32 	%p18, %r786, %r234;
	@%p18 bra 	$L__BB5_53;
	add.s32 	%r235, %r2, %r89;
	add.s32 	%r236, %r235, %r786;
	add.s32 	%r237, %r236, 256;
	add.s32 	%r238, %r236, 512;
	add.s32 	%r239, %r236, 768;
	add.s32 	%r240, %r236, 1024;
	add.s32 	%r241, %r236, 1280;
	add.s32 	%r242, %r236, 1536;
	add.s32 	%r243, %r236, 1792;
	add.s32 	%r244, %r236, 2048;
	add.s32 	%r245, %r236, 2304;
	add.s32 	%r246, %r236, 2560;
	add.s32 	%r247, %r236, 2816;
	add.s32 	%r248, %r236, 3072;
	add.s32 	%r249, %r236, 3328;
	add.s32 	%r250, %r236, 3584;
	add.s32 	%r251, %r236, 3840;
	mul.wide.s32 	%rd35, %r809, 4;
	add.s64 	%rd36, %rd1, %rd35;
	ld.global.u32 	%r252, [%rd36];
	mul.wide.s32 	%rd37, %r236, 4;
	add.s64 	%rd38, %rd1, %rd37;
	ld.global.u32 	%r253, [%rd38];
	setp.gt.s32 	%p19, %r252, %r253;
	selp.b32 	%r254, %r809, %r236, %p19;
	mul.wide.s32 	%rd39, %r254, 4;
	add.s64 	%rd40, %rd1, %rd39;
	ld.global.u32 	%r255, [%rd40];
	ld.global.u32 	%r256, [%rd38+1024];
	setp.gt.s32 	%p20, %r255, %r256;
	selp.b32 	%r257, %r254, %r237, %p20;
	mul.wide.s32 	%rd41, %r257, 4;
	add.s64 	%rd42, %rd1, %rd41;
	ld.global.u32 	%r258, [%rd42];
	ld.global.u32 	%r259, [%rd38+2048];
	setp.gt.s32 	%p21, %r258, %r259;
	selp.b32 	%r260, %r257, %r238, %p21;
	mul.wide.s32 	%rd43, %r260, 4;
	add.s64 	%rd44, %rd1, %rd43;
	ld.global.u32 	%r261, [%rd44];
	ld.global.u32 	%r262, [%rd38+3072];
	setp.gt.s32 	%p22, %r261, %r262;
	selp.b32 	%r263, %r260, %r239, %p22;
	mul.wide.s32 	%rd45, %r263, 4;
	add.s64 	%rd46, %rd1, %rd45;
	ld.global.u32 	%r264, [%rd46];
	ld.global.u32 	%r265, [%rd38+4096];
	setp.gt.s32 	%p23, %r264, %r265;
	selp.b32 	%r266, %r263, %r240, %p23;
	mul.wide.s32 	%rd47, %r266, 4;
	add.s64 	%rd48, %rd1, %rd47;
	ld.global.u32 	%r267, [%rd48];
	ld.global.u32 	%r268, [%rd38+5120];
	setp.gt.s32 	%p24, %r267, %r268;
	selp.b32 	%r269, %r266, %r241, %p24;
	mul.wide.s32 	%rd49, %r269, 4;
	add.s64 	%rd50, %rd1, %rd49;
	ld.global.u32 	%r270, [%rd50];
	ld.global.u32 	%r271, [%rd38+6144];
	setp.gt.s32 	%p25, %r270, %r271;
	selp.b32 	%r272, %r269, %r242, %p25;
	mul.wide.s32 	%rd51, %r272, 4;
	add.s64 	%rd52, %rd1, %rd51;
	ld.global.u32 	%r273, [%rd52];
	ld.global.u32 	%r274, [%rd38+7168];
	setp.gt.s32 	%p26, %r273, %r274;
	selp.b32 	%r275, %r272, %r243, %p26;
	mul.wide.s32 	%rd53, %r275, 4;
	add.s64 	%rd54, %rd1, %rd53;
	ld.global.u32 	%r276, [%rd54];
	ld.global.u32 	%r277, [%rd38+8192];
	setp.gt.s32 	%p27, %r276, %r277;
	selp.b32 	%r278, %r275, %r244, %p27;
	mul.wide.s32 	%rd55, %r278, 4;
	add.s64 	%rd56, %rd1, %rd55;
	ld.global.u32 	%r279, [%rd56];
	ld.global.u32 	%r280, [%rd38+9216];
	setp.gt.s32 	%p28, %r279, %r280;
	selp.b32 	%r281, %r278, %r245, %p28;
	mul.wide.s32 	%rd57, %r281, 4;
	add.s64 	%rd58, %rd1, %rd57;
	ld.global.u32 	%r282, [%rd58];
	ld.global.u32 	%r283, [%rd38+10240];
	setp.gt.s32 	%p29, %r282, %r283;
	selp.b32 	%r284, %r281, %r246, %p29;
	mul.wide.s32 	%rd59, %r284, 4;
	add.s64 	%rd60, %rd1, %rd59;
	ld.global.u32 	%r285, [%rd60];
	ld.global.u32 	%r286, [%rd38+11264];
	setp.gt.s32 	%p30, %r285, %r286;
	selp.b32 	%r287, %r284, %r247, %p30;
	mul.wide.s32 	%rd61, %r287, 4;
	add.s64 	%rd62, %rd1, %rd61;
	ld.global.u32 	%r288, [%rd62];
	ld.global.u32 	%r289, [%rd38+12288];
	setp.gt.s32 	%p31, %r288, %r289;
	selp.b32 	%r290, %r287, %r248, %p31;
	mul.wide.s32 	%rd63, %r290, 4;
	add.s64 	%rd64, %rd1, %rd63;
	ld.global.u32 	%r291, [%rd64];
	ld.global.u32 	%r292, [%rd38+13312];
	setp.gt.s32 	%p32, %r291, %r292;
	selp.b32 	%r293, %r290, %r249, %p32;
	mul.wide.s32 	%rd65, %r293, 4;
	add.s64 	%rd66, %rd1, %rd65;
	ld.global.u32 	%r294, [%rd66];
	ld.global.u32 	%r295, [%rd38+14336];
	setp.gt.s32 	%p33, %r294, %r295;
	selp.b32 	%r296, %r293, %r250, %p33;
	mul.wide.s32 	%rd67, %r296, 4;
	add.s64 	%rd68, %rd1, %rd67;
	ld.global.u32 	%r297, [%rd68];
	ld.global.u32 	%r298, [%rd38+15360];
	setp.gt.s32 	%p34, %r297, %r298;
	selp.b32 	%r809, %r296, %r251, %p34;
	sub.s32 	%r299, %r163, %r786;
	shl.b32 	%r300, %r164, 12;
	setp.lt.u32 	%p35, %r299, %r300;
	add.s32 	%r785, %r785, 1;
	add.s32 	%r784, %r784, %r300;
	sub.s32 	%r783, %r783, %r300;
	@%p35 bra 	$L__BB5_66;
	bra.uni 	$L__BB5_51;
$L__BB5_53:
	setp.le.u32 	%p36, %r163, %r786;
	sub.s32 	%r301, %r163, %r786;
	setp.ge.s32 	%p37, %r89, %r301;
	or.pred  	%p38, %p36, %p37;
	@%p38 bra 	$L__BB5_66;
	add.s32 	%r107, %r786, %r2;
	not.b32 	%r304, %r89;
	add.s32 	%r305, %r163, %r304;
	add.s32 	%r306, %r100, %r4;
	sub.s32 	%r307, %r305, %r306;
	mul.lo.s32 	%r308, %r164, %r785;
	shl.b32 	%r309, %r308, 12;
	sub.s32 	%r310, %r307, %r309;
	shr.u32 	%r311, %r310, 8;
	add.s32 	%r108, %r311, 1;
	and.b32  	%r109, %r108, 15;
	setp.lt.u32 	%p39, %r310, 3840;
	mov.u32 	%r792, %r89;
	@%p39 bra 	$L__BB5_57;
	and.b32  	%r110, %r108, 33554416;
	mov.b32 	%r790, 0;
	mov.u32 	%r792, %r89;
$L__BB5_56:
	.pragma "nounroll";
	add.s32 	%r313, %r107, %r792;
	mul.wide.s32 	%rd69, %r809, 4;
	add.s64 	%rd70, %rd1, %rd69;
	ld.global.u32 	%r314, [%rd70];
	mul.wide.s32 	%rd71, %r313, 4;
	add.s64 	%rd72, %rd1, %rd71;
	ld.global.u32 	%r315, [%rd72];
	setp.gt.s32 	%p40, %r314, %r315;
	selp.b32 	%r316, %r809, %r313, %p40;
	add.s32 	%r317, %r313, 256;
	mul.wide.s32 	%rd73, %r316, 4;
	add.s64 	%rd74, %rd1, %rd73;
	ld.global.u32 	%r318, [%rd74];
	ld.global.u32 	%r319, [%rd72+1024];
	setp.gt.s32 	%p41, %r318, %r319;
	selp.b32 	%r320, %r316, %r317, %p41;
	add.s32 	%r321, %r313, 512;
	mul.wide.s32 	%rd75, %r320, 4;
	add.s64 	%rd76, %rd1, %rd75;
	ld.global.u32 	%r322, [%rd76];
	ld.global.u32 	%r323, [%rd72+2048];
	setp.gt.s32 	%p42, %r322, %r323;
	selp.b32 	%r324, %r320, %r321, %p42;
	add.s32 	%r325, %r313, 768;
	mul.wide.s32 	%rd77, %r324, 4;
	add.s64 	%rd78, %rd1, %rd77;
	ld.global.u32 	%r326, [%rd78];
	ld.global.u32 	%r327, [%rd72+3072];
	setp.gt.s32 	%p43, %r326, %r327;
	selp.b32 	%r328, %r324, %r325, %p43;
	add.s32 	%r329, %r313, 1024;
	mul.wide.s32 	%rd79, %r328, 4;
	add.s64 	%rd80, %rd1, %rd79;
	ld.global.u32 	%r330, [%rd80];
	ld.global.u32 	%r331, [%rd72+4096];
	setp.gt.s32 	%p44, %r330, %r331;
	selp.b32 	%r332, %r328, %r329, %p44;
	add.s32 	%r333, %r313, 1280;
	mul.wide.s32 	%rd81, %r332, 4;
	add.s64 	%rd82, %rd1, %rd81;
	ld.global.u32 	%r334, [%rd82];
	ld.global.u32 	%r335, [%rd72+5120];
	setp.gt.s32 	%p45, %r334, %r335;
	selp.b32 	%r336, %r332, %r333, %p45;
	add.s32 	%r337, %r313, 1536;
	mul.wide.s32 	%rd83, %r336, 4;
	add.s64 	%rd84, %rd1, %rd83;
	ld.global.u32 	%r338, [%rd84];
	ld.global.u32 	%r339, [%rd72+6144];
	setp.gt.s32 	%p46, %r338, %r339;
	selp.b32 	%r340, %r336, %r337, %p46;
	add.s32 	%r341, %r313, 1792;
	mul.wide.s32 	%rd85, %r340, 4;
	add.s64 	%rd86, %rd1, %rd85;
	ld.global.u32 	%r342, [%rd86];
	ld.global.u32 	%r343, [%rd72+7168];
	setp.gt.s32 	%p47, %r342, %r343;
	selp.b32 	%r344, %r340, %r341, %p47;
	add.s32 	%r345, %r313, 2048;
	mul.wide.s32 	%rd87, %r344, 4;
	add.s64 	%rd88, %rd1, %rd87;
	ld.global.u32 	%r346, [%rd88];
	ld.global.u32 	%r347, [%rd72+8192];
	setp.gt.s32 	%p48, %r346, %r347;
	selp.b32 	%r348, %r344, %r345, %p48;
	add.s32 	%r349, %r313, 2304;
	mul.wide.s32 	%rd89, %r348, 4;
	add.s64 	%rd90, %rd1, %rd89;
	ld.global.u32 	%r350, [%rd90];
	ld.global.u32 	%r351, [%rd72+9216];
	setp.gt.s32 	%p49, %r350, %r351;
	selp.b32 	%r352, %r348, %r349, %p49;
	add.s32 	%r353, %r313, 2560;
	mul.wide.s32 	%rd91, %r352, 4;
	add.s64 	%rd92, %rd1, %rd91;
	ld.global.u32 	%r354, [%rd92];
	ld.global.u32 	%r355, [%rd72+10240];
	setp.gt.s32 	%p50, %r354, %r355;
	selp.b32 	%r356, %r352, %r353, %p50;
	add.s32 	%r357, %r313, 2816;
	mul.wide.s32 	%rd93, %r356, 4;
	add.s64 	%rd94, %rd1, %rd93;
	ld.global.u32 	%r358, [%rd94];
	ld.global.u32 	%r359, [%rd72+11264];
	setp.gt.s32 	%p51, %r358, %r359;
	selp.b32 	%r360, %r356, %r357, %p51;
	add.s32 	%r361, %r313, 3072;
	mul.wide.s32 	%rd95, %r360, 4;
	add.s64 	%rd96, %rd1, %rd95;
	ld.global.u32 	%r362, [%rd96];
	ld.global.u32 	%r363, [%rd72+12288];
	setp.gt.s32 	%p52, %r362, %r363;
	selp.b32 	%r364, %r360, %r361, %p52;
	add.s32 	%r365, %r313, 3328;
	mul.wide.s32 	%rd97, %r364, 4;
	add.s64 	%rd98, %rd1, %rd97;
	ld.global.u32 	%r366, [%rd98];
	ld.global.u32 	%r367, [%rd72+13312];
	setp.gt.s32 	%p53, %r366, %r367;
	selp.b32 	%r368, %r364, %r365, %p53;
	add.s32 	%r369, %r313, 3584;
	mul.wide.s32 	%rd99, %r368, 4;
	add.s64 	%rd100, %rd1, %rd99;
	ld.global.u32 	%r370, [%rd100];
	ld.global.u32 	%r371, [%rd72+14336];
	setp.gt.s32 	%p54, %r370, %r371;
	selp.b32 	%r372, %r368, %r369, %p54;
	add.s32 	%r373, %r313, 3840;
	mul.wide.s32 	%rd101, %r372, 4;
	add.s64 	%rd102, %rd1, %rd101;
	ld.global.u32 	%r374, [%rd102];
	ld.global.u32 	%r375, [%rd72+15360];
	setp.gt.s32 	%p55, %r374, %r375;
	selp.b32 	%r809, %r372, %r373, %p55;
	add.s32 	%r792, %r792, 4096;
	add.s32 	%r790, %r790, 16;
	setp.ne.s32 	%p56, %r790, %r110;
	@%p56 bra 	$L__BB5_56;
$L__BB5_57:
	setp.eq.s32 	%p57, %r109, 0;
	@%p57 bra 	$L__BB5_66;
	and.b32  	%r120, %r108, 7;
	setp.lt.u32 	%p58, %r109, 8;
	@%p58 bra 	$L__BB5_60;
	add.s32 	%r377, %r107, %r792;
	mul.wide.s32 	%rd103, %r809, 4;
	add.s64 	%rd104, %rd1, %rd103;
	ld.global.u32 	%r378, [%rd104];
	mul.wide.s32 	%rd105, %r377, 4;
	add.s64 	%rd106, %rd1, %rd105;
	ld.global.u32 	%r379, [%rd106];
	setp.gt.s32 	%p59, %r378, %r379;
	selp.b32 	%r380, %r809, %r377, %p59;
	add.s32 	%r381, %r377, 256;
	mul.wide.s32 	%rd107, %r380, 4;
	add.s64 	%rd108, %rd1, %rd107;
	ld.global.u32 	%r382, [%rd108];
	ld.global.u32 	%r383, [%rd106+1024];
	setp.gt.s32 	%p60, %r382, %r383;
	selp.b32 	%r384, %r380, %r381, %p60;
	add.s32 	%r385, %r377, 512;
	mul.wide.s32 	%rd109, %r384, 4;
	add.s64 	%rd110, %rd1, %rd109;
	ld.global.u32 	%r386, [%rd110];
	ld.global.u32 	%r387, [%rd106+2048];
	setp.gt.s32 	%p61, %r386, %r387;
	selp.b32 	%r388, %r384, %r385, %p61;
	add.s32 	%r389, %r377, 768;
	mul.wide.s32 	%rd111, %r388, 4;
	add.s64 	%rd112, %rd1, %rd111;
	ld.global.u32 	%r390, [%rd112];
	ld.global.u32 	%r391, [%rd106+3072];
	setp.gt.s32 	%p62, %r390, %r391;
	selp.b32 	%r392, %r388, %r389, %p62;
	add.s32 	%r393, %r377, 1024;
	mul.wide.s32 	%rd113, %r392, 4;
	add.s64 	%rd114, %rd1, %rd113;
	ld.global.u32 	%r394, [%rd114];
	ld.global.u32 	%r395, [%rd106+4096];
	setp.gt.s32 	%p63, %r394, %r395;
	selp.b32 	%r396, %r392, %r393, %p63;
	add.s32 	%r397, %r377, 1280;
	mul.wide.s32 	%rd115, %r396, 4;
	add.s64 	%rd116, %rd1, %rd115;
	ld.global.u32 	%r398, [%rd116];
	ld.global.u32 	%r399, [%rd106+5120];
	setp.gt.s32 	%p64, %r398, %r399;
	selp.b32 	%r400, %r396, %r397, %p64;
	add.s32 	%r401, %r377, 1536;
	mul.wide.s32 	%rd117, %r400, 4;
	add.s64 	%rd118, %rd1, %rd117;
	ld.global.u32 	%r402, [%rd118];
	ld.global.u32 	%r403, [%rd106+6144];
	setp.gt.s32 	%p65, %r402, %r403;
	selp.b32 	%r404, %r400, %r401, %p65;
	add.s32 	%r405, %r377, 1792;
	mul.wide.s32 	%rd119, %r404, 4;
	add.s64 	%rd120, %rd1, %rd119;
	ld.global.u32 	%r406, [%rd120];
	ld.global.u32 	%r407, [%rd106+7168];
	setp.gt.s32 	%p66, %r406, %r407;
	selp.b32 	%r809, %r404, %r405, %p66;
	add.s32 	%r792, %r792, 2048;
$L__BB5_60:
	setp.eq.s32 	%p67, %r120, 0;
	@%p67 bra 	$L__BB5_66;
	setp.lt.u32 	%p68, %r120, 4;
	@%p68 bra 	$L__BB5_63;
	add.s32 	%r409, %r107, %r792;
	mul.wide.s32 	%rd121, %r809, 4;
	add.s64 	%rd122, %rd1, %rd121;
	ld.global.u32 	%r410, [%rd122];
	mul.wide.s32 	%rd123, %r409, 4;
	add.s64 	%rd124, %rd1, %rd123;
	ld.global.u32 	%r411, [%rd124];
	setp.gt.s32 	%p69, %r410, %r411;
	selp.b32 	%r412, %r809, %r409, %p69;
	add.s32 	%r413, %r409, 256;
	mul.wide.s32 	%rd125, %r412, 4;
	add.s64 	%rd126, %rd1, %rd125;
	ld.global.u32 	%r414, [%rd126];
	ld.global.u32 	%r415, [%rd124+1024];
	setp.gt.s32 	%p70, %r414, %r415;
	selp.b32 	%r416, %r412, %r413, %p70;
	add.s32 	%r417, %r409, 512;
	mul.wide.s32 	%rd127, %r416, 4;
	add.s64 	%rd128, %rd1, %rd127;
	ld.global.u32 	%r418, [%rd128];
	ld.global.u32 	%r419, [%rd124+2048];
	setp.gt.s32 	%p71, %r418, %r419;
	selp.b32 	%r420, %r416, %r417, %p71;
	add.s32 	%r421, %r409, 768;
	mul.wide.s32 	%rd129, %r420, 4;
	add.s64 	%rd130, %rd1, %rd129;
	ld.global.u32 	%r422, [%rd130];
	ld.global.u32 	%r423, [%rd124+3072];
	setp.gt.s32 	%p72, %r422, %r423;
	selp.b32 	%r809, %r420, %r421, %p72;
	add.s32 	%r792, %r792, 1024;
$L__BB5_63:
	and.b32  	%r424, %r108, 3;
	setp.eq.s32 	%p73, %r424, 0;
	@%p73 bra 	$L__BB5_66;
	add.s32 	%r801, %r792, %r784;
	cvt.u16.u32 	%rs1, %r783;
	shr.u16 	%rs2, %rs1, 8;
	add.s16 	%rs3, %rs2, 1;
	cvt.u32.u16 	%r425, %rs3;
	and.b32  	%r426, %r425, 3;
	neg.s32 	%r800, %r426;
$L__BB5_65:
	.pragma "nounroll";
	mul.wide.s32 	%rd131, %r801, 4;
	add.s64 	%rd132, %rd1, %rd131;
	mul.wide.s32 	%rd133, %r809, 4;
	add.s64 	%rd134, %rd1, %rd133;
	ld.global.u32 	%r427, [%rd134];
	ld.global.u32 	%r428, [%rd132];
	setp.gt.s32 	%p74, %r427, %r428;
	selp.b32 	%r809, %r809, %r801, %p74;
	add.s32 	%r801, %r801, 256;
	add.s32 	%r800, %r800, 1;
	setp.ne.s32 	%p75, %r800, 0;
	@%p75 bra 	$L__BB5_65;
$L__BB5_66:
	// begin inline asm
	mov.u32 %r429, %laneid;
	// end inline asm
	mov.b32 	%r432, 1;
	mov.b32 	%r433, 31;
	mov.b32 	%r434, -1;
	// begin inline asm
	shfl.sync.down.b32 %r430, %r809, %r432, %r433, %r434;
	// end inline asm
	setp.gt.s32 	%p76, %r429, 30;
	@%p76 bra 	$L__BB5_68;
	mul.wide.s32 	%rd135, %r809, 4;
	add.s64 	%rd136, %rd1, %rd135;
	ld.global.u32 	%r435, [%rd136];
	mul.wide.s32 	%rd137, %r430, 4;
	add.s64 	%rd138, %rd1, %rd137;
	ld.global.u32 	%r436, [%rd138];
	setp.gt.s32 	%p77, %r435, %r436;
	selp.b32 	%r809, %r809, %r430, %p77;
$L__BB5_68:
	mov.b32 	%r439, 2;
	mov.b32 	%r440, 31;
	mov.b32 	%r441, -1;
	// begin inline asm
	shfl.sync.down.b32 %r437, %r809, %r439, %r440, %r441;
	// end inline asm
	setp.gt.s32 	%p78, %r429, 29;
	@%p78 bra 	$L__BB5_70;
	mul.wide.s32 	%rd139, %r809, 4;
	add.s64 	%rd140, %rd1, %rd139;
	ld.global.u32 	%r442, [%rd140];
	mul.wide.s32 	%rd141, %r437, 4;
	add.s64 	%rd142, %rd1, %rd141;
	ld.global.u32 	%r443, [%rd142];
	setp.gt.s32 	%p79, %r442, %r443;
	selp.b32 	%r809, %r809, %r437, %p79;
$L__BB5_70:
	mov.b32 	%r446, 4;
	mov.b32 	%r447, 31;
	mov.b32 	%r448, -1;
	// begin inline asm
	shfl.sync.down.b32 %r444, %r809, %r446, %r447, %r448;
	// end inline asm
	setp.gt.s32 	%p80, %r429, 27;
	@%p80 bra 	$L__BB5_72;
	mul.wide.s32 	%rd143, %r809, 4;
	add.s64 	%rd144, %rd1, %rd143;
	ld.global.u32 	%r449, [%rd144];
	mul.wide.s32 	%rd145, %r444, 4;
	add.s64 	%rd146, %rd1, %rd145;
	ld.global.u32 	%r450, [%rd146];
	setp.gt.s32 	%p81, %r449, %r450;
	selp.b32 	%r809, %r809, %r444, %p81;
$L__BB5_72:
	mov.b32 	%r453, 8;
	mov.b32 	%r454, 31;
	mov.b32 	%r455, -1;
	// begin inline asm
	shfl.sync.down.b32 %r451, %r809, %r453, %r454, %r455;
	// end inline asm
	setp.gt.s32 	%p82, %r429, 23;
	@%p82 bra 	$L__BB5_74;
	mul.wide.s32 	%rd147, %r809, 4;
	add.s64 	%rd148, %rd1, %rd147;
	ld.global.u32 	%r456, [%rd148];
	mul.wide.s32 	%rd149, %r451, 4;
	add.s64 	%rd150, %rd1, %rd149;
	ld.global.u32 	%r457, [%rd150];
	setp.gt.s32 	%p83, %r456, %r457;
	selp.b32 	%r809, %r809, %r451, %p83;
$L__BB5_74:
	mov.b32 	%r460, 16;
	mov.b32 	%r461, 31;
	mov.b32 	%r462, -1;
	// begin inline asm
	shfl.sync.down.b32 %r458, %r809, %r460, %r461, %r462;
	// end inline asm
	setp.gt.s32 	%p84, %r429, 15;
	@%p84 bra 	$L__BB5_77;
	mul.wide.s32 	%rd151, %r809, 4;
	add.s64 	%rd152, %rd1, %rd151;
	ld.global.u32 	%r463, [%rd152];
	mul.wide.s32 	%rd153, %r458, 4;
	add.s64 	%rd154, %rd1, %rd153;
	ld.global.u32 	%r464, [%rd154];
	setp.gt.s32 	%p85, %r463, %r464;
	selp.b32 	%r809, %r809, %r458, %p85;
	setp.ne.s32 	%p86, %r429, 0;
	@%p86 bra 	$L__BB5_77;
	shr.u32 	%r465, %r89, 3;
	and.b32  	%r466, %r465, 124;
	mov.u32 	%r467, _ZZN3cub18CUB_300001_SM_10006detail6reduce18DeviceReduceKernelINS2_10policy_hubIij8maxFunctE10Policy1000EN6thrust24THRUST_300001_SM_1000_NS17counting_iteratorIiNS9_11use_defaultESB_SB_EEjS5_iN4cuda3std3__410__identityEEEvT0_PT3_T1_NS0_13GridEvenShareISK_EET2_T4_E12temp_storage;
	add.s32 	%r468, %r467, %r466;
	st.shared.u32 	[%r468+8], %r809;
$L__BB5_77:
	bar.sync 	0;
	setp.ne.s32 	%p87, %r89, 0;
	@%p87 bra 	$L__BB5_79;
	ld.shared.u32 	%r469, [_ZZN3cub18CUB_300001_SM_10006detail6reduce18DeviceReduceKernelINS2_10policy_hubIij8maxFunctE10Policy1000EN6thrust24THRUST_300001_SM_1000_NS17counting_iteratorIiNS9_11use_defaultESB_SB_EEjS5_iN4cuda3std3__410__identityEEEvT0_PT3_T1_NS0_13GridEvenShareISK_EET2_T4_E12temp_storage+12];
	mul.wide.s32 	%rd155, %r809, 4;
	add.s64 	%rd156, %rd1, %rd155;
	ld.global.u32 	%r470, [%rd156];
	mul.wide.s32 	%rd157, %r469, 4;
	add.s64 	%rd158, %rd1, %rd157;
	ld.global.u32 	%r471, [%rd158];
	setp.gt.s32 	%p88, %r470, %r471;
	selp.b32 	%r472, %r809, %r469, %p88;
	ld.shared.u32 	%r473, [_ZZN3cub18CUB_300001_SM_10006detail6reduce18DeviceReduceKernelINS2_10policy_hubIij8maxFunctE10Policy1000EN6thrust24THRUST_300001_SM_1000_NS17counting_iteratorIiNS9_11use_defaultESB_SB_EEjS5_iN4cuda3std3__410__identityEEEvT0_PT3_T1_NS0_13GridEvenShareISK_EET2_T4_E12temp_storage+16];
	mul.wide.s32 	%rd159, %r472, 4;
	add.s64 	%rd160, %rd1, %rd159;
	ld.global.u32 	%r474, [%rd160];
	mul.wide.s32 	%rd161, %r473, 4;
	add.s64 	%rd162, %rd1, %rd161;
	ld.global.u32 	%r475, [%rd162];
	setp.gt.s32 	%p89, %r474, %r475;
	selp.b32 	%r476, %r472, %r473, %p89;
	ld.shared.u32 	%r477, [_ZZN3cub18CUB_300001_SM_10006detail6reduce18DeviceReduceKernelINS2_10policy_hubIij8maxFunctE10Policy1000EN6thrust24THRUST_300001_SM_1000_NS17counting_iteratorIiNS9_11use_defaultESB_SB_EEjS5_iN4cuda3std3__410__identityEEEvT0_PT3_T1_NS0_13GridEvenShareISK_EET2_T4_E12temp_storage+20];
	mul.wide.s32 	%rd163, %r476, 4;
	add.s64 	%rd164, %rd1, %rd163;
	ld.global.u32 	%r478, [%rd164];
	mul.wide.s32 	%rd165, %r477, 4;
	add.s64 	%rd166, %rd1, %rd165;
	ld.global.u32 	%r479, [%rd166];
	setp.gt.s32 	%p90, %r478, %r479;
	selp.b32 	%r480, %r476, %r477, %p90;
	ld.shared.u32 	%r481, [_ZZN3cub18CUB_300001_SM_10006detail6reduce18DeviceReduceKernelINS2_10policy_hubIij8maxFunctE10Policy1000EN6thrust24THRUST_300001_SM_1000_NS17counting_iteratorIiNS9_11use_defaultESB_SB_EEjS5_iN4cuda3std3__410__identityEEEvT0_PT3_T1_NS0_13GridEvenShareISK_EET2_T4_E12temp_storage+24];
	mul.wide.s32 	%rd167, %r480, 4;
	add.s64 	%rd168, %rd1, %rd167;
	ld.global.u32 	%r482, [%rd168];
	mul.wide.s32 	%rd169, %r481, 4;
	add.s64 	%rd170, %rd1, %rd169;
	ld.global.u32 	%r483, [%rd170];
	setp.gt.s32 	%p91, %r482, %r483;
	selp.b32 	%r484, %r480, %r481, %p91;
	ld.shared.u32 	%r485, [_ZZN3cub18CUB_300001_SM_10006detail6reduce18DeviceReduceKernelINS2_10policy_hubIij8maxFunctE10Policy1000EN6thrust24THRUST_300001_SM_1000_NS17counting_iteratorIiNS9_11use_defaultESB_SB_EEjS5_iN4cuda3std3__410__identityEEEvT0_PT3_T1_NS0_13GridEvenShareISK_EET2_T4_E12temp_storage+28];
	mul.wide.s32 	%rd171, %r484, 4;
	add.s64 	%rd172, %rd1, %rd171;
	ld.global.u32 	%r486, [%rd172];
	mul.wide.s32 	%rd173, %r485, 4;
	add.s64 	%rd174, %rd1, %rd173;
	ld.global.u32 	%r487, [%rd174];
	setp.gt.s32 	%p92, %r486, %r487;
	selp.b32 	%r488, %r484, %r485, %p92;
	ld.shared.u32 	%r489, [_ZZN3cub18CUB_300001_SM_10006detail6reduce18DeviceReduceKernelINS2_10policy_hubIij8maxFunctE10Policy1000EN6thrust24THRUST_300001_SM_1000_NS17counting_iteratorIiNS9_11use_defaultESB_SB_EEjS5_iN4cuda3std3__410__identityEEEvT0_PT3_T1_NS0_13GridEvenShareISK_EET2_T4_E12temp_storage+32];
	mul.wide.s32 	%rd175, %r488, 4;
	add.s64 	%rd176, %rd1, %rd175;
	ld.global.u32 	%r490, [%rd176];
	mul.wide.s32 	%rd177, %r489, 4;
	add.s64 	%rd178, %rd1, %rd177;
	ld.global.u32 	%r491, [%rd178];
	setp.gt.s32 	%p93, %r490, %r491;
	selp.b32 	%r492, %r488, %r489, %p93;
	ld.shared.u32 	%r493, [_ZZN3cub18CUB_300001_SM_10006detail6reduce18DeviceReduceKernelINS2_10policy_hubIij8maxFunctE10Policy1000EN6thrust24THRUST_300001_SM_1000_NS17counting_iteratorIiNS9_11use_defaultESB_SB_EEjS5_iN4cuda3std3__410__identityEEEvT0_PT3_T1_NS0_13GridEvenShareISK_EET2_T4_E12temp_storage+36];
	mul.wide.s32 	%rd179, %r492, 4;
	add.s64 	%rd180, %rd1, %rd179;
	ld.global.u32 	%r494, [%rd180];
	mul.wide.s32 	%rd181, %r493, 4;
	add.s64 	%rd182, %rd1, %rd181;
	ld.global.u32 	%r495, [%rd182];
	setp.gt.s32 	%p94, %r494, %r495;
	selp.b32 	%r809, %r492, %r493, %p94;
$L__BB5_79:
	mov.u32 	%r755, %tid.x;
	setp.ne.s32 	%p182, %r755, 0;
	@%p182 bra 	$L__BB5_81;
	ld.param.u64 	%rd348, [_ZN3cub18CUB_300001_SM_10006detail6reduce18DeviceReduceKernelINS2_10policy_hubIij8maxFunctE10Policy1000EN6thrust24THRUST_300001_SM_1000_NS17counting_iteratorIiNS9_11use_defaultESB_SB_EEjS5_iN4cuda3std3__410__identityEEEvT0_PT3_T1_NS0_13GridEvenShareISK_EET2_T4__param_1];
	cvta.to.global.u64 	%rd345, %rd348;
	mul.wide.u32 	%rd346, %r3, 4;
	add.s64 	%rd347, %rd345, %rd346;
	st.global.u32 	[%rd347], %r809;
$L__BB5_81:
	ret;

}
	// .globl	_ZN3cub18CUB_300001_SM_10006detail6reduce28DeviceReduceSingleTileKernelINS2_10policy_hubIij8maxFunctE10Policy1000EPiS8_iS5_iiN4cuda3std3__410__identityEEEvT0_T1_T2_T3_T4_T6_
.visible .entry _ZN3cub18CUB_300001_SM_10006detail6reduce28DeviceReduceSingleTileKernelINS2_10policy_hubIij8maxFunctE10Policy1000EPiS8_iS5_iiN4cuda3std3__410__identityEEEvT0_T1_T2_T3_T4_T6_(
	.param .u64 .ptr .align 1 _ZN3cub18CUB_300001_SM_10006detail6reduce28DeviceReduceSingleTileKernelINS2_10policy_hubIij8maxFunctE10Policy1000EPiS8_iS5_iiN4cuda3std3__410__identityEEEvT0_T1_T2_T3_T4_T6__param_0,
	.param .u64 .ptr .align 1 _ZN3cub18CUB_300001_SM_10006detail6reduce28DeviceReduceSingleTileKernelINS2_10policy_hubIij8maxFunctE10Policy1000EPiS8_iS5_iiN4cuda3std3__410__identityEEEvT0_T1_T2_T3_T4_T6__param_1,
	.param .u32 _ZN3cub18CUB_300001_SM_10006detail6reduce28DeviceReduceSingleTileKernelINS2_10policy_hubIij8maxFunctE10Policy1000EPiS8_iS5_iiN4cuda3std3__410__identityEEEvT0_T1_T2_T3_T4_T6__param_2,
	.param .align 8 .b8 _ZN3cub18CUB_300001_SM_10006detail6reduce28DeviceReduceSingleTileKernelINS2_10policy_hubIij8maxFunctE10Policy1000EPiS8_iS5_iiN4cuda3std3__410__identityEEEvT0_T1_T2_T3_T4_T6__param_3[8],
	.param .u32 _ZN3cub18CUB_300001_SM_10006detail6reduce28DeviceReduceSingleTileKernelINS2_10policy_hubIij8maxFunctE10Policy1000EPiS8_iS5_iiN4cuda3std3__410__identityEEEvT0_T1_T2_T3_T4_T6__param_4,
	.param .align 1 .b8 _ZN3cub18CUB_300001_SM_10006detail6reduce28DeviceReduceSingleTileKernelINS2_10policy_hubIij8maxFunctE10Policy1000EPiS8_iS5_iiN4cuda3std3__410__identityEEEvT0_T1_T2_T3_T4_T6__param_5[1]
)
.maxntid 256
.minnctapersm 1
{
	.reg .pred 	%p<338>;
	.reg .b32 	%r<1417>;
	.reg .b64 	%rd<1117>;
	// demoted variable
	.shared .align 4 .b8 _ZZN3cub18CUB_300001_SM_10006detail6reduce28DeviceReduceSingleTileKernelINS2_10policy_hubIij8maxFunctE10Policy1000EPiS8_iS5_iiN4cuda3std3__410__identityEEEvT0_T1_T2_T3_T4_T6_E12temp_storage[44];
	ld.param.u64 	%rd19, [_ZN3cub18CUB_300001_SM_10006detail6reduce28DeviceReduceSingleTileKernelINS2_10policy_hubIij8maxFunctE10Policy1000EPiS8_iS5_iiN4cuda3std3__410__identityEEEvT0_T1_T2_T3_T4_T6__param_3];
	ld.param.u64 	%rd18, [_ZN3cub18CUB_300001_SM_10006detail6reduce28DeviceReduceSingleTileKernelINS2_10policy_hubIij8maxFunctE10Policy1000EPiS8_iS5_iiN4cuda3std3__410__identityEEEvT0_T1_T2_T3_T4_T6__param_0];
	ld.param.u64 	%rd20, [_ZN3cub18CUB_300001_SM_10006detail6reduce28DeviceReduceSingleTileKernelINS2_10policy_hubIij8maxFunctE10Policy1000EPiS8_iS5_iiN4cuda3std3__410__identityEEEvT0_T1_T2_T3_T4_T6__param_1];
	ld.param.u32 	%r266, [_ZN3cub18CUB_300001_SM_10006detail6reduce28DeviceReduceSingleTileKernelINS2_10policy_hubIij8maxFunctE10Policy1000EPiS8_iS5_iiN4cuda3std3__410__identityEEEvT0_T1_T2_T3_T4_T6__param_2];
	ld.param.u32 	%r267, [_ZN3cub18CUB_300001_SM_10006detail6reduce28DeviceReduceSingleTileKernelINS2_10policy_hubIij8maxFunctE10Policy1000EPiS8_iS5_iiN4cuda3std3__410__identityEEEvT0_T1_T2_T3_T4_T6__param_4];
	cvta.to.global.u64 	%rd1, %rd20;
	setp.ne.s32 	%p1, %r266, 0;
	@%p1 bra 	$L__BB6_3;
	mov.u32 	%r1313, %tid.x;
	setp.ne.s32 	%p337, %r1313, 0;
	@%p337 bra 	$L__BB6_164;
	st.global.u32 	[%rd1], %r267;
	bra.uni 	$L__BB6_164;
$L__BB6_3:
	cvta.to.global.u64 	%rd2, %rd19;
	and.b64  	%rd21, %rd18, 15;
	setp.ne.s64 	%p2, %rd21, 0;
	@%p2 bra 	$L__BB6_83;
	setp.gt.s32 	%p169, %r266, 4095;
	@%p169 bra 	$L__BB6_54;
	mov.u32 	%r1, %tid.x;
	setp.ge.s32 	%p248, %r1, %r266;
	mov.b32 	%r1416, 0;
	mov.u32 	%r1320, %r1;
	@%p248 bra 	$L__BB6_7;
	mul.wide.u32 	%rd862, %r1, 4;
	add.s64 	%rd861, %rd18, %rd862;
	// begin inline asm
	ld.global.nc.u32 %r1416, [%rd861];
	// end inline asm
	add.s32 	%r1320, %r1, 256;
$L__BB6_7:
	setp.ge.s32 	%p249, %r1320, %r266;
	@%p249 bra 	$L__BB6_20;
	not.b32 	%r1055, %r1320;
	add.s32 	%r1056, %r266, %r1055;
	shr.u32 	%r1057, %r1056, 8;
	add.s32 	%r6, %r1057, 1;
	and.b32  	%r7, %r6, 15;
	setp.lt.u32 	%p250, %r1056, 3840;
	@%p250 bra 	$L__BB6_11;
	mul.wide.u32 	%rd863, %r1320, 4;
	add.s64 	%rd864, %rd863, %rd18;
	add.s64 	%rd1113, %rd864, 8192;
	and.b32  	%r1058, %r6, 33554416;
	neg.s32 	%r1316, %r1058;
$L__BB6_10:
	.pragma "nounroll";
	add.s64 	%rd865, %rd1113, -8192;
	// begin inline asm
	ld.global.nc.u32 %r1059, [%rd865];
	// end inline asm
	mul.wide.s32 	%rd881, %r1416, 4;
	add.s64 	%rd882, %rd2, %rd881;
	ld.global.u32 	%r1075, [%rd882];
	mul.wide.s32 	%rd883, %r1059, 4;
	add.s64 	%rd884, %rd2, %rd883;
	ld.global.u32 	%r1076, [%rd884];
	setp.gt.s32 	%p251, %r1075, %r1076;
	selp.b32 	%r1077, %r1416, %r1059, %p251;
	add.s64 	%rd866, %rd1113, -7168;
	// begin inline asm
	ld.global.nc.u32 %r1060, [%rd866];
	// end inline asm
	mul.wide.s32 	%rd885, %r1077, 4;
	add.s64 	%rd886, %rd2, %rd885;
	ld.global.u32 	%r1078, [%rd886];
	mul.wide.s32 	%rd887, %r1060, 4;
	add.s64 	%rd888, %rd2, %rd887;
	ld.global.u32 	%r1079, [%rd888];
	setp.gt.s32 	%p252, %r1078, %r1079;
	selp.b32 	%r1080, %r1077, %r1060, %p252;
	add.s64 	%rd867, %rd1113, -6144;
	// begin inline asm
	ld.global.nc.u32 %r1061, [%rd867];
	// end inline asm
	mul.wide.s32 	%rd889, %r1080, 4;
	add.s64 	%rd890, %rd2, %rd889;
	ld.global.u32 	%r1081, [%rd890];
	mul.wide.s32 	%rd891, %r1061, 4;
	add.s64 	%rd892, %rd2, %rd891;
	ld.global.u32 	%r1082, [%rd892];
	setp.gt.s32 	%p253, %r1081, %r1082;
	selp.b32 	%r1083, %r1080, %r1061, %p253;
	add.s64 	%rd868, %rd1113, -5120;
	// begin inline asm
	ld.global.nc.u32 %r1062, [%rd868];
	// end inline asm
	mul.wide.s32 	%rd893, %r1083, 4;
	add.s64 	%rd894, %rd2, %rd893;
	ld.global.u32 	%r1084, [%rd894];
	mul.wide.s32 	%rd895, %r1062, 4;
	add.s64 	%rd896, %rd2, %rd895;
	ld.global.u32 	%r1085, [%rd896];
	setp.gt.s32 	%p254, %r1084, %r1085;
	selp.b32 	%r1086, %r1083, %r1062, %p254;
	add.s64 	%rd869, %rd1113, -4096;
	// begin inline asm
	ld.global.nc.u32 %r1063, [%rd869];
	// end inline asm
	mul.wide.s32 	%rd897, %r1086, 4;
	add.s64 	%rd898, %rd2, %rd897;
	ld.global.u32 	%r1087, [%rd898];
	mul.wide.s32 	%rd899, %r1063, 4;
	add.s64 	%rd900, %rd2, %rd899;
	ld.global.u32 	%r1088, [%rd900];
	setp.gt.s32 	%p255, %r1087, %r1088;
	selp.b32 	%r1089, %r1086, %r1063, %p255;
	add.s64 	%rd870, %rd1113, -3072;
	// begin inline asm
	ld.global.nc.u32 %r1064, [%rd870];
	// end inline asm
	mul.wide.s32 	%rd901, %r1089, 4;
	add.s64 	%rd902, %rd2, %rd901;
	ld.global.u32 	%r1090, [%rd902];
	mul.wide.s32 	%rd903, %r1064, 4;
	add.s64 	%rd904, %rd2, %rd903;
	ld.global.u32 	%r1091, [%rd904];
	setp.gt.s32 	%p256, %r1090, %r1091;
	selp.b32 	%r1092, %r1089, %r1064, %p256;
	add.s64 	%rd871, %rd1113, -2048;
	// begin inline asm
	ld.global.nc.u32 %r1065, [%rd871];
	// end inline asm
	mul.wide.s32 	%rd905, %r1092, 4;
	add.s64 	%rd906, %rd2, %rd905;
	ld.global.u32 	%r1093, [%rd906];
	mul.wide.s32 	%rd907, %r1065, 4;
	add.s64 	%rd908, %rd2, %rd907;
	ld.global.u32 	%r1094, [%rd908];
	setp.gt.s32 	%p257, %r1093, %r1094;
	selp.b32 	%r1095, %r1092, %r1065, %p257;
	add.s64 	%rd872, %rd1113, -1024;
	// begin inline asm
	ld.global.nc.u32 %r1066, [%rd872];
	// end inline asm
	mul.wide.s32 	%rd909, %r1095, 4;
	add.s64 	%rd910, %rd2, %rd909;
	ld.global.u32 	%r1096, [%rd910];
	mul.wide.s32 	%rd911, %r1066, 4;
	add.s64 	%rd912, %rd2, %rd911;
	ld.global.u32 	%r1097, [%rd912];
	setp.gt.s32 	%p258, %r1096, %r1097;
	selp.b32 	%r1098, %r1095, %r1066, %p258;
	// begin inline asm
	ld.global.nc.u32 %r1067, [%rd1113];
	// end inline asm
	mul.wide.s32 	%rd913, %r1098, 4;
	add.s64 	%rd914, %rd2, %rd913;
	ld.global.u32 	%r1099, [%rd914];
	mul.wide.s32 	%rd915, %r1067, 4;
	add.s64 	%rd916, %rd2, %rd915;
	ld.global.u32 	%r1100, [%rd916];
	setp.gt.s32 	%p259, %r1099, %r1100;
	selp.b32 	%r1101, %r1098, %r1067, %p259;
	add.s64 	%rd874, %rd1113, 1024;
	// begin inline asm
	ld.global.nc.u32 %r1068, [%rd874];
	// end inline asm
	mul.wide.s32 	%rd917, %r1101, 4;
	add.s64 	%rd918, %rd2, %rd917;
	ld.global.u32 	%r1102, [%rd918];
	mul.wide.s32 	%rd919, %r1068, 4;
	add.s64 	%rd920, %rd2, %rd919;
	ld.global.u32 	%r1103, [%rd920];
	setp.gt.s32 	%p260, %r1102, %r1103;
	selp.b32 	%r1104, %r1101, %r1068, %p260;
	add.s64 	%rd875, %rd1113, 2048;
	// begin inline asm
	ld.global.nc.u32 %r1069, [%rd875];
	// end inline asm
	mul.wide.s32 	%rd921, %r1104, 4;
	add.s64 	%rd922, %rd2, %rd921;
	ld.global.u32 	%r1105, [%rd922];
	mul.wide.s32 	%rd923, %r1069, 4;
	add.s64 	%rd924, %rd2, %rd923;
	ld.global.u32 	%r1106, [%rd924];
	setp.gt.s32 	%p261, %r1105, %r1106;
	selp.b32 	%r1107, %r1104, %r1069, %p261;
	add.s64 	%rd876, %rd1113, 3072;
	// begin inline asm
	ld.global.nc.u32 %r1070, [%rd876];
	// end inline asm
	mul.wide.s32 	%rd925, %r1107, 4;
	add.s64 	%rd926, %rd2, %rd925;
	ld.global.u32 	%r1108, [%rd926];
	mul.wide.s32 	%rd927, %r1070, 4;
	add.s64 	%rd928, %rd2, %rd927;
	ld.global.u32 	%r1109, [%rd928];
	setp.gt.s32 	%p262, %r1108, %r1109;
	selp.b32 	%r1110, %r1107, %r1070, %p262;
	add.s64 	%rd877, %rd1113, 4096;
	// begin inline asm
	ld.global.nc.u32 %r1071, [%rd877];
	// end inline asm
	mul.wide.s32 	%rd929, %r1110, 4;
	add.s64 	%rd930, %rd2, %rd929;
	ld.global.u32 	%r1111, [%rd930];
	mul.wide.s32 	%rd931, %r1071, 4;
	add.s64 	%rd932, %rd2, %rd931;
	ld.global.u32 	%r1112, [%rd932];
	setp.gt.s32 	%p263, %r1111, %r1112;
	selp.b32 	%r1113, %r1110, %r1071, %p263;
	add.s64 	%rd878, %rd1113, 5120;
	// begin inline asm
	ld.global.nc.u32 %r1072, [%rd878];
	// end inline asm
	mul.wide.s32 	%rd933, %r1113, 4;
	add.s64 	%rd934, %rd2, %rd933;
	ld.global.u32 	%r1114, [%rd934];
	mul.wide.s32 	%rd935, %r1072, 4;
	add.s64 	%rd936, %rd2, %rd935;
	ld.global.u32 	%r1115, [%rd936];
	setp.gt.s32 	%p264, %r1114, %r1115;
	selp.b32 	%r1116, %r1113, %r1072, %p264;
	add.s64 	%rd879, %rd1113, 6144;
	// begin inline asm
	ld.global.nc.u32 %r1073, [%rd879];
	// end inline asm
	mul.wide.s32 	%rd937, %r1116, 4;
	add.s64 	%rd938, %rd2, %rd937;
	ld.global.u32 	%r1117, [%rd938];
	mul.wide.s32 	%rd939, %r1073, 4;
	add.s64 	%rd940, %rd2, %rd939;
	ld.global.u32 	%r1118, [%rd940];
	setp.gt.s32 	%p265, %r1117, %r1118;
	selp.b32 	%r1119, %r1116, %r1073, %p265;
	add.s64 	%rd880, %rd1113, 7168;
	// begin inline asm
	ld.global.nc.u32 %r1074, [%rd880];
	// end inline asm
	mul.wide.s32 	%rd941, %r1119, 4;
	add.s64 	%rd942, %rd2, %rd941;
	ld.global.u32 	%r1120, [%rd942];
	mul.wide.s32 	%rd943, %r1074, 4;
	add.s64 	%rd944, %rd2, %rd943;
	ld.global.u32 	%r1121, [%rd944];
	setp.gt.s32 	%p266, %r1120, %r1121;
	selp.b32 	%r1416, %r1119, %r1074, %p266;
	add.s32 	%r1320, %r1320, 4096;
	add.s64 	%rd1113, %rd1113, 16384;
	add.s32 	%r1316, %r1316, 16;
	setp.ne.s32 	%p267, %r1316, 0;
	@%p267 bra 	$L__BB6_10;
$L__BB6_11:
	setp.eq.s32 	%p268, %r7, 0;
	@%p268 bra 	$L__BB6_20;
	and.b32  	%r18, %r6, 7;
	setp.lt.u32 	%p269, %r7, 8;
	@%p269 bra 	$L__BB6_14;
	mul.wide.s32 	%rd953, %r1320, 4;
	add.s64 	%rd945, %rd18, %rd953;
	// begin inline asm
	ld.global.nc.u32 %r1123, [%rd945];
	// end inline asm
	mul.wide.s32 	%rd954, %r1416, 4;
	add.s64 	%rd955, %rd2, %rd954;
	ld.global.u32 	%r1131, [%rd955];
	mul.wide.s32 	%rd956, %r1123, 4;
	add.s64 	%rd957, %rd2, %rd956;
	ld.global.u32 	%r1132, [%rd957];
	setp.gt.s32 	%p270, %r1131, %r1132;
	selp.b32 	%r1133, %r1416, %r1123, %p270;
	add.s64 	%rd946, %rd945, 1024;
	// begin inline asm
	ld.global.nc.u32 %r1124, [%rd946];
	// end inline asm
	mul.wide.s32 	%rd958, %r1133, 4;
	add.s64 	%rd959, %rd2, %rd958;
	ld.global.u32 	%r1134, [%rd959];
	mul.wide.s32 	%rd960, %r1124, 4;
	add.s64 	%rd961, %rd2, %rd960;
	ld.global.u32 	%r1135, [%rd961];
	setp.gt.s32 	%p271, %r1134, %r1135;
	selp.b32 	%r1136, %r1133, %r1124, %p271;
	add.s64 	%rd947, %rd945, 2048;
	// begin inline asm
	ld.global.nc.u32 %r1125, [%rd947];
	// end inline asm
	mul.wide.s32 	%rd962, %r1136, 4;
	add.s64 	%rd963, %rd2, %rd962;
	ld.global.u32 	%r1137, [%rd963];
	mul.wide.s32 	%rd964, %r1125, 4;
	add.s64 	%rd965, %rd2, %rd964;
	ld.global.u32 	%r1138, [%rd965];
	setp.gt.s32 	%p272, %r1137, %r1138;
	selp.b32 	%r1139, %r1136, %r1125, %p272;
	add.s64 	%rd948, %rd945, 3072;
	// begin inline asm
	ld.global.nc.u32 %r1126, [%rd948];
	// end inline asm
	mul.wide.s32 	%rd966, %r1139, 4;
	add.s64 	%rd967, %rd2, %rd966;
	ld.global.u32 	%r1140, [%rd967];
	mul.wide.s32 	%rd968, %r1126, 4;
	add.s64 	%rd969, %rd2, %rd968;
	ld.global.u32 	%r1141, [%rd969];
	setp.gt.s32 	%p273, %r1140, %r1141;
	selp.b32 	%r1142, %r1139, %r1126, %p273;
	add.s64 	%rd949, %rd945, 4096;
	// begin inline asm
	ld.global.nc.u32 %r1127, [%rd949];
	// end inline asm
	mul.wide.s32 	%rd970, %r1142, 4;
	add.s64 	%rd971, %rd2, %rd970;
	ld.global.u32 	%r1143, [%rd971];
	mul.wide.s32 	%rd972, %r1127, 4;
	add.s64 	%rd973, %rd2, %rd972;
	ld.global.u32 	%r1144, [%rd973];
	setp.gt.s32 	%p274, %r1143, %r1144;
	selp.b32 	%r1145, %r1142, %r1127, %p274;
	add.s64 	%rd950, %rd945, 5120;
	// begin inline asm
	ld.global.nc.u32 %r1128, [%rd950];
	// end inline asm
	mul.wide.s32 	%rd974, %r1145, 4;
	add.s64 	%rd975, %rd2, %rd974;
	ld.global.u32 	%r1146, [%rd975];
	mul.wide.s32 	%rd976, %r1128, 4;
	add.s64 	%rd977, %rd2, %rd976;
	ld.global.u32 	%r1147, [%rd977];
	setp.gt.s32 	%p275, %r1146, %r1147;
	selp.b32 	%r1148, %r1145, %r1128, %p275;
	add.s64 	%rd951, %rd945, 6144;
	// begin inline asm
	ld.global.nc.u32 %r1129, [%rd951];
	// end inline asm
	mul.wide.s32 	%rd978, %r1148, 4;
	add.s64 	%rd979, %rd2, %rd978;
	ld.global.u32 	%r1149, [%rd979];
	mul.wide.s32 	%rd980, %r1129, 4;
	add.s64 	%rd981, %rd2, %rd980;
	ld.global.u32 	%r1150, [%rd981];
	setp.gt.s32 	%p276, %r1149, %r1150;
	selp.b32 	%r1151, %r1148, %r1129, %p276;
	add.s64 	%rd952, %rd945, 7168;
	// begin inline asm
	ld.global.nc.u32 %r1130, [%rd952];
	// end inline asm
	mul.wide.s32 	%rd982, %r1151, 4;
	add.s64 	%rd983, %rd2, %rd982;
	ld.global.u32 	%r1152, [%rd983];
	mul.wide.s32 	%rd984, %r1130, 4;
	add.s64 	%rd985, %rd2, %rd984;
	ld.global.u32 	%r1153, [%rd985];
	setp.gt.s32 	%p277, %r1152, %r1153;
	selp.b32 	%r1416, %r1151, %r1130, %p277;
	add.s32 	%r1320, %r1320, 2048;
$L__BB6_14:
	setp.eq.s32 	%p278, %r18, 0;
	@%p278 bra 	$L__BB6_20;
	and.b32  	%r24, %r6, 3;
	setp.lt.u32 	%p279, %r18, 4;
	@%p279 bra 	$L__BB6_17;
	mul.wide.s32 	%rd990, %r1320, 4;
	add.s64 	%rd986, %rd18, %rd990;
	// begin inline asm
	ld.global.nc.u32 %r1155, [%rd986];
	// end inline asm
	mul.wide.s32 	%rd991, %r1416, 4;
	add.s64 	%rd992, %rd2, %rd991;
	ld.global.u32 	%r1159, [%rd992];
	mul.wide.s32 	%rd993, %r1155, 4;
	add.s64 	%rd994, %rd2, %rd993;
	ld.global.u32 	%r1160, [%rd994];
	setp.gt.s32 	%p280, %r1159, %r1160;
	selp.b32 	%r1161, %r1416, %r1155, %p280;
	add.s64 	%rd987, %rd986, 1024;
	// begin inline asm
	ld.global.nc.u32 %r1156, [%rd987];
	// end inline asm
	mul.wide.s32 	%rd995, %r1161, 4;
	add.s64 	%rd996, %rd2, %rd995;
	ld.global.u32 	%r1162, [%rd996];
	mul.wide.s32 	%rd997, %r1156, 4;
	add.s64 	%rd998, %rd2, %rd997;
	ld.global.u32 	%r1163, [%rd998];
	setp.gt.s32 	%p281, %r1162, %r1163;
	selp.b32 	%r1164, %r1161, %r1156, %p281;
	add.s64 	%rd988, %rd986, 2048;
	// begin inline asm
	ld.global.nc.u32 %r1157, [%rd988];
	// end inline asm
	mul.wide.s32 	%rd999, %r1164, 4;
	add.s64 	%rd1000, %rd2, %rd999;
	ld.global.u32 	%r1165, [%rd1000];
	mul.wide.s32 	%rd1001, %r1157, 4;
	add.s64 	%rd1002, %rd2, %rd1001;
	ld.global.u32 	%r1166, [%rd1002];
	setp.gt.s32 	%p282, %r1165, %r1166;
	selp.b32 	%r1167, %r1164, %r1157, %p282;
	add.s64 	%rd989, %rd986, 3072;
	// begin inline asm
	ld.global.nc.u32 %r1158, [%rd989];
	// end inline asm
	mul.wide.s32 	%rd1003, %r1167, 4;
	add.s64 	%rd1004, %rd2, %rd1003;
	ld.global.u32 	%r1168, [%rd1004];
	mul.wide.s32 	%rd1005, %r1158, 4;
	add.s64 	%rd1006, %rd2, %rd1005;
	ld.global.u32 	%r1169, [%rd1006];
	setp.gt.s32 	%p283, %r1168, %r1169;
	selp.b32 	%r1416, %r1167, %r1158, %p283;
	add.s32 	%r1320, %r1320, 1024;
$L__BB6_17:
	setp.eq.s32 	%p284, %r24, 0;
	@%p284 bra 	$L__BB6_20;
	neg.s32 	%r1328, %r24;
$L__BB6_19:
	.pragma "nounroll";
	mul.wide.s32 	%rd1008, %r1320, 4;
	add.s64 	%rd1007, %rd18, %rd1008;
	// begin inline asm
	ld.global.nc.u32 %r1170, [%rd1007];
	// end inline asm
	mul.wide.s32 	%rd1009, %r1416, 4;
	add.s64 	%rd1010, %rd2, %rd1009;
	ld.global.u32 	%r1171, [%rd1010];
	mul.wide.s32 	%rd1011, %r1170, 4;
	add.s64 	%rd1012, %rd2, %rd1011;
	ld.global.u32 	%r1172, [%rd1012];
	setp.gt.s32 	%p285, %r1171, %r1172;
	selp.b32 	%r1416, %r1416, %r1170, %p285;
	add.s32 	%r1320, %r1320, 256;
	add.s32 	%r1328, %r1328, 1;
	setp.ne.s32 	%p286, %r1328, 0;
	@%p286 bra 	$L__BB6_19;
$L__BB6_20:
	setp.lt.s32 	%p287, %r266, 256;
	@%p287 bra 	$L__BB6_34;
	// begin inline asm
	mov.u32 %r1242, %laneid;
	// end inline asm
	mov.b32 	%r1245, 1;
	mov.b32 	%r1246, 31;
	mov.b32 	%r1247, -1;
	// begin inline asm
	shfl.sync.down.b32 %r1243, %r1416, %r1245, %r1246, %r1247;
	// end inline asm
	setp.gt.s32 	%p316, %r1242, 30;
	@%p316 bra 	$L__BB6_23;
	mul.wide.s32 	%rd1061, %r1416, 4;
	add.s64 	%rd1062, %rd2, %rd1061;
	ld.global.u32 	%r1248, [%rd1062];
	mul.wide.s32 	%rd1063, %r1243, 4;
	add.s64 	%rd1064, %rd2, %rd1063;
	ld.global.u32 	%r1249, [%rd1064];
	setp.gt.s32 	%p317, %r1248, %r1249;
	selp.b32 	%r1416, %r1416, %r1243, %p317;
$L__BB6_23:
	mov.b32 	%r1252, 2;
	mov.b32 	%r1253, 31;
	mov.b32 	%r1254, -1;
	// begin inline asm
	shfl.sync.down.b32 %r1250, %r1416, %r1252, %r1253, %r1254;
	// end inline asm
	setp.gt.s32 	%p318, %r1242, 29;
	@%p318 bra 	$L__BB6_25;
	mul.wide.s32 	%rd1065, %r1416, 4;
	add.s64 	%rd1066, %rd2, %rd1065;
	ld.global.u32 	%r1255, [%rd1066];
	mul.wide.s32 	%rd1067, %r1250, 4;
	add.s64 	%rd1068, %rd2, %rd1067;
	ld.global.u32 	%r1256, [%rd1068];
	setp.gt.s32 	%p319, %r1255, %r1256;
	selp.b32 	%r1416, %r1416, %r1250, %p319;
$L__BB6_25:
	mov.b32 	%r1259, 4;
	mov.b32 	%r1260, 31;
	mov.b32 	%r1261, -1;
	// begin inline asm
	shfl.sync.down.b32 %r1257, %r1416, %r1259, %r1260, %r1261;
	// end inline asm
	setp.gt.s32 	%p320, %r1242, 27;
	@%p320 bra 	$L__BB6_27;
	mul.wide.s32 	%rd1069, %r1416, 4;
	add.s64 	%rd1070, %rd2, %rd1069;
	ld.global.u32 	%r1262, [%rd1070];
	mul.wide.s32 	%rd1071, %r1257, 4;
	add.s64 	%rd1072, %rd2, %rd1071;
	ld.global.u32 	%r1263, [%rd1072];
	setp.gt.s32 	%p321, %r1262, %r1263;
	selp.b32 	%r1416, %r1416, %r1257, %p321;
$L__BB6_27:
	mov.b32 	%r1266, 8;
	mov.b32 	%r1267, 31;
	mov.b32 	%r1268, -1;
	// begin inline asm
	shfl.sync.down.b32 %r1264, %r1416, %r1266, %r1267, %r1268;
	// end inline asm
	setp.gt.s32 	%p322, %r1242, 23;
	@%p322 bra 	$L__BB6_29;
	mul.wide.s32 	%rd1073, %r1416, 4;
	add.s64 	%rd1074, %rd2, %rd1073;
	ld.global.u32 	%r1269, [%rd1074];
	mul.wide.s32 	%rd1075, %r1264, 4;
	add.s64 	%rd1076, %rd2, %rd1075;
	ld.global.u32 	%r1270, [%rd1076];
	setp.gt.s32 	%p323, %r1269, %r1270;
	selp.b32 	%r1416, %r1416, %r1264, %p323;
$L__BB6_29:
	mov.b32 	%r1273, 16;
	mov.b32 	%r1274, 31;
	mov.b32 	%r1275, -1;
	// begin inline asm
	shfl.sync.down.b32 %r1271, %r1416, %r1273, %r1274, %r1275;
	// end inline asm
	setp.gt.s32 	%p324, %r1242, 15;
	@%p324 bra 	$L__BB6_32;
	mul.wide.s32 	%rd1077, %r1416, 4;
	add.s64 	%rd1078, %rd2, %rd1077;
	ld.global.u32 	%r1276, [%rd1078];
	mul.wide.s32 	%rd1079, %r1271, 4;
	add.s64 	%rd1080, %rd2, %rd1079;
	ld.global.u32 	%r1277, [%rd1080];
	setp.gt.s32 	%p325, %r1276, %r1277;
	selp.b32 	%r1416, %r1416, %r1271, %p325;
	setp.ne.s32 	%p326, %r1242, 0;
	@%p326 bra 	$L__BB6_32;
	shr.u32 	%r1278, %r1, 3;
	and.b32  	%r1279, %r1278, 124;
	mov.u32 	%r1280, _ZZN3cub18CUB_300001_SM_10006detail6reduce28DeviceReduceSingleTileKernelINS2_10policy_hubIij8maxFunctE10Policy1000EPiS8_iS5_iiN4cuda3std3__410__identityEEEvT0_T1_T2_T3_T4_T6_E12temp_storage;
	add.s32 	%r1281, %r1280, %r1279;
	st.shared.u32 	[%r1281+8], %r1416;
$L__BB6_32:
	bar.sync 	0;
	setp.ne.s32 	%p327, %r1, 0;
	@%p327 bra 	$L__BB6_162;
	ld.shared.u32 	%r1282, [_ZZN3cub18CUB_300001_SM_10006detail6reduce28DeviceReduceSingleTileKernelINS2_10policy_hubIij8maxFunctE10Policy1000EPiS8_iS5_iiN4cuda3std3__410__identityEEEvT0_T1_T2_T3_T4_T6_E12temp_storage+12];
	mul.wide.s32 	%rd1081, %r1416, 4;
	add.s64 	%rd1082, %rd2, %rd1081;
	ld.global.u32 	%r1283, [%rd1082];
	mul.wide.s32 	%rd1083, %r1282, 4;
	add.s64 	%rd1084, %rd2, %rd1083;
	ld.global.u32 	%r1284, [%rd1084];
	setp.gt.s32 	%p328, %r1283, %r1284;
	selp.b32 	%r1285, %r1416, %r1282, %p328;
	ld.shared.u32 	%r1286, [_ZZN3cub18CUB_300001_SM_10006detail6reduce28DeviceReduceSingleTileKernelINS2_10policy_hubIij8maxFunctE10Policy1000EPiS8_iS5_iiN4cuda3std3__410__identityEEEvT0_T1_T2_T3_T4_T6_E12temp_storage+16];
	mul.wide.s32 	%rd1085, %r1285, 4;
	add.s64 	%rd1086, %rd2, %rd1085;
	ld.global.u32 	%r1287, [%rd1086];
	mul.wide.s32 	%rd1087, %r1286, 4;
	add.s64 	%rd1088, %rd2, %rd1087;
	ld.global.u32 	%r1288, [%rd1088];
	setp.gt.s32 	%p329, %r1287, %r1288;
	selp.b32 	%r1289, %r1285, %r1286, %p329;
	ld.shared.u32 	%r1290, [_ZZN3cub18CUB_300001_SM_10006detail6reduce28DeviceReduceSingleTileKernelINS2_10policy_hubIij8maxFunctE10Policy1000EPiS8_iS5_iiN4cuda3std3__410__identityEEEvT0_T1_T2_T3_T4_T6_E12temp_storage+20];
	mul.wide.s32 	%rd1089, %r1289, 4;
	add.s64 	%rd1090, %rd2, %rd1089;
	ld.global.u32 	%r1291, [%rd1090];
	mul.wide.s32 	%rd1091, %r1290, 4;
	add.s64 	%rd1092, %rd2, %rd1091;
	ld.global.u32 	%r1292, [%rd1092];
	setp.gt.s32 	%p330, %r1291, %r1292;
	selp.b32 	%r1293, %r1289, %r1290, %p330;
	ld.shared.u32 	%r1294, [_ZZN3cub18CUB_300001_SM_10006detail6reduce28DeviceReduceSingleTileKernelINS2_10policy_hubIij8maxFunctE10Policy1000EPiS8_iS5_iiN4cuda3std3__410__identityEEEvT0_T1_T2_T3_T4_T6_E12temp_storage+24];
	mul.wide.s32 	%rd1093, %r1293, 4;
	add.s64 	%rd1094, %rd2, %rd1093;
	ld.global.u32 	%r1295, [%rd1094];
	mul.wide.s32 	%rd1095, %r1294, 4;
	add.s64 	%rd1096, %rd2, %rd1095;
	ld.global.u32 	%r1296, [%rd1096];
	setp.gt.s32 	%p331, %r1295, %r1296;
	selp.b32 	%r1297, %r1293, %r1294, %p331;
	ld.shared.u32 	%r1298, [_ZZN3cub18CUB_300001_SM_10006detail6reduce28DeviceReduceSingleTileKernelINS2_10policy_hubIij8maxFunctE10Policy1000EPiS8_iS5_iiN4cuda3std3__410__identityEEEvT0_T1_T2_T3_T4_T6_E12temp_storage+28];
	mul.wide.s32 	%rd1097, %r1297, 4;
	add.s64 	%rd1098, %rd2, %rd1097;
	ld.global.u32 	%r1299, [%rd1098];
	mul.wide.s32 	%rd1099, %r1298, 4;
	add.s64 	%rd1100, %rd2, %rd1099;
	ld.global.u32 	%r1300, [%rd1100];
	setp.gt.s32 	%p332, %r1299, %r1300;
	selp.b32 	%r1301, %r1297, %r1298, %p332;
	ld.shared.u32 	%r1302, [_ZZN3cub18CUB_300001_SM_10006detail6reduce28DeviceReduceSingleTileKernelINS2_10policy_hubIij8maxFunctE10Policy1000EPiS8_iS5_iiN4cuda3std3__410__identityEEEvT0_T1_T2_T3_T4_T6_E12temp_storage+32];
	mul.wide.s32 	%rd1101, %r1301, 4;
	add.s64 	%rd1102, %rd2, %rd1101;
	ld.global.u32 	%r1303, [%rd1102];
	mul.wide.s32 	%rd1103, %r1302, 4;
	add.s64 	%rd1104, %rd2, %rd1103;
	ld.global.u32 	%r1304, [%rd1104];
	setp.gt.s32 	%p333, %r1303, %r1304;
	selp.b32 	%r1305, %r1301, %r1302, %p333;
	ld.shared.u32 	%r1306, [_ZZN3cub18CUB_300001_SM_10006detail6reduce28DeviceReduceSingleTileKernelINS2_10policy_hubIij8maxFunctE10Policy1000EPiS8_iS5_iiN4cuda3std3__410__identityEEEvT0_T1_T2_T3_T4_T6_E12temp_storage+36];
	mul.wide.s32 	%rd1105, %r1305, 4;
	add.s64 	%rd1106, %rd2, %rd1105;
	ld.global.u32 	%r1307, [%rd1106];
	mul.wide.s32 	%rd1107, %r1306, 4;
	add.s64 	%rd1108, %rd2, %rd1107;
	ld.global.u32 	%r1308, [%rd1108];
	setp.gt.s32 	%p334, %r1307, %r1308;
	selp.b32 	%r1416, %r1305, %r1306, %p334;
	bra.uni 	$L__BB6_162;
$L__BB6_34:
	// begin inline asm
	mov.u32 %r1173, %laneid;
	// end inline asm
	and.b32  	%r1179, %r1, 992;
	add.s32 	%r1180, %r1179, 32;
	setp.gt.s32 	%p288, %r1180, %r266;
	not.b32 	%r1181, %r1179;
	add.s32 	%r1182, %r266, %r1181;
	selp.b32 	%r1177, %r1182, 31, %p288;
	mov.b32 	%r1176, 1;
	mov.b32 	%r1178, -1;
	// begin inline asm
	shfl.sync.down.b32 %r1174, %r1416, %r1176, %r1177, %r1178;
	// end inline asm
	setp.ge.s32 	%p289, %r1173, %r1177;
	@%p289 bra 	$L__BB6_36;
	mul.wide.s32 	%rd1013, %r1416, 4;
	add.s64 	%rd1014, %rd2, %rd1013;
	ld.global.u32 	%r1183, [%rd1014];
	mul.wide.s32 	%rd1015, %r1174, 4;
	add.s64 	%rd1016, %rd2, %rd1015;
	ld.global.u32 	%r1184, [%rd1016];
	setp.gt.s32 	%p290, %r1183, %r1184;
	selp.b32 	%r1416, %r1416, %r1174, %p290;
$L__BB6_36:
	mov.b32 	%r1187, 2;
	mov.b32 	%r1189, -1;
	// begin inline asm
	shfl.sync.down.b32 %r1185, %r1416, %r1187, %r1177, %r1189;
	// end inline asm
	add.s32 	%r1190, %r1173, 2;
	setp.gt.s32 	%p291, %r1190, %r1177;
	@%p291 bra 	$L__BB6_38;
	mul.wide.s32 	%rd1017, %r1416, 4;
	add.s64 	%rd1018, %rd2, %rd1017;
	ld.global.u32 	%r1191, [%rd1018];
	mul.wide.s32 	%rd1019, %r1185, 4;
	add.s64 	%rd1020, %rd2, %rd1019;
	ld.global.u32 	%r1192, [%rd1020];
	setp.gt.s32 	%p292, %r1191, %r1192;
	selp.b32 	%r1416, %r1416, %r1185, %p292;
$L__BB6_38:
	mov.b32 	%r1195, 4;
	mov.b32 	%r1197, -1;
	// begin inline asm
	shfl.sync.down.b32 %r1193, %r1416, %r1195, %r1177, %r1197;
	// end inline asm
	add.s32 	%r1198, %r1173, 4;
	setp.gt.s32 	%p293, %r1198, %r1177;
	@%p293 bra 	$L__BB6_40;
	mul.wide.s32 	%rd1021, %r1416, 4;
	add.s64 	%rd1022, %rd2, %rd1021;
	ld.global.u32 	%r1199, [%rd1022];
	mul.wide.s32 	%rd1023, %r1193, 4;
	add.s64 	%rd1024, %rd2, %rd1023;
	ld.global.u32 	%r1200, [%rd1024];
	setp.gt.s32 	%p294, %r1199, %r1200;
	selp.b32 	%r1416, %r1416, %r1193, %p294;
$L__BB6_40:
	mov.b32 	%r1203, 8;
	mov.b32 	%r1205, -1;
	// begin inline asm
	shfl.sync.down.b32 %r1201, %r1416, %r1203, %r1177, %r1205;
	// end inline asm
	add.s32 	%r1206, %r1173, 8;
	setp.gt.s32 	%p295, %r1206, %r1177;
	@%p295 bra 	$L__BB6_42;
	mul.wide.s32 	%rd1025, %r1416, 4;
	add.s64 	%rd1026, %rd2, %rd1025;
	ld.global.u32 	%r1207, [%rd1026];
	mul.wide.s32 	%rd1027, %r1201, 4;
	add.s64 	%rd1028, %rd2, %rd1027;
	ld.global.u32 	%r1208, [%rd1028];
	setp.gt.s32 	%p296, %r1207, %r1208;
	selp.b32 	%r1416, %r1416, %r1201, %p296;
$L__BB6_42:
	mov.b32 	%r1211, 16;
	mov.b32 	%r1213, -1;
	// begin inline asm
	shfl.sync.down.b32 %r1209, %r1416, %r1211, %r1177, %r1213;
	// end inline asm
	add.s32 	%r1214, %r1173, 16;
	setp.gt.s32 	%p297, %r1214, %r1177;
	@%p297 bra 	$L__BB6_44;
	mul.wide.s32 	%rd1029, %r1416, 4;
	add.s64 	%rd1030, %rd2, %rd1029;
	ld.global.u32 	%r1215, [%rd1030];
	mul.wide.s32 	%rd1031, %r1209, 4;
	add.s64 	%rd1032, %rd2, %rd1031;
	ld.global.u32 	%r1216, [%rd1032];
	setp.gt.s32 	%p298, %r1215, %r1216;
	selp.b32 	%r1416, %r1416, %r1209, %p298;
$L__BB6_44:
	setp.ne.s32 	%p299, %r1173, 0;
	@%p299 bra 	$L__BB6_46;
	shr.u32 	%r1217, %r1, 3;
	and.b32  	%r1218, %r1217, 124;
	mov.u32 	%r1219, _ZZN3cub18CUB_300001_SM_10006detail6reduce28DeviceReduceSingleTileKernelINS2_10policy_hubIij8maxFunctE10Policy1000EPiS8_iS5_iiN4cuda3std3__410__identityEEEvT0_T1_T2_T3_T4_T6_E12temp_storage;
	add.s32 	%r1220, %r1219, %r1218;
	st.shared.u32 	[%r1220+8], %r1416;
$L__BB6_46:
	bar.sync 	0;
	setp.ne.s32 	%p300, %r1, 0;
	setp.lt.s32 	%p301, %r266, 33;
	or.pred  	%p302, %p300, %p301;
	@%p302 bra 	$L__BB6_162;
	ld.shared.u32 	%r1221, [_ZZN3cub18CUB_300001_SM_10006detail6reduce28DeviceReduceSingleTileKernelINS2_10policy_hubIij8maxFunctE10Policy1000EPiS8_iS5_iiN4cuda3std3__410__identityEEEvT0_T1_T2_T3_T4_T6_E12temp_storage+12];
	mul.wide.s32 	%rd1033, %r1416, 4;
	add.s64 	%rd1034, %rd2, %rd1033;
	ld.global.u32 	%r1222, [%rd1034];
	mul.wide.s32 	%rd1035, %r1221, 4;
	add.s64 	%rd1036, %rd2, %rd1035;
	ld.global.u32 	%r1223, [%rd1036];
	setp.gt.s32 	%p303, %r1222, %r1223;
	selp.b32 	%r1416, %r1416, %r1221, %p303;
	setp.lt.u32 	%p304, %r266, 65;
	@%p304 bra 	$L__BB6_162;
	ld.shared.u32 	%r1224, [_ZZN3cub18CUB_300001_SM_10006detail6reduce28DeviceReduceSingleTileKernelINS2_10policy_hubIij8maxFunctE10Policy1000EPiS8_iS5_iiN4cuda3std3__410__identityEEEvT0_T1_T2_T3_T4_T6_E12temp_storage+16];
	mul.wide.s32 	%rd1037, %r1416, 4;
	add.s64 	%rd1038, %rd2, %rd1037;
	ld.global.u32 	%r1225, [%rd1038];
	mul.wide.s32 	%rd1039, %r1224, 4;
	add.s64 	%rd1040, %rd2, %rd1039;
	ld.global.u32 	%r1226, [%rd1040];
	setp.gt.s32 	%p305, %r1225, %r1226;
	selp.b32 	%r1416, %r1416, %r1224, %p305;
	setp.lt.u32 	%p306, %r266, 97;
	@%p306 bra 	$L__BB6_162;
	ld.shared.u32 	%r1227, [_ZZN3cub18CUB_300001_SM_10006detail6reduce28DeviceReduceSingleTileKernelINS2_10policy_hubIij8maxFunctE10Policy1000EPiS8_iS5_iiN4cuda3std3__410__identityEEEvT0_T1_T2_T3_T4_T6_E12temp_storage+20];
	mul.wide.s32 	%rd1041, %r1416, 4;
	add.s64 	%rd1042, %rd2, %rd1041;
	ld.global.u32 	%r1228, [%rd1042];
	mul.wide.s32 	%rd1043, %r1227, 4;
	add.s64 	%rd1044, %rd2, %rd1043;
	ld.global.u32 	%r1229, [%rd1044];
	setp.gt.s32 	%p307, %r1228, %r1229;
	selp.b32 	%r1416, %r1416, %r1227, %p307;
	setp.lt.u32 	%p308, %r266, 129;
	@%p308 bra 	$L__BB6_162;
	ld.shared.u32 	%r1230, [_ZZN3cub18CUB_300001_SM_10006detail6reduce28DeviceReduceSingleTileKernelINS2_10policy_hubIij8maxFunctE10Policy1000EPiS8_iS5_iiN4cuda3std3__410__identityEEEvT0_T1_T2_T3_T4_T6_E12temp_storage+24];
	mul.wide.s32 	%rd1045, %r1416, 4;
	add.s64 	%rd1046, %rd2, %rd1045;
	ld.global.u32 	%r1231, [%rd1046];
	mul.wide.s32 	%rd1047, %r1230, 4;
	add.s64 	%rd1048, %rd2, %rd1047;
	ld.global.u32 	%r1232, [%rd1048];
	setp.gt.s32 	%p309, %r1231, %r1232;
	selp.b32 	%r1416, %r1416, %r1230, %p309;
	setp.lt.u32 	%p310, %r266, 161;
	@%p310 bra 	$L__BB6_162;
	ld.shared.u32 	%r1233, [_ZZN3cub18CUB_300001_SM_10006detail6reduce28DeviceReduceSingleTileKernelINS2_10policy_hubIij8maxFunctE10Policy1000EPiS8_iS5_iiN4cuda3std3__410__identityEEEvT0_T1_T2_T3_T4_T6_E12temp_storage+28];
	mul.wide.s32 	%rd1049, %r1416, 4;
	add.s64 	%rd1050, %rd2, %rd1049;
	ld.global.u32 	%r1234, [%rd1050];
	mul.wide.s32 	%rd1051, %r1233, 4;
	add.s64 	%rd1052, %rd2, %rd1051;
	ld.global.u32 	%r1235, [%rd1052];
	setp.gt.s32 	%p311, %r1234, %r1235;
	selp.b32 	%r1416, %r1416, %r1233, %p311;
	setp.lt.u32 	%p312, %r266, 193;
	@%p312 bra 	$L__BB6_162;
	ld.shared.u32 	%r1236, [_ZZN3cub18CUB_300001_SM_10006detail6reduce28DeviceReduceSingleTileKernelINS2_10policy_hubIij8maxFunctE10Policy1000EPiS8_iS5_iiN4cuda3std3__410__identityEEEvT0_T1_T2_T3_T4_T6_E12temp_storage+32];
	mul.wide.s32 	%rd1053, %r1416, 4;
	add.s64 	%rd1054, %rd2, %rd1053;
	ld.global.u32 	%r1237, [%rd1054];
	mul.wide.s32 	%rd1055, %r1236, 4;
	add.s64 	%rd1056, %rd2, %rd1055;
	ld.global.u32 	%r1238, [%rd1056];
	setp.gt.s32 	%p313, %r1237, %r1238;
	selp.b32 	%r1416, %r1416, %r1236, %p313;
	setp.lt.u32 	%p314, %r266, 225;
	@%p314 bra 	$L__BB6_162;
	ld.shared.u32 	%r1239, [_ZZN3cub18CUB_300001_SM_10006detail6reduce28DeviceReduceSingleTileKernelINS2_10policy_hubIij8maxFunctE10Policy1000EPiS8_iS5_iiN4cuda3std3__410__identityEEEvT0_T1_T2_T3_T4_T6_E12temp_storage+36];
	mul.wide.s32 	%rd1057, %r1416, 4;
	add.s64 	%rd1058, %rd2, %rd1057;
	ld.global.u32 	%r1240, [%rd1058];
	mul.wide.s32 	%rd1059, %r1239, 4;
	add.s64 	%rd1060, %rd2, %rd1059;
	ld.global.u32 	%r1241, [%rd1060];
	setp.gt.s32 	%p315, %r1240, %r1241;
	selp.b32 	%r1416, %r1416, %r1239, %p315;
	bra.uni 	$L__BB6_162;
$L__BB6_54:
	mov.u32 	%r79, %tid.x;
	shl.b32 	%r789, %r79, 2;
	mul.wide.u32 	%rd581, %r789, 4;
	add.s64 	%rd571, %rd18, %rd581;
	// begin inline asm
	ld.global.nc.v2.u64 {%rd569, %rd570}, [%rd571];
	// end inline asm
	mov.b64 	{%r790, %r791}, %rd570;
	mov.b64 	{%r792, %r793}, %rd569;
	add.s64 	%rd574, %rd571, 4096;
	// begin inline asm
	ld.global.nc.v2.u64 {%rd572, %rd573}, [%rd574];
	// end inline asm
	mov.b64 	{%r794, %r795}, %rd573;
	mov.b64 	{%r796, %r797}, %rd572;
	add.s64 	%rd577, %rd571, 8192;
	// begin inline asm
	ld.global.nc.v2.u64 {%rd575, %rd576}, [%rd577];
	// end inline asm
	mov.b64 	{%r798, %r799}, %rd576;
	mov.b64 	{%r800, %r801}, %rd575;
	add.s64 	%rd580, %rd571, 12288;
	// begin inline asm
	ld.global.nc.v2.u64 {%rd578, %rd579}, [%rd580];
	// end inline asm
	mov.b64 	{%r802, %r803}, %rd579;
	mov.b64 	{%r804, %r805}, %rd578;
	mul.wide.s32 	%rd582, %r792, 4;
	add.s64 	%rd583, %rd2, %rd582;
	ld.global.u32 	%r806, [%rd583];
	mul.wide.s32 	%rd584, %r793, 4;
	add.s64 	%rd585, %rd2, %rd584;
	ld.global.u32 	%r807, [%rd585];
	setp.gt.s32 	%p170, %r806, %r807;
	selp.b32 	%r808, %r792, %r793, %p170;
	mul.wide.s32 	%rd586, %r808, 4;
	add.s64 	%rd587, %rd2, %rd586;
	ld.global.u32 	%r809, [%rd587];
	mul.wide.s32 	%rd588, %r790, 4;
	add.s64 	%rd589, %rd2, %rd588;
	ld.global.u32 	%r810, [%rd589];
	setp.gt.s32 	%p171, %r809, %r810;
	selp.b32 	%r811, %r808, %r790, %p171;
	mul.wide.s32 	%rd590, %r811, 4;
	add.s64 	%rd591, %rd2, %rd590;
	ld.global.u32 	%r812, [%rd591];
	mul.wide.s32 	%rd592, %r791, 4;
	add.s64 	%rd593, %rd2, %rd592;
	ld.global.u32 	%r813, [%rd593];
	setp.gt.s32 	%p172, %r812, %r813;
	selp.b32 	%r814, %r811, %r791, %p172;
	mul.wide.s32 	%rd594, %r814, 4;
	add.s64 	%rd595, %rd2, %rd594;
	ld.global.u32 	%r815, [%rd595];
	mul.wide.s32 	%rd596, %r796, 4;
	add.s64 	%rd597, %rd2, %rd596;
	ld.global.u32 	%r816, [%rd597];
	setp.gt.s32 	%p173, %r815, %r816;
	selp.b32 	%r817, %r814, %r796, %p173;
	mul.wide.s32 	%rd598, %r817, 4;
	add.s64 	%rd599, %rd2, %rd598;
	ld.global.u32 	%r818, [%rd599];
	mul.wide.s32 	%rd600, %r797, 4;
	add.s64 	%rd601, %rd2, %rd600;
	ld.global.u32 	%r819, [%rd601];
	setp.gt.s32 	%p174, %r818, %r819;
	selp.b32 	%r820, %r817, %r797, %p174;
	mul.wide.s32 	%rd602, %r820, 4;
	add.s64 	%rd603, %rd2, %rd602;
	ld.global.u32 	%r821, [%rd603];
	mul.wide.s32 	%rd604, %r794, 4;
	add.s64 	%rd605, %rd2, %rd604;
	ld.global.u32 	%r822, [%rd605];
	setp.gt.s32 	%p175, %r821, %r822;
	selp.b32 	%r823, %r820, %r794, %p175;
	mul.wide.s32 	%rd606, %r823, 4;
	add.s64 	%rd607, %rd2, %rd606;
	ld.global.u32 	%r824, [%rd607];
	mul.wide.s32 	%rd608, %r795, 4;
	add.s64 	%rd609, %rd2, %rd608;
	ld.global.u32 	%r825, [%rd609];
	setp.gt.s32 	%p176, %r824, %r825;
	selp.b32 	%r826, %r823, %r795, %p176;
	mul.wide.s32 	%rd610, %r826, 4;
	add.s64 	%rd611, %rd2, %rd610;
	ld.global.u32 	%r827, [%rd611];
	mul.wide.s32 	%rd612, %r800, 4;
	add.s64 	%rd613, %rd2, %rd612;
	ld.global.u32 	%r828, [%rd613];
	setp.gt.s32 	%p177, %r827, %r828;
	selp.b32 	%r829, %r826, %r800, %p177;
	mul.wide.s32 	%rd614, %r829, 4;
	add.s64 	%rd615, %rd2, %rd614;
	ld.global.u32 	%r830, [%rd615];
	mul.wide.s32 	%rd616, %r801, 4;
	add.s64 	%rd617, %rd2, %rd616;
	ld.global.u32 	%r831, [%rd617];
	setp.gt.s32 	%p178, %r830, %r831;
	selp.b32 	%r832, %r829, %r801, %p178;
	mul.wide.s32 	%rd618, %r832, 4;
	add.s64 	%rd619, %rd2, %rd618;
	ld.global.u32 	%r833, [%rd619];
	mul.wide.s32 	%rd620, %r798, 4;
	add.s64 	%rd621, %rd2, %rd620;
	ld.global.u32 	%r834, [%rd621];
	setp.gt.s32 	%p179, %r833, %r834;
	selp.b32 	%r835, %r832, %r798, %p179;
	mul.wide.s32 	%rd622, %r835, 4;
	add.s64 	%rd623, %rd2, %rd622;
	ld.global.u32 	%r836, [%rd623];
	mul.wide.s32 	%rd624, %r799, 4;
	add.s64 	%rd625, %rd2, %rd624;
	ld.global.u32 	%r837, [%rd625];
	setp.gt.s32 	%p180, %r836, %r837;
	selp.b32 	%r838, %r835, %r799, %p180;
	mul.wide.s32 	%rd626, %r838, 4;
	add.s64 	%rd627, %rd2, %rd626;
	ld.global.u32 	%r839, [%rd627];
	mul.wide.s32 	%rd628, %r804, 4;
	add.s64 	%rd629, %rd2, %rd628;
	ld.global.u32 	%r840, [%rd629];
	setp.gt.s32 	%p181, %r839, %r840;
	selp.b32 	%r841, %r838, %r804, %p181;
	mul.wide.s32 	%rd630, %r841, 4;
	add.s64 	%rd631, %rd2, %rd630;
	ld.global.u32 	%r842, [%rd631];
	mul.wide.s32 	%rd632, %r805, 4;
	add.s64 	%rd633, %rd2, %rd632;
	ld.global.u32 	%r843, [%rd633];
	setp.gt.s32 	%p182, %r842, %r843;
	selp.b32 	%r844, %r841, %r805, %p182;
	mul.wide.s32 	%rd634, %r844, 4;
	add.s64 	%rd635, %rd2, %rd634;
	ld.global.u32 	%r845, [%rd635];
	mul.wide.s32 	%rd636, %r802, 4;
	add.s64 	%rd637, %rd2, %rd636;
	ld.global.u32 	%r846, [%rd637];
	setp.gt.s32 	%p183, %r845, %r846;
	selp.b32 	%r847, %r844, %r802, %p183;
	mul.wide.s32 	%rd638, %r847, 4;
	add.s64 	%rd639, %rd2, %rd638;
	ld.global.u32 	%r848, [%rd639];
	mul.wide.s32 	%rd640, %r803, 4;
	add.s64 	%rd641, %rd2, %rd640;
	ld.global.u32 	%r849, [%rd641];
	setp.gt.s32 	%p184, %r848, %r849;
	selp.b32 	%r1416, %r847, %r803, %p184;
	setp.lt.u32 	%p185, %r266, 8192;
	mov.b32 	%r1345, 4096;
	@%p185 bra 	$L__BB6_58;
	add.s32 	%r81, %r266, -4096;
	mov.b32 	%r1345, 4096;
$L__BB6_56:
	mul.wide.s32 	%rd654, %r1345, 4;
	add.s64 	%rd644, %rd571, %rd654;
	// begin inline asm
	ld.global.nc.v2.u64 {%rd642, %rd643}, [%rd644];
	// end inline asm
	mov.b64 	{%r851, %r852}, %rd643;
	mov.b64 	{%r853, %r854}, %rd642;
	add.s64 	%rd647, %rd644, 4096;
	// begin inline asm
	ld.global.nc.v2.u64 {%rd645, %rd646}, [%rd647];
	// end inline asm
	mov.b64 	{%r855, %r856}, %rd646;
	mov.b64 	{%r857, %r858}, %rd645;
	add.s64 	%rd650, %rd644, 8192;
	// begin inline asm
	ld.global.nc.v2.u64 {%rd648, %rd649}, [%rd650];
	// end inline asm
	mov.b64 	{%r859, %r860}, %rd649;
	mov.b64 	{%r861, %r862}, %rd648;
	add.s64 	%rd653, %rd644, 12288;
	// begin inline asm
	ld.global.nc.v2.u64 {%rd651, %rd652}, [%rd653];
	// end inline asm
	mov.b64 	{%r863, %r864}, %rd652;
	mov.b64 	{%r865, %r866}, %rd651;
	mul.wide.s32 	%rd655, %r1416, 4;
	add.s64 	%rd656, %rd2, %rd655;
	ld.global.u32 	%r867, [%rd656];
	mul.wide.s32 	%rd657, %r853, 4;
	add.s64 	%rd658, %rd2, %rd657;
	ld.global.u32 	%r868, [%rd658];
	setp.gt.s32 	%p186, %r867, %r868;
	selp.b32 	%r869, %r1416, %r853, %p186;
	mul.wide.s32 	%rd659, %r869, 4;
	add.s64 	%rd660, %rd2, %rd659;
	ld.global.u32 	%r870, [%rd660];
	mul.wide.s32 	%rd661, %r854, 4;
	add.s64 	%rd662, %rd2, %rd661;
	ld.global.u32 	%r871, [%rd662];
	setp.gt.s32 	%p187, %r870, %r871;
	selp.b32 	%r872, %r869, %r854, %p187;
	mul.wide.s32 	%rd663, %r872, 4;
	add.s64 	%rd664, %rd2, %rd663;
	ld.global.u32 	%r873, [%rd664];
	mul.wide.s32 	%rd665, %r851, 4;
	add.s64 	%rd666, %rd2, %rd665;
	ld.global.u32 	%r874, [%rd666];
	setp.gt.s32 	%p188, %r873, %r874;
	selp.b32 	%r875, %r872, %r851, %p188;
	mul.wide.s32 	%rd667, %r875, 4;
	add.s64 	%rd668, %rd2, %rd667;
	ld.global.u32 	%r876, [%rd668];
	mul.wide.s32 	%rd669, %r852, 4;
	add.s64 	%rd670, %rd2, %rd669;
	ld.global.u32 	%r877, [%rd670];
	setp.gt.s32 	%p189, %r876, %r877;
	selp.b32 	%r878, %r875, %r852, %p189;
	mul.wide.s32 	%rd671, %r878, 4;
	add.s64 	%rd672, %rd2, %rd671;
	ld.global.u32 	%r879, [%rd672];
	mul.wide.s32 	%rd673, %r857, 4;
	add.s64 	%rd674, %rd2, %rd673;
	ld.global.u32 	%r880, [%rd674];
	setp.gt.s32 	%p190, %r879, %r880;
	selp.b32 	%r881, %r878, %r857, %p190;
	mul.wide.s32 	%rd675, %r881, 4;
	add.s64 	%rd676, %rd2, %rd675;
	ld.global.u32 	%r882, [%rd676];
	mul.wide.s32 	%rd677, %r858, 4;
	add.s64 	%rd678, %rd2, %rd677;
	ld.global.u32 	%r883, [%rd678];
	setp.gt.s32 	%p191, %r882, %r883;
	selp.b32 	%r884, %r881, %r858, %p191;
	mul.wide.s32 	%rd679, %r884, 4;
	add.s64 	%rd680, %rd2, %rd679;
	ld.global.u32 	%r885, [%rd680];
	mul.wide.s32 	%rd681, %r855, 4;
	add.s64 	%rd682, %rd2, %rd681;
	ld.global.u32 	%r886, [%rd682];
	setp.gt.s32 	%p192, %r885, %r886;
	selp.b32 	%r887, %r884, %r855, %p192;
	mul.wide.s32 	%rd683, %r887, 4;
	add.s64 	%rd684, %rd2, %rd683;
	ld.global.u32 	%r888, [%rd684];
	mul.wide.s32 	%rd685, %r856, 4;
	add.s64 	%rd686, %rd2, %rd685;
	ld.global.u32 	%r889, [%rd686];
	setp.gt.s32 	%p193, %r888, %r889;
	selp.b32 	%r890, %r887, %r856, %p193;
	mul.wide.s32 	%rd687, %r890, 4;
	add.s64 	%rd688, %rd2, %rd687;
	ld.global.u32 	%r891, [%rd688];
	mul.wide.s32 	%rd689, %r861, 4;
	add.s64 	%rd690, %rd2, %rd689;
	ld.global.u32 	%r892, [%rd690];
	setp.gt.s32 	%p194, %r891, %r892;
	selp.b32 	%r893, %r890, %r861, %p194;
	mul.wide.s32 	%rd691, %r893, 4;
	add.s64 	%rd692, %rd2, %rd691;
	ld.global.u32 	%r894, [%rd692];
	mul.wide.s32 	%rd693, %r862, 4;
	add.s64 	%rd694, %rd2, %rd693;
	ld.global.u32 	%r895, [%rd694];
	setp.gt.s32 	%p195, %r894, %r895;
	selp.b32 	%r896, %r893, %r862, %p195;
	mul.wide.s32 	%rd695, %r896, 4;
	add.s64 	%rd696, %rd2, %rd695;
	ld.global.u32 	%r897, [%rd696];
	mul.wide.s32 	%rd697, %r859, 4;
	add.s64 	%rd698, %rd2, %rd697;
	ld.global.u32 	%r898, [%rd698];
	setp.gt.s32 	%p196, %r897, %r898;
	selp.b32 	%r899, %r896, %r859, %p196;
	mul.wide.s32 	%rd699, %r899, 4;
	add.s64 	%rd700, %rd2, %rd699;
	ld.global.u32 	%r900, [%rd700];
	mul.wide.s32 	%rd701, %r860, 4;
	add.s64 	%rd702, %rd2, %rd701;
	ld.global.u32 	%r901, [%rd702];
	setp.gt.s32 	%p197, %r900, %r901;
	selp.b32 	%r902, %r899, %r860, %p197;
	mul.wide.s32 	%rd703, %r902, 4;
	add.s64 	%rd704, %rd2, %rd703;
	ld.global.u32 	%r903, [%rd704];
	mul.wide.s32 	%rd705, %r865, 4;
	add.s64 	%rd706, %rd2, %rd705;
	ld.global.u32 	%r904, [%rd706];
	setp.gt.s32 	%p198, %r903, %r904;
	selp.b32 	%r905, %r902, %r865, %p198;
	mul.wide.s32 	%rd707, %r905, 4;
	add.s64 	%rd708, %rd2, %rd707;
	ld.global.u32 	%r906, [%rd708];
	mul.wide.s32 	%rd709, %r866, 4;
	add.s64 	%rd710, %rd2, %rd709;
	ld.global.u32 	%r907, [%rd710];
	setp.gt.s32 	%p199, %r906, %r907;
	selp.b32 	%r908, %r905, %r866, %p199;
	mul.wide.s32 	%rd711, %r908, 4;
	add.s64 	%rd712, %rd2, %rd711;
	ld.global.u32 	%r909, [%rd712];
	mul.wide.s32 	%rd713, %r863, 4;
	add.s64 	%rd714, %rd2, %rd713;
	ld.global.u32 	%r910, [%rd714];
	setp.gt.s32 	%p200, %r909, %r910;
	selp.b32 	%r911, %r908, %r863, %p200;
	mul.wide.s32 	%rd715, %r911, 4;
	add.s64 	%rd716, %rd2, %rd715;
	ld.global.u32 	%r912, [%rd716];
	mul.wide.s32 	%rd717, %r864, 4;
	add.s64 	%rd718, %rd2, %rd717;
	ld.global.u32 	%r913, [%rd718];
	setp.gt.s32 	%p201, %r912, %r913;
	selp.b32 	%r1416, %r911, %r864, %p201;
	sub.s32 	%r914, %r266, %r1345;
	setp.lt.s32 	%p202, %r914, 4096;
	@%p202 bra 	$L__BB6_70;
	add.s32 	%r1345, %r1345, 4096;
	setp.le.s32 	%p203, %r1345, %r81;
	@%p203 bra 	$L__BB6_56;
$L__BB6_58:
	setp.le.s32 	%p204, %r266, %r1345;
	sub.s32 	%r915, %r266, %r1345;
	setp.ge.s32 	%p205, %r79, %r915;
	or.pred  	%p206, %p204, %p205;
	@%p206 bra 	$L__BB6_70;
	not.b32 	%r918, %r79;
	add.s32 	%r919, %r266, %r918;
	sub.s32 	%r88, %r919, %r1345;
	shr.u32 	%r920, %r88, 8;
	add.s32 	%r89, %r920, 1;
	and.b32  	%r90, %r89, 7;
	setp.lt.u32 	%p207, %r88, 1792;
	mov.u32 	%r1351, %r79;
	@%p207 bra 	$L__BB6_62;
	cvt.u64.u32 	%rd719, %r79;
	cvt.u64.u32 	%rd720, %r1345;
	add.s64 	%rd721, %rd719, %rd720;
	shl.b64 	%rd722, %rd721, 2;
	add.s64 	%rd723, %rd722, %rd18;
	add.s64 	%rd1114, %rd723, 4096;
	add.s32 	%r1347, %r79, %r1345;
	and.b32  	%r921, %r89, 33554424;
	neg.s32 	%r1346, %r921;
	mov.u32 	%r1351, %r79;
$L__BB6_61:
	.pragma "nounroll";
	mul.wide.u32 	%rd732, %r1347, 4;
	add.s64 	%rd724, %rd18, %rd732;
	// begin inline asm
	ld.global.nc.u32 %r922, [%rd724];
	// end inline asm
	mul.wide.s32 	%rd733, %r1416, 4;
	add.s64 	%rd734, %rd2, %rd733;
	ld.global.u32 	%r930, [%rd734];
	mul.wide.s32 	%rd735, %r922, 4;
	add.s64 	%rd736, %rd2, %rd735;
	ld.global.u32 	%r931, [%rd736];
	setp.gt.s32 	%p208, %r930, %r931;
	selp.b32 	%r932, %r1416, %r922, %p208;
	add.s64 	%rd725, %rd1114, -3072;
	// begin inline asm
	ld.global.nc.u32 %r923, [%rd725];
	// end inline asm
	mul.wide.s32 	%rd737, %r932, 4;
	add.s64 	%rd738, %rd2, %rd737;
	ld.global.u32 	%r933, [%rd738];
	mul.wide.s32 	%rd739, %r923, 4;
	add.s64 	%rd740, %rd2, %rd739;
	ld.global.u32 	%r934, [%rd740];
	setp.gt.s32 	%p209, %r933, %r934;
	selp.b32 	%r935, %r932, %r923, %p209;
	add.s64 	%rd726, %rd1114, -2048;
	// begin inline asm
	ld.global.nc.u32 %r924, [%rd726];
	// end inline asm
	mul.wide.s32 	%rd741, %r935, 4;
	add.s64 	%rd742, %rd2, %rd741;
	ld.global.u32 	%r936, [%rd742];
	mul.wide.s32 	%rd743, %r924, 4;
	add.s64 	%rd744, %rd2, %rd743;
	ld.global.u32 	%r937, [%rd744];
	setp.gt.s32 	%p210, %r936, %r937;
	selp.b32 	%r938, %r935, %r924, %p210;
	add.s64 	%rd727, %rd1114, -1024;
	// begin inline asm
	ld.global.nc.u32 %r925, [%rd727];
	// end inline asm
	mul.wide.s32 	%rd745, %r938, 4;
	add.s64 	%rd746, %rd2, %rd745;
	ld.global.u32 	%r939, [%rd746];
	mul.wide.s32 	%rd747, %r925, 4;
	add.s64 	%rd748, %rd2, %rd747;
	ld.global.u32 	%r940, [%rd748];
	setp.gt.s32 	%p211, %r939, %r940;
	selp.b32 	%r941, %r938, %r925, %p211;
	// begin inline asm
	ld.global.nc.u32 %r926, [%rd1114];
	// end inline asm
	mul.wide.s32 	%rd749, %r941, 4;
	add.s64 	%rd750, %rd2, %rd749;
	ld.global.u32 	%r942, [%rd750];
	mul.wide.s32 	%rd751, %r926, 4;
	add.s64 	%rd752, %rd2, %rd751;
	ld.global.u32 	%r943, [%rd752];
	setp.gt.s32 	%p212, %r942, %r943;
	selp.b32 	%r944, %r941, %r926, %p212;
	add.s64 	%rd729, %rd1114, 1024;
	// begin inline asm
	ld.global.nc.u32 %r927, [%rd729];
	// end inline asm
	mul.wide.s32 	%rd753, %r944, 4;
	add.s64 	%rd754, %rd2, %rd753;
	ld.global.u32 	%r945, [%rd754];
	mul.wide.s32 	%rd755, %r927, 4;
	add.s64 	%rd756, %rd2, %rd755;
	ld.global.u32 	%r946, [%rd756];
	setp.gt.s32 	%p213, %r945, %r946;
	selp.b32 	%r947, %r944, %r927, %p213;
	add.s64 	%rd730, %rd1114, 2048;
	// begin inline asm
	ld.global.nc.u32 %r928, [%rd730];
	// end inline asm
	mul.wide.s32 	%rd757, %r947, 4;
	add.s64 	%rd758, %rd2, %rd757;
	ld.global.u32 	%r948, [%rd758];
	mul.wide.s32 	%rd759, %r928, 4;
	add.s64 	%rd760, %rd2, %rd759;
	ld.global.u32 	%r949, [%rd760];
	setp.gt.s32 	%p214, %r948, %r949;
	selp.b32 	%r950, %r947, %r928, %p214;
	add.s64 	%rd731, %rd1114, 3072;
	// begin inline asm
	ld.global.nc.u32 %r929, [%rd731];
	// end inline asm
	mul.wide.s32 	%rd761, %r950, 4;
	add.s64 	%rd762, %rd2, %rd761;
	ld.global.u32 	%r951, [%rd762];
	mul.wide.s32 	%rd763, %r929, 4;
	add.s64 	%rd764, %rd2, %rd763;
	ld.global.u32 	%r952, [%rd764];
	setp.gt.s32 	%p215, %r951, %r952;
	selp.b32 	%r1416, %r950, %r929, %p215;
	add.s32 	%r1351, %r1351, 2048;
	add.s64 	%rd1114, %rd1114, 8192;
	add.s32 	%r1347, %r1347, 2048;
	add.s32 	%r1346, %r1346, 8;
	setp.ne.s32 	%p216, %r1346, 0;
	@%p216 bra 	$L__BB6_61;
$L__BB6_62:
	setp.eq.s32 	%p217, %r90, 0;
	@%p217 bra 	$L__BB6_70;
	setp.lt.u32 	%p218, %r90, 4;
	@%p218 bra 	$L__BB6_65;
	add.s32 	%r958, %r1351, %r1345;
	mul.wide.u32 	%rd769, %r958, 4;
	add.s64 	%rd765, %rd18, %rd769;
	// begin inline asm
	ld.global.nc.u32 %r954, [%rd765];
	// end inline asm
	mul.wide.s32 	%rd770, %r1416, 4;
	add.s64 	%rd771, %rd2, %rd770;
	ld.global.u32 	%r959, [%rd771];
	mul.wide.s32 	%rd772, %r954, 4;
	add.s64 	%rd773, %rd2, %rd772;
	ld.global.u32 	%r960, [%rd773];
	setp.gt.s32 	%p219, %r959, %r960;
	selp.b32 	%r961, %r1416, %r954, %p219;
	cvt.u64.u32 	%rd774, %r1345;
	cvt.u64.u32 	%rd775, %r1351;
	add.s64 	%rd776, %rd775, %rd774;
	shl.b64 	%rd777, %rd776, 2;
	add.s64 	%rd778, %rd18, %rd777;
	add.s64 	%rd766, %rd778, 1024;
	// begin inline asm
	ld.global.nc.u32 %r955, [%rd766];
	// end inline asm
	mul.wide.s32 	%rd779, %r961, 4;
	add.s64 	%rd780, %rd2, %rd779;
	ld.global.u32 	%r962, [%rd780];
	mul.wide.s32 	%rd781, %r955, 4;
	add.s64 	%rd782, %rd2, %rd781;
	ld.global.u32 	%r963, [%rd782];
	setp.gt.s32 	%p220, %r962, %r963;
	selp.b32 	%r964, %r961, %r955, %p220;
	add.s64 	%rd767, %rd778, 2048;
	// begin inline asm
	ld.global.nc.u32 %r956, [%rd767];
	// end inline asm
	mul.wide.s32 	%rd783, %r964, 4;
	add.s64 	%rd784, %rd2, %rd783;
	ld.global.u32 	%r965, [%rd784];
	mul.wide.s32 	%rd785, %r956, 4;
	add.s64 	%rd786, %rd2, %rd785;
	ld.global.u32 	%r966, [%rd786];
	setp.gt.s32 	%p221, %r965, %r966;
	selp.b32 	%r967, %r964, %r956, %p221;
	add.s64 	%rd768, %rd778, 3072;
	// begin inline asm
	ld.global.nc.u32 %r957, [%rd768];
	// end inline asm
	mul.wide.s32 	%rd787, %r967, 4;
	add.s64 	%rd788, %rd2, %rd787;
	ld.global.u32 	%r968, [%rd788];
	mul.wide.s32 	%rd789, %r957, 4;
	add.s64 	%rd790, %rd2, %rd789;
	ld.global.u32 	%r969, [%rd790];
	setp.gt.s32 	%p222, %r968, %r969;
	selp.b32 	%r1416, %r967, %r957, %p222;
	add.s32 	%r1351, %r1351, 1024;
$L__BB6_65:
	and.b32  	%r971, %r89, 3;
	setp.eq.s32 	%p223, %r971, 0;
	@%p223 bra 	$L__BB6_70;
	setp.eq.s32 	%p224, %r971, 1;
	@%p224 bra 	$L__BB6_68;
	add.s32 	%r974, %r1351, %r1345;
	mul.wide.u32 	%rd793, %r974, 4;
	add.s64 	%rd791, %rd18, %rd793;
	// begin inline asm
	ld.global.nc.u32 %r972, [%rd791];
	// end inline asm
	mul.wide.s32 	%rd794, %r1416, 4;
	add.s64 	%rd795, %rd2, %rd794;
	ld.global.u32 	%r975, [%rd795];
	mul.wide.s32 	%rd796, %r972, 4;
	add.s64 	%rd797, %rd2, %rd796;
	ld.global.u32 	%r976, [%rd797];
	setp.gt.s32 	%p225, %r975, %r976;
	selp.b32 	%r977, %r1416, %r972, %p225;
	cvt.u64.u32 	%rd798, %r1345;
	cvt.u64.u32 	%rd799, %r1351;
	add.s64 	%rd800, %rd799, %rd798;
	shl.b64 	%rd801, %rd800, 2;
	add.s64 	%rd802, %rd18, %rd801;
	add.s64 	%rd792, %rd802, 1024;
	// begin inline asm
	ld.global.nc.u32 %r973, [%rd792];
	// end inline asm
	mul.wide.s32 	%rd803, %r977, 4;
	add.s64 	%rd804, %rd2, %rd803;
	ld.global.u32 	%r978, [%rd804];
	mul.wide.s32 	%rd805, %r973, 4;
	add.s64 	%rd806, %rd2, %rd805;
	ld.global.u32 	%r979, [%rd806];
	setp.gt.s32 	%p226, %r978, %r979;
	selp.b32 	%r1416, %r977, %r973, %p226;
	add.s32 	%r1351, %r1351, 512;
$L__BB6_68:
	and.b32  	%r980, %r88, 256;
	setp.ne.s32 	%p227, %r980, 0;
	@%p227 bra 	$L__BB6_70;
	add.s32 	%r982, %r1351, %r1345;
	mul.wide.u32 	%rd808, %r982, 4;
	add.s64 	%rd807, %rd18, %rd808;
	// begin inline asm
	ld.global.nc.u32 %r981, [%rd807];
	// end inline asm
	mul.wide.s32 	%rd809, %r1416, 4;
	add.s64 	%rd810, %rd2, %rd809;
	ld.global.u32 	%r983, [%rd810];
	mul.wide.s32 	%rd811, %r981, 4;
	add.s64 	%rd812, %rd2, %rd811;
	ld.global.u32 	%r984, [%rd812];
	setp.gt.s32 	%p228, %r983, %r984;
	selp.b32 	%r1416, %r1416, %r981, %p228;
$L__BB6_70:
	// begin inline asm
	mov.u32 %r985, %laneid;
	// end inline asm
	mov.b32 	%r988, 1;
	mov.b32 	%r989, 31;
	mov.b32 	%r990, -1;
	// begin inline asm
	shfl.sync.down.b32 %r986, %r1416, %r988, %r989, %r990;
	// end inline asm
	setp.gt.s32 	%p229, %r985, 30;
	@%p229 bra 	$L__BB6_72;
	mul.wide.s32 	%rd813, %r1416, 4;
	add.s64 	%rd814, %rd2, %rd813;
	ld.global.u32 	%r991, [%rd814];
	mul.wide.s32 	%rd815, %r986, 4;
	add.s64 	%rd816, %rd2, %rd815;
	ld.global.u32 	%r992, [%rd816];
	setp.gt.s32 	%p230, %r991, %r992;
	selp.b32 	%r1416, %r1416, %r986, %p230;
$L__BB6_72:
	mov.b32 	%r995, 2;
	mov.b32 	%r996, 31;
	mov.b32 	%r997, -1;
	// begin inline asm
	shfl.sync.down.b32 %r993, %r1416, %r995, %r996, %r997;
	// end inline asm
	setp.gt.s32 	%p231, %r985, 29;
	@%p231 bra 	$L__BB6_74;
	mul.wide.s32 	%rd817, %r1416, 4;
	add.s64 	%rd818, %rd2, %rd817;
	ld.global.u32 	%r998, [%rd818];
	mul.wide.s32 	%rd819, %r993, 4;
	add.s64 	%rd820, %rd2, %rd819;
	ld.global.u32 	%r999, [%rd820];
	setp.gt.s32 	%p232, %r998, %r999;
	selp.b32 	%r1416, %r1416, %r993, %p232;
$L__BB6_74:
	mov.b32 	%r1002, 4;
	mov.b32 	%r1003, 31;
	mov.b32 	%r1004, -1;
	// begin inline asm
	shfl.sync.down.b32 %r1000, %r1416, %r1002, %r1003, %r1004;
	// end inline asm
	setp.gt.s32 	%p233, %r985, 27;
	@%p233 bra 	$L__BB6_76;
	mul.wide.s32 	%rd821, %r1416, 4;
	add.s64 	%rd822, %rd2, %rd821;
	ld.global.u32 	%r1005, [%rd822];
	mul.wide.s32 	%rd823, %r1000, 4;
	add.s64 	%rd824, %rd2, %rd823;
	ld.global.u32 	%r1006, [%rd824];
	setp.gt.s32 	%p234, %r1005, %r1006;
	selp.b32 	%r1416, %r1416, %r1000, %p234;
$L__BB6_76:
	mov.b32 	%r1009, 8;
	mov.b32 	%r1010, 31;
	mov.b32 	%r1011, -1;
	// begin inline asm
	shfl.sync.down.b32 %r1007, %r1416, %r1009, %r1010, %r1011;
	// end inline asm
	setp.gt.s32 	%p235, %r985, 23;
	@%p235 bra 	$L__BB6_78;
	mul.wide.s32 	%rd825, %r1416, 4;
	add.s64 	%rd826, %rd2, %rd825;
	ld.global.u32 	%r1012, [%rd826];
	mul.wide.s32 	%rd827, %r1007, 4;
	add.s64 	%rd828, %rd2, %rd827;
	ld.global.u32 	%r1013, [%rd828];
	setp.gt.s32 	%p236, %r1012, %r1013;
	selp.b32 	%r1416, %r1416, %r1007, %p236;
$L__BB6_78:
	mov.b32 	%r1016, 16;
	mov.b32 	%r1017, 31;
	mov.b32 	%r1018, -1;
	// begin inline asm
	shfl.sync.down.b32 %r1014, %r1416, %r1016, %r1017, %r1018;
	// end inline asm
	setp.gt.s32 	%p237, %r985, 15;
	@%p237 bra 	$L__BB6_81;
	mul.wide.s32 	%rd829, %r1416, 4;
	add.s64 	%rd830, %rd2, %rd829;
	ld.global.u32 	%r1019, [%rd830];
	mul.wide.s32 	%rd831, %r1014, 4;
	add.s64 	%rd832, %rd2, %rd831;
	ld.global.u32 	%r1020, [%rd832];
	setp.gt.s32 	%p238, %r1019, %r1020;
	selp.b32 	%r1416, %r1416, %r1014, %p238;
	setp.ne.s32 	%p239, %r985, 0;
	@%p239 bra 	$L__BB6_81;
	shr.u32 	%r1021, %r79, 3;
	and.b32  	%r1022, %r1021, 124;
	mov.u32 	%r1023, _ZZN3cub18CUB_300001_SM_10006detail6reduce28DeviceReduceSingleTileKernelINS2_10policy_hubIij8maxFunctE10Policy1000EPiS8_iS5_iiN4cuda3std3__410__identityEEEvT0_T1_T2_T3_T4_T6_E12temp_storage;
	add.s32 	%r1024, %r1023, %r1022;
	st.shared.u32 	[%r1024+8], %r1416;
$L__BB6_81:
	bar.sync 	0;
	setp.ne.s32 	%p240, %r79, 0;
	@%p240 bra 	$L__BB6_162;
	ld.shared.u32 	%r1025, [_ZZN3cub18CUB_300001_SM_10006detail6reduce28DeviceReduceSingleTileKernelINS2_10policy_hubIij8maxFunctE10Policy1000EPiS8_iS5_iiN4cuda3std3__410__identityEEEvT0_T1_T2_T3_T4_T6_E12temp_storage+12];
	mul.wide.s32 	%rd833, %r1416, 4;
	add.s64 	%rd834, %rd2, %rd833;
	ld.global.u32 	%r1026, [%rd834];
	mul.wide.s32 	%rd835, %r1025, 4;
	add.s64 	%rd836, %rd2, %rd835;
	ld.global.u32 	%r1027, [%rd836];
	setp.gt.s32 	%p241, %r1026, %r1027;
	selp.b32 	%r1028, %r1416, %r1025, %p241;
	ld.shared.u32 	%r1029, [_ZZN3cub18CUB_300001_SM_10006detail6reduce28DeviceReduceSingleTileKernelINS2_10policy_hubIij8maxFunctE10Policy1000EPiS8_iS5_iiN4cuda3std3__410__identityEEEvT0_T1_T2_T3_T4_T6_E12temp_storage+16];
	mul.wide.s32 	%rd837, %r1028, 4;
	add.s64 	%rd838, %rd2, %rd837;
	ld.global.u32 	%r1030, [%rd838];
	mul.wide.s32 	%rd839, %r1029, 4;
	add.s64 	%rd840, %rd2, %rd839;
	ld.global.u32 	%r1031, [%rd840];
	setp.gt.s32 	%p242, %r1030, %r1031;
	selp.b32 	%r1032, %r1028, %r1029, %p242;
	ld.shared.u32 	%r1033, [_ZZN3cub18CUB_300001_SM_10006detail6reduce28DeviceReduceSingleTileKernelINS2_10policy_hubIij8maxFunctE10Policy1000EPiS8_iS5_iiN4cuda3std3__410__identityEEEvT0_T1_T2_T3_T4_T6_E12temp_storage+20];
	mul.wide.s32 	%rd841, %r1032, 4;
	add.s64 	%rd842, %rd2, %rd841;
	ld.global.u32 	%r1034, [%rd842];
	mul.wide.s32 	%rd843, %r1033, 4;
	add.s64 	%rd844, %rd2, %rd843;
	ld.global.u32 	%r1035, [%rd844];
	setp.gt.s32 	%p243, %r1034, %r1035;
	selp.b32 	%r1036, %r1032, %r1033, %p243;
	ld.shared.u32 	%r1037, [_ZZN3cub18CUB_300001_SM_10006detail6reduce28DeviceReduceSingleTileKernelINS2_10policy_hubIij8maxFunctE10Policy1000EPiS8_iS5_iiN4cuda3std3__410__identityEEEvT0_T1_T2_T3_T4_T6_E12temp_storage+24];
	mul.wide.s32 	%rd845, %r1036, 4;
	add.s64 	%rd846, %rd2, %rd845;
	ld.global.u32 	%r1038, [%rd846];
	mul.wide.s32 	%rd847, %r1037, 4;
	add.s64 	%rd848, %rd2, %rd847;
	ld.global.u32 	%r1039, [%rd848];
	setp.gt.s32 	%p244, %r1038, %r1039;
	selp.b32 	%r1040, %r1036, %r1037, %p244;
	ld.shared.u32 	%r1041, [_ZZN3cub18CUB_300001_SM_10006detail6reduce28DeviceReduceSingleTileKernelINS2_10policy_hubIij8maxFunctE10Policy1000EPiS8_iS5_iiN4cuda3std3__410__identityEEEvT0_T1_T2_T3_T4_T6_E12temp_storage+28];
	mul.wide.s32 	%rd849, %r1040, 4;
	add.s64 	%rd850, %rd2, %rd849;
	ld.global.u32 	%r1042, [%rd850];
	mul.wide.s32 	%rd851, %r1041, 4;
	add.s64 	%rd852, %rd2, %rd851;
	ld.global.u32 	%r1043, [%rd852];
	setp.gt.s32 	%p245, %r1042, %r1043;
	selp.b32 	%r1044, %r1040, %r1041, %p245;
	ld.shared.u32 	%r1045, [_ZZN3cub18CUB_300001_SM_10006detail6reduce28DeviceReduceSingleTileKernelINS2_10policy_hubIij8maxFunctE10Policy1000EPiS8_iS5_iiN4cuda3std3__410__identityEEEvT0_T1_T2_T3_T4_T6_E12temp_storage+32];
	mul.wide.s32 	%rd853, %r1044, 4;
	add.s64 	%rd854, %rd2, %rd853;
	ld.global.u32 	%r1046, [%rd854];
	mul.wide.s32 	%rd855, %r1045, 4;
	add.s64 	%rd856, %rd2, %rd855;
	ld.global.u32 	%r1047, [%rd856];
	setp.gt.s32 	%p246, %r1046, %r1047;
	selp.b32 	%r1048, %r1044, %r1045, %p246;
	ld.shared.u32 	%r1049, [_ZZN3cub18CUB_300001_SM_10006detail6reduce28DeviceReduceSingleTileKernelINS2_10policy_hubIij8maxFunctE10Policy1000EPiS8_iS5_iiN4cuda3std3__410__identityEEEvT0_T1_T2_T3_T4_T6_E12temp_storage+36];
	mul.wide.s32 	%rd857, %r1048, 4;
	add.s64 	%rd858, %rd2, %rd857;
	ld.global.u32 	%r1050, [%rd858];
	mul.wide.s32 	%rd859, %r1049, 4;
	add.s64 	%rd860, %rd2, %rd859;
	ld.global.u32 	%r1051, [%rd860];
	setp.gt.s32 	%p247, %r1050, %r1051;
	selp.b32 	%r1416, %r1048, %r1049, %p247;
	bra.uni 	$L__BB6_162;
$L__BB6_83:
	setp.gt.s32 	%p3, %r266, 4095;
	@%p3 bra 	$L__BB6_133;
	mov.u32 	%r133, %tid.x;
	setp.ge.s32 	%p82, %r133, %r266;
	mov.b32 	%r1416, 0;
	mov.u32 	%r1371, %r133;
	@%p82 bra 	$L__BB6_86;
	mul.wide.u32 	%rd322, %r133, 4;
	add.s64 	%rd321, %rd18, %rd322;
	// begin inline asm
	ld.global.nc.u32 %r1416, [%rd321];
	// end inline asm
	add.s32 	%r1371, %r133, 256;
$L__BB6_86:
	setp.ge.s32 	%p83, %r1371, %r266;
	@%p83 bra 	$L__BB6_99;
	not.b32 	%r534, %r1371;
	add.s32 	%r535, %r266, %r534;
	shr.u32 	%r536, %r535, 8;
	add.s32 	%r138, %r536, 1;
	and.b32  	%r139, %r138, 15;
	setp.lt.u32 	%p84, %r535, 3840;
	@%p84 bra 	$L__BB6_90;
	mul.wide.u32 	%rd323, %r1371, 4;
	add.s64 	%rd324, %rd323, %rd18;
	add.s64 	%rd1115, %rd324, 8192;
	and.b32  	%r537, %r138, 33554416;
	neg.s32 	%r1367, %r537;
$L__BB6_89:
	.pragma "nounroll";
	add.s64 	%rd325, %rd1115, -8192;
	// begin inline asm
	ld.global.nc.u32 %r538, [%rd325];
	// end inline asm
	mul.wide.s32 	%rd341, %r1416, 4;
	add.s64 	%rd342, %rd2, %rd341;
	ld.global.u32 	%r554, [%rd342];
	mul.wide.s32 	%rd343, %r538, 4;
	add.s64 	%rd344, %rd2, %rd343;
	ld.global.u32 	%r555, [%rd344];
	setp.gt.s32 	%p85, %r554, %r555;
	selp.b32 	%r556, %r1416, %r538, %p85;
	add.s64 	%rd326, %rd1115, -7168;
	// begin inline asm
	ld.global.nc.u32 %r539, [%rd326];
	// end inline asm
	mul.wide.s32 	%rd345, %r556, 4;
	add.s64 	%rd346, %rd2, %rd345;
	ld.global.u32 	%r557, [%rd346];
	mul.wide.s32 	%rd347, %r539, 4;
	add.s64 	%rd348, %rd2, %rd347;
	ld.global.u32 	%r558, [%rd348];
	setp.gt.s32 	%p86, %r557, %r558;
	selp.b32 	%r559, %r556, %r539, %p86;
	add.s64 	%rd327, %rd1115, -6144;
	// begin inline asm
	ld.global.nc.u32 %r540, [%rd327];
	// end inline asm
	mul.wide.s32 	%rd349, %r559, 4;
	add.s64 	%rd350, %rd2, %rd349;
	ld.global.u32 	%r560, [%rd350];
	mul.wide.s32 	%rd351, %r540, 4;
	add.s64 	%rd352, %rd2, %rd351;
	ld.global.u32 	%r561, [%rd352];
	setp.gt.s32 	%p87, %r560, %r561;
	selp.b32 	%r562, %r559, %r540, %p87;
	add.s64 	%rd328, %rd1115, -5120;
	// begin inline asm
	ld.global.nc.u32 %r541, [%rd328];
	// end inline asm
	mul.wide.s32 	%rd353, %r562, 4;
	add.s64 	%rd354, %rd2, %rd353;
	ld.global.u32 	%r563, [%rd354];
	mul.wide.s32 	%rd355, %r541, 4;
	add.s64 	%rd356, %rd2, %rd355;
	ld.global.u32 	%r564, [%rd356];
	setp.gt.s32 	%p88, %r563, %r564;
	selp.b32 	%r565, %r562, %r541, %p88;
	add.s64 	%rd329, %rd1115, -4096;
	// begin inline asm
	ld.global.nc.u32 %r542, [%rd329];
	// end inline asm
	mul.wide.s32 	%rd357, %r565, 4;
	add.s64 	%rd358, %rd2, %rd357;
	ld.global.u32 	%r566, [%rd358];
	mul.wide.s32 	%rd359, %r542, 4;
	add.s64 	%rd360, %rd2, %rd359;
	ld.global.u32 	%r567, [%rd360];
	setp.gt.s32 	%p89, %r566, %r567;
	selp.b32 	%r568, %r565, %r542, %p89;
	add.s64 	%rd330, %rd1115, -3072;
	// begin inline asm
	ld.global.nc.u32 %r543, [%rd330];
	// end inline asm
	mul.wide.s32 	%rd361, %r568, 4;
	add.s64 	%rd362, %rd2, %rd361;
	ld.global.u32 	%r569, [%rd362];
	mul.wide.s32 	%rd363, %r543, 4;
	add.s64 	%rd364, %rd2, %rd363;
	ld.global.u32 	%r570, [%rd364];
	setp.gt.s32 	%p90, %r569, %r570;
	selp.b32 	%r571, %r568, %r543, %p90;
	add.s64 	%rd331, %rd1115, -2048;
	// begin inline asm
	ld.global.nc.u32 %r544, [%rd331];
	// end inline asm
	mul.wide.s32 	%rd365, %r571, 4;
	add.s64 	%rd366, %rd2, %rd365;
	ld.global.u32 	%r572, [%rd366];
	mul.wide.s32 	%rd367, %r544, 4;
	add.s64 	%rd368, %rd2, %rd367;
	ld.global.u32 	%r573, [%rd368];
	setp.gt.s32 	%p91, %r572, %r573;
	selp.b32 	%r574, %r571, %r544, %p91;
	add.s64 	%rd332, %rd1115, -1024;
	// begin inline asm
	ld.global.nc.u32 %r545, [%rd332];
	// end inline asm
	mul.wide.s32 	%rd369, %r574, 4;
	add.s64 	%rd370, %rd2, %rd369;
	ld.global.u32 	%r575, [%rd370];
	mul.wide.s32 	%rd371, %r545, 4;
	add.s64 	%rd372, %rd2, %rd371;
	ld.global.u32 	%r576, [%rd372];
	setp.gt.s32 	%p92, %r575, %r576;
	selp.b32 	%r577, %r574, %r545, %p92;
	// begin inline asm
	ld.global.nc.u32 %r546, [%rd1115];
	// end inline asm
	mul.wide.s32 	%rd373, %r577, 4;
	add.s64 	%rd374, %rd2, %rd373;
	ld.global.u32 	%r578, [%rd374];
	mul.wide.s32 	%rd375, %r546, 4;
	add.s64 	%rd376, %rd2, %rd375;
	ld.global.u32 	%r579, [%rd376];
	setp.gt.s32 	%p93, %r578, %r579;
	selp.b32 	%r580, %r577, %r546, %p93;
	add.s64 	%rd334, %rd1115, 1024;
	// begin inline asm
	ld.global.nc.u32 %r547, [%rd334];
	// end inline asm
	mul.wide.s32 	%rd377, %r580, 4;
	add.s64 	%rd378, %rd2, %rd377;
	ld.global.u32 	%r581, [%rd378];
	mul.wide.s32 	%rd379, %r547, 4;
	add.s64 	%rd380, %rd2, %rd379;
	ld.global.u32 	%r582, [%rd380];
	setp.gt.s32 	%p94, %r581, %r582;
	selp.b32 	%r583, %r580, %r547, %p94;
	add.s64 	%rd335, %rd1115, 2048;
	// begin inline asm
	ld.global.nc.u32 %r548, [%rd335];
	// end inline asm
	mul.wide.s32 	%rd381, %r583, 4;
	add.s64 	%rd382, %rd2, %rd381;
	ld.global.u32 	%r584, [%rd382];
	mul.wide.s32 	%rd383, %r548, 4;
	add.s64 	%rd384, %rd2, %rd383;
	ld.global.u32 	%r585, [%rd384];
	setp.gt.s32 	%p95, %r584, %r585;
	selp.b32 	%r586, %r583, %r548, %p95;
	add.s64 	%rd336, %rd1115, 3072;
	// begin inline asm
	ld.global.nc.u32 %r549, [%rd336];
	// end inline asm
	mul.wide.s32 	%rd385, %r586, 4;
	add.s64 	%rd386, %rd2, %rd385;
	ld.global.u32 	%r587, [%rd386];
	mul.wide.s32 	%rd387, %r549, 4;
	add.s64 	%rd388, %rd2, %rd387;
	ld.global.u32 	%r588, [%rd388];
	setp.gt.s32 	%p96, %r587, %r588;
	selp.b32 	%r589, %r586, %r549, %p96;
	add.s64 	%rd337, %rd1115, 4096;
	// begin inline asm
	ld.global.nc.u32 %r550, [%rd337];
	// end inline asm
	mul.wide.s32 	%rd389, %r589, 4;
	add.s64 	%rd390, %rd2, %rd389;
	ld.global.u32 	%r590, [%rd390];
	mul.wide.s32 	%rd391, %r550, 4;
	add.s64 	%rd392, %rd2, %rd391;
	ld.global.u32 	%r591, [%rd392];
	setp.gt.s32 	%p97, %r590, %r591;
	selp.b32 	%r592, %r589, %r550, %p97;
	add.s64 	%rd338, %rd1115, 5120;
	// begin inline asm
	ld.global.nc.u32 %r551, [%rd338];
	// end inline asm
	mul.wide.s32 	%rd393, %r592, 4;
	add.s64 	%rd394, %rd2, %rd393;
	ld.global.u32 	%r593, [%rd394];
	mul.wide.s32 	%rd395, %r551, 4;
	add.s64 	%rd396, %rd2, %rd395;
	ld.global.u32 	%r594, [%rd396];
	setp.gt.s32 	%p98, %r593, %r594;
	selp.b32 	%r595, %r592, %r551, %p98;
	add.s64 	%rd339, %rd1115, 6144;
	// begin inline asm
	ld.global.nc.u32 %r552, [%rd339];
	// end inline asm
	mul.wide.s32 	%rd397, %r595, 4;
	add.s64 	%rd398, %rd2, %rd397;
	ld.global.u32 	%r596, [%rd398];
	mul.wide.s32 	%rd399, %r552, 4;
	add.s64 	%rd400, %rd2, %rd399;
	ld.global.u32 	%r597, [%rd400];
	setp.gt.s32 	%p99, %r596, %r597;
	selp.b32 	%r598, %r595, %r552, %p99;
	add.s64 	%rd340, %rd1115, 7168;
	// begin inline asm
	ld.global.nc.u32 %r553, [%rd340];
	// end inline asm
	mul.wide.s32 	%rd401, %r598, 4;
	add.s64 	%rd402, %rd2, %rd401;
	ld.global.u32 	%r599, [%rd402];
	mul.wide.s32 	%rd403, %r553, 4;
	add.s64 	%rd404, %rd2, %rd403;
	ld.global.u32 	%r600, [%rd404];
	setp.gt.s32 	%p100, %r599, %r600;
	selp.b32 	%r1416, %r598, %r553, %p100;
	add.s32 	%r1371, %r1371, 4096;
	add.s64 	%rd1115, %rd1115, 16384;
	add.s32 	%r1367, %r1367, 16;
	setp.ne.s32 	%p101, %r1367, 0;
	@%p101 bra 	$L__BB6_89;
$L__BB6_90:
	setp.eq.s32 	%p102, %r139, 0;
	@%p102 bra 	$L__BB6_99;
	and.b32  	%r150, %r138, 7;
	setp.lt.u32 	%p103, %r139, 8;
	@%p103 bra 	$L__BB6_93;
	mul.wide.s32 	%rd413, %r1371, 4;
	add.s64 	%rd405, %rd18, %rd413;
	// begin inline asm
	ld.global.nc.u32 %r602, [%rd405];
	// end inline asm
	mul.wide.s32 	%rd414, %r1416, 4;
	add.s64 	%rd415, %rd2, %rd414;
	ld.global.u32 	%r610, [%rd415];
	mul.wide.s32 	%rd416, %r602, 4;
	add.s64 	%rd417, %rd2, %rd416;
	ld.global.u32 	%r611, [%rd417];
	setp.gt.s32 	%p104, %r610, %r611;
	selp.b32 	%r612, %r1416, %r602, %p104;
	add.s64 	%rd406, %rd405, 1024;
	// begin inline asm
	ld.global.nc.u32 %r603, [%rd406];
	// end inline asm
	mul.wide.s32 	%rd418, %r612, 4;
	add.s64 	%rd419, %rd2, %rd418;
	ld.global.u32 	%r613, [%rd419];
	mul.wide.s32 	%rd420, %r603, 4;
	add.s64 	%rd421, %rd2, %rd420;
	ld.global.u32 	%r614, [%rd421];
	setp.gt.s32 	%p105, %r613, %r614;
	selp.b32 	%r615, %r612, %r603, %p105;
	add.s64 	%rd407, %rd405, 2048;
	// begin inline asm
	ld.global.nc.u32 %r604, [%rd407];
	// end inline asm
	mul.wide.s32 	%rd422, %r615, 4;
	add.s64 	%rd423, %rd2, %rd422;
	ld.global.u32 	%r616, [%rd423];
	mul.wide.s32 	%rd424, %r604, 4;
	add.s64 	%rd425, %rd2, %rd424;
	ld.global.u32 	%r617, [%rd425];
	setp.gt.s32 	%p106, %r616, %r617;
	selp.b32 	%r618, %r615, %r604, %p106;
	add.s64 	%rd408, %rd405, 3072;
	// begin inline asm
	ld.global.nc.u32 %r605, [%rd408];
	// end inline asm
	mul.wide.s32 	%rd426, %r618, 4;
	add.s64 	%rd427, %rd2, %rd426;
	ld.global.u32 	%r619, [%rd427];
	mul.wide.s32 	%rd428, %r605, 4;
	add.s64 	%rd429, %rd2, %rd428;
	ld.global.u32 	%r620, [%rd429];
	setp.gt.s32 	%p107, %r619, %r620;
	selp.b32 	%r621, %r618, %r605, %p107;
	add.s64 	%rd409, %rd405, 4096;
	// begin inline asm
	ld.global.nc.u32 %r606, [%rd409];
	// end inline asm
	mul.wide.s32 	%rd430, %r621, 4;
	add.s64 	%rd431, %rd2, %rd430;
	ld.global.u32 	%r622, [%rd431];
	mul.wide.s32 	%rd432, %r606, 4;
	add.s64 	%rd433, %rd2, %rd432;
	ld.global.u32 	%r623, [%rd433];
	setp.gt.s32 	%p108, %r622, %r623;
	selp.b32 	%r624, %r621, %r606, %p108;
	add.s64 	%rd410, %rd405, 5120;
	// begin inline asm
	ld.global.nc.u32 %r607, [%rd410];
	// end inline asm
	mul.wide.s32 	%rd434, %r624, 4;
	add.s64 	%rd435, %rd2, %rd434;
	ld.global.u32 	%r625, [%rd435];
	mul.wide.s32 	%rd436, %r607, 4;
	add.s64 	%rd437, %rd2, %rd436;
	ld.global.u32 	%r626, [%rd437];
	setp.gt.s32 	%p109, %r625, %r626;
	selp.b32 	%r627, %r624, %r607, %p109;
	add.s64 	%rd411, %rd405, 6144;
	// begin inline asm
	ld.global.nc.u32 %r608, [%rd411];
	// end inline asm
	mul.wide.s32 	%rd438, %r627, 4;
	add.s64 	%rd439, %rd2, %rd438;
	ld.global.u32 	%r628, [%rd439];
	mul.wide.s32 	%rd440, %r608, 4;
	add.s64 	%rd441, %rd2, %rd440;
	ld.global.u32 	%r629, [%rd441];
	setp.gt.s32 	%p110, %r628, %r629;
	selp.b32 	%r630, %r627, %r608, %p110;
	add.s64 	%rd412, %rd405, 7168;
	// begin inline asm
	ld.global.nc.u32 %r609, [%rd412];
	// end inline asm
	mul.wide.s32 	%rd442, %r630, 4;
	add.s64 	%rd443, %rd2, %rd442;
	ld.global.u32 	%r631, [%rd443];
	mul.wide.s32 	%rd444, %r609, 4;
	add.s64 	%rd445, %rd2, %rd444;
	ld.global.u32 	%r632, [%rd445];
	setp.gt.s32 	%p111, %r631, %r632;
	selp.b32 	%r1416, %r630, %r609, %p111;
	add.s32 	%r1371, %r1371, 2048;
$L__BB6_93:
	setp.eq.s32 	%p112, %r150, 0;
	@%p112 bra 	$L__BB6_99;
	and.b32  	%r156, %r138, 3;
	setp.lt.u32 	%p113, %r150, 4;
	@%p113 bra 	$L__BB6_96;
	mul.wide.s32 	%rd450, %r1371, 4;
	add.s64 	%rd446, %rd18, %rd450;
	// begin inline asm
	ld.global.nc.u32 %r634, [%rd446];
	// end inline asm
	mul.wide.s32 	%rd451, %r1416, 4;
	add.s64 	%rd452, %rd2, %rd451;
	ld.global.u32 	%r638, [%rd452];
	mul.wide.s32 	%rd453, %r634, 4;
	add.s64 	%rd454, %rd2, %rd453;
	ld.global.u32 	%r639, [%rd454];
	setp.gt.s32 	%p114, %r638, %r639;
	selp.b32 	%r640, %r1416, %r634, %p114;
	add.s64 	%rd447, %rd446, 1024;
	// begin inline asm
	ld.global.nc.u32 %r635, [%rd447];
	// end inline asm
	mul.wide.s32 	%rd455, %r640, 4;
	add.s64 	%rd456, %rd2, %rd455;
	ld.global.u32 	%r641, [%rd456];
	mul.wide.s32 	%rd457, %r635, 4;
	add.s64 	%rd458, %rd2, %rd457;
	ld.global.u32 	%r642, [%rd458];
	setp.gt.s32 	%p115, %r641, %r642;
	selp.b32 	%r643, %r640, %r635, %p115;
	add.s64 	%rd448, %rd446, 2048;
	// begin inline asm
	ld.global.nc.u32 %r636, [%rd448];
	// end inline asm
	mul.wide.s32 	%rd459, %r643, 4;
	add.s64 	%rd460, %rd2, %rd459;
	ld.global.u32 	%r644, [%rd460];
	mul.wide.s32 	%rd461, %r636, 4;
	add.s64 	%rd462, %rd2, %rd461;
	ld.global.u32 	%r645, [%rd462];
	setp.gt.s32 	%p116, %r644, %r645;
	selp.b32 	%r646, %r643, %r636, %p116;
	add.s64 	%rd449, %rd446, 3072;
	// begin inline asm
	ld.global.nc.u32 %r637, [%rd449];
	// end inline asm
	mul.wide.s32 	%rd463, %r646, 4;
	add.s64 	%rd464, %rd2, %rd463;
	ld.global.u32 	%r647, [%rd464];
	mul.wide.s32 	%rd465, %r637, 4;
	add.s64 	%rd466, %rd2, %rd465;
	ld.global.u32 	%r648, [%rd466];
	setp.gt.s32 	%p117, %r647, %r648;
	selp.b32 	%r1416, %r646, %r637, %p117;
	add.s32 	%r1371, %r1371, 1024;
$L__BB6_96:
	setp.eq.s32 	%p118, %r156, 0;
	@%p118 bra 	$L__BB6_99;
	neg.s32 	%r1379, %r156;
$L__BB6_98:
	.pragma "nounroll";
	mul.wide.s32 	%rd468, %r1371, 4;
	add.s64 	%rd467, %rd18, %rd468;
	// begin inline asm
	ld.global.nc.u32 %r649, [%rd467];
	// end inline asm
	mul.wide.s32 	%rd469, %r1416, 4;
	add.s64 	%rd470, %rd2, %rd469;
	ld.global.u32 	%r650, [%rd470];
	mul.wide.s32 	%rd471, %r649, 4;
	add.s64 	%rd472, %rd2, %rd471;
	ld.global.u32 	%r651, [%rd472];
	setp.gt.s32 	%p119, %r650, %r651;
	selp.b32 	%r1416, %r1416, %r649, %p119;
	add.s32 	%r1371, %r1371, 256;
	add.s32 	%r1379, %r1379, 1;
	setp.ne.s32 	%p120, %r1379, 0;
	@%p120 bra 	$L__BB6_98;
$L__BB6_99:
	setp.lt.s32 	%p121, %r266, 256;
	@%p121 bra 	$L__BB6_113;
	// begin inline asm
	mov.u32 %r721, %laneid;
	// end inline asm
	mov.b32 	%r724, 1;
	mov.b32 	%r725, 31;
	mov.b32 	%r726, -1;
	// begin inline asm
	shfl.sync.down.b32 %r722, %r1416, %r724, %r725, %r726;
	// end inline asm
	setp.gt.s32 	%p150, %r721, 30;
	@%p150 bra 	$L__BB6_102;
	mul.wide.s32 	%rd521, %r1416, 4;
	add.s64 	%rd522, %rd2, %rd521;
	ld.global.u32 	%r727, [%rd522];
	mul.wide.s32 	%rd523, %r722, 4;
	add.s64 	%rd524, %rd2, %rd523;
	ld.global.u32 	%r728, [%rd524];
	setp.gt.s32 	%p151, %r727, %r728;
	selp.b32 	%r1416, %r1416, %r722, %p151;
$L__BB6_102:
	mov.b32 	%r731, 2;
	mov.b32 	%r732, 31;
	mov.b32 	%r733, -1;
	// begin inline asm
	shfl.sync.down.b32 %r729, %r1416, %r731, %r732, %r733;
	// end inline asm
	setp.gt.s32 	%p152, %r721, 29;
	@%p152 bra 	$L__BB6_104;
	mul.wide.s32 	%rd525, %r1416, 4;
	add.s64 	%rd526, %rd2, %rd525;
	ld.global.u32 	%r734, [%rd526];
	mul.wide.s32 	%rd527, %r729, 4;
	add.s64 	%rd528, %rd2, %rd527;
	ld.global.u32 	%r735, [%rd528];
	setp.gt.s32 	%p153, %r734, %r735;
	selp.b32 	%r1416, %r1416, %r729, %p153;
$L__BB6_104:
	mov.b32 	%r738, 4;
	mov.b32 	%r739, 31;
	mov.b32 	%r740, -1;
	// begin inline asm
	shfl.sync.down.b32 %r736, %r1416, %r738, %r739, %r740;
	// end inline asm
	setp.gt.s32 	%p154, %r721, 27;
	@%p154 bra 	$L__BB6_106;
	mul.wide.s32 	%rd529, %r1416, 4;
	add.s64 	%rd530, %rd2, %rd529;
	ld.global.u32 	%r741, [%rd530];
	mul.wide.s32 	%rd531, %r736, 4;
	add.s64 	%rd532, %rd2, %rd531;
	ld.global.u32 	%r742, [%rd532];
	setp.gt.s32 	%p155, %r741, %r742;
	selp.b32 	%r1416, %r1416, %r736, %p155;
$L__BB6_106:
	mov.b32 	%r745, 8;
	mov.b32 	%r746, 31;
	mov.b32 	%r747, -1;
	// begin inline asm
	shfl.sync.down.b32 %r743, %r1416, %r745, %r746, %r747;
	// end inline asm
	setp.gt.s32 	%p156, %r721, 23;
	@%p156 bra 	$L__BB6_108;
	mul.wide.s32 	%rd533, %r1416, 4;
	add.s64 	%rd534, %rd2, %rd533;
	ld.global.u32 	%r748, [%rd534];
	mul.wide.s32 	%rd535, %r743, 4;
	add.s64 	%rd536, %rd2, %rd535;
	ld.global.u32 	%r749, [%rd536];
	setp.gt.s32 	%p157, %r748, %r749;
	selp.b32 	%r1416, %r1416, %r743, %p157;
$L__BB6_108:
	mov.b32 	%r752, 16;
	mov.b32 	%r753, 31;
	mov.b32 	%r754, -1;
	// begin inline asm
	shfl.sync.down.b32 %r750, %r1416, %r752, %r753, %r754;
	// end inline asm
	setp.gt.s32 	%p158, %r721, 15;
	@%p158 bra 	$L__BB6_111;
	mul.wide.s32 	%rd537, %r1416, 4;
	add.s64 	%rd538, %rd2, %rd537;
	ld.global.u32 	%r755, [%rd538];
	mul.wide.s32 	%rd539, %r750, 4;
	add.s64 	%rd540, %rd2, %rd539;
	ld.global.u32 	%r756, [%rd540];
	setp.gt.s32 	%p159, %r755, %r756;
	selp.b32 	%r1416, %r1416, %r750, %p159;
	setp.ne.s32 	%p160, %r721, 0;
	@%p160 bra 	$L__BB6_111;
	shr.u32 	%r757, %r133, 3;
	and.b32  	%r758, %r757, 124;
	mov.u32 	%r759, _ZZN3cub18CUB_300001_SM_10006detail6reduce28DeviceReduceSingleTileKernelINS2_10policy_hubIij8maxFunctE10Policy1000EPiS8_iS5_iiN4cuda3std3__410__identityEEEvT0_T1_T2_T3_T4_T6_E12temp_storage;
	add.s32 	%r760, %r759, %r758;
	st.shared.u32 	[%r760+8], %r1416;
$L__BB6_111:
	bar.sync 	0;
	setp.ne.s32 	%p161, %r133, 0;
	@%p161 bra 	$L__BB6_162;
	ld.shared.u32 	%r761, [_ZZN3cub18CUB_300001_SM_10006detail6reduce28DeviceReduceSingleTileKernelINS2_10policy_hubIij8maxFunctE10Policy1000EPiS8_iS5_iiN4cuda3std3__410__identityEEEvT0_T1_T2_T3_T4_T6_E12temp_storage+12];
	mul.wide.s32 	%rd541, %r1416, 4;
	add.s64 	%rd542, %rd2, %rd541;
	ld.global.u32 	%r762, [%rd542];
	mul.wide.s32 	%rd543, %r761, 4;
	add.s64 	%rd544, %rd2, %rd543;
	ld.global.u32 	%r763, [%rd544];
	setp.gt.s32 	%p162, %r762, %r763;
	selp.b32 	%r764, %r1416, %r761, %p162;
	ld.shared.u32 	%r765, [_ZZN3cub18CUB_300001_SM_10006detail6reduce28DeviceReduceSingleTileKernelINS2_10policy_hubIij8maxFunctE10Policy1000EPiS8_iS5_iiN4cuda3std3__410__identityEEEvT0_T1_T2_T3_T4_T6_E12temp_storage+16];
	mul.wide.s32 	%rd545, %r764, 4;
	add.s64 	%rd546, %rd2, %rd545;
	ld.global.u32 	%r766, [%rd546];
	mul.wide.s32 	%rd547, %r765, 4;
	add.s64 	%rd548, %rd2, %rd547;
	ld.global.u32 	%r767, [%rd548];
	setp.gt.s32 	%p163, %r766, %r767;
	selp.b32 	%r768, %r764, %r765, %p163;
	ld.shared.u32 	%r769, [_ZZN3cub18CUB_300001_SM_10006detail6reduce28DeviceReduceSingleTileKernelINS2_10policy_hubIij8maxFunctE10Policy1000EPiS8_iS5_iiN4cuda3std3__410__identityEEEvT0_T1_T2_T3_T4_T6_E12temp_storage+20];
	mul.wide.s32 	%rd549, %r768, 4;
	add.s64 	%rd550, %rd2, %rd549;
	ld.global.u32 	%r770, [%rd550];
	mul.wide.s32 	%rd551, %r769, 4;
	add.s64 	%rd552, %rd2, %rd551;
	ld.global.u32 	%r771, [%rd552];
	setp.gt.s32 	%p164, %r770, %r771;
	selp.b32 	%r772, %r768, %r769, %p164;
	ld.shared.u32 	%r773, [_ZZN3cub18CUB_300001_SM_10006detail6reduce28DeviceReduceSingleTileKernelINS2_10policy_hubIij8maxFunctE10Policy1000EPiS8_iS5_iiN4cuda3std3__410__identityEEEvT0_T1_T2_T3_T4_T6_E12temp_storage+24];
	mul.wide.s32 	%rd553, %r772, 4;
	add.s64 	%rd554, %rd2, %rd553;
	ld.global.u32 	%r774, [%rd554];
	mul.wide.s32 	%rd555, %r773, 4;
	add.s64 	%rd556, %rd2, %rd555;
	ld.global.u32 	%r775, [%rd556];
	setp.gt.s32 	%p165, %r774, %r775;
	selp.b32 	%r776, %r772, %r773, %p165;
	ld.shared.u32 	%r777, [_ZZN3cub18CUB_300001_SM_10006detail6reduce28DeviceReduceSingleTileKernelINS2_10policy_hubIij8maxFunctE10Policy1000EPiS8_iS5_iiN4cuda3std3__410__identityEEEvT0_T1_T2_T3_T4_T6_E12temp_storage+28];
	mul.wide.s32 	%rd557, %r776, 4;
	add.s64 	%rd558, %rd2, %rd557;
	ld.global.u32 	%r778, [%rd558];
	mul.wide.s32 	%rd559, %r777, 4;
	add.s64 	%rd560, %rd2, %rd559;
	ld.global.u32 	%r779, [%rd560];
	setp.gt.s32 	%p166, %r778, %r779;
	selp.b32 	%r780, %r776, %r777, %p166;
	ld.shared.u32 	%r781, [_ZZN3cub18CUB_300001_SM_10006detail6reduce28DeviceReduceSingleTileKernelINS2_10policy_hubIij8maxFunctE10Policy1000EPiS8_iS5_iiN4cuda3std3__410__identityEEEvT0_T1_T2_T3_T4_T6_E12temp_storage+32];
	mul.wide.s32 	%rd561, %r780, 4;
	add.s64 	%rd562, %rd2, %rd561;
	ld.global.u32 	%r782, [%rd562];
	mul.wide.s32 	%rd563, %r781, 4;
	add.s64 	%rd564, %rd2, %rd563;
	ld.global.u32 	%r783, [%rd564];
	setp.gt.s32 	%p167, %r782, %r783;
	selp.b32 	%r784, %r780, %r781, %p167;
	ld.shared.u32 	%r785, [_ZZN3cub18CUB_300001_SM_10006detail6reduce28DeviceReduceSingleTileKernelINS2_10policy_hubIij8maxFunctE10Policy1000EPiS8_iS5_iiN4cuda3std3__410__identityEEEvT0_T1_T2_T3_T4_T6_E12temp_storage+36];
	mul.wide.s32 	%rd565, %r784, 4;
	add.s64 	%rd566, %rd2, %rd565;
	ld.global.u32 	%r786, [%rd566];
	mul.wide.s32 	%rd567, %r785, 4;
	add.s64 	%rd568, %rd2, %rd567;
	ld.global.u32 	%r787, [%rd568];
	setp.gt.s32 	%p168, %r786, %r787;
	selp.b32 	%r1416, %r784, %r785, %p168;
	bra.uni 	$L__BB6_162;
$L__BB6_113:
	// begin inline asm
	mov.u32 %r652, %laneid;
	// end inline asm
	and.b32  	%r658, %r133, 992;
	add.s32 	%r659, %r658, 32;
	setp.gt.s32 	%p122, %r659, %r266;
	not.b32 	%r660, %r658;
	add.s32 	%r661, %r266, %r660;
	selp.b32 	%r656, %r661, 31, %p122;
	mov.b32 	%r655, 1;
	mov.b32 	%r657, -1;
	// begin inline asm
	shfl.sync.down.b32 %r653, %r1416, %r655, %r656, %r657;
	// end inline asm
	setp.ge.s32 	%p123, %r652, %r656;
	@%p123 bra 	$L__BB6_115;
	mul.wide.s32 	%rd473, %r1416, 4;
	add.s64 	%rd474, %rd2, %rd473;
	ld.global.u32 	%r662, [%rd474];
	mul.wide.s32 	%rd475, %r653, 4;
	add.s64 	%rd476, %rd2, %rd475;
	ld.global.u32 	%r663, [%rd476];
	setp.gt.s32 	%p124, %r662, %r663;
	selp.b32 	%r1416, %r1416, %r653, %p124;
$L__BB6_115:
	mov.b32 	%r666, 2;
	mov.b32 	%r668, -1;
	// begin inline asm
	shfl.sync.down.b32 %r664, %r1416, %r666, %r656, %r668;
	// end inline asm
	add.s32 	%r669, %r652, 2;
	setp.gt.s32 	%p125, %r669, %r656;
	@%p125 bra 	$L__BB6_117;
	mul.wide.s32 	%rd477, %r1416, 4;
	add.s64 	%rd478, %rd2, %rd477;
	ld.global.u32 	%r670, [%rd478];
	mul.wide.s32 	%rd479, %r664, 4;
	add.s64 	%rd480, %rd2, %rd479;
	ld.global.u32 	%r671, [%rd480];
	setp.gt.s32 	%p126, %r670, %r671;
	selp.b32 	%r1416, %r1416, %r664, %p126;
$L__BB6_117:
	mov.b32 	%r674, 4;
	mov.b32 	%r676, -1;
	// begin inline asm
	shfl.sync.down.b32 %r672, %r1416, %r674, %r656, %r676;
	// end inline asm
	add.s32 	%r677, %r652, 4;
	setp.gt.s32 	%p127, %r677, %r656;
	@%p127 bra 	$L__BB6_119;
	mul.wide.s32 	%rd481, %r1416, 4;
	add.s64 	%rd482, %rd2, %rd481;
	ld.global.u32 	%r678, [%rd482];
	mul.wide.s32 	%rd483, %r672, 4;
	add.s64 	%rd484, %rd2, %rd483;
	ld.global.u32 	%r679, [%rd484];
	setp.gt.s32 	%p128, %r678, %r679;
	selp.b32 	%r1416, %r1416, %r672, %p128;
$L__BB6_119:
	mov.b32 	%r682, 8;
	mov.b32 	%r684, -1;
	// begin inline asm
	shfl.sync.down.b32 %r680, %r1416, %r682, %r656, %r684;
	// end inline asm
	add.s32 	%r685, %r652, 8;
	setp.gt.s32 	%p129, %r685, %r656;
	@%p129 bra 	$L__BB6_121;
	mul.wide.s32 	%rd485, %r1416, 4;
	add.s64 	%rd486, %rd2, %rd485;
	ld.global.u32 	%r686, [%rd486];
	mul.wide.s32 	%rd487, %r680, 4;
	add.s64 	%rd488, %rd2, %rd487;
	ld.global.u32 	%r687, [%rd488];
	setp.gt.s32 	%p130, %r686, %r687;
	selp.b32 	%r1416, %r1416, %r680, %p130;
$L__BB6_121:
	mov.b32 	%r690, 16;
	mov.b32 	%r692, -1;
	// begin inline asm
	shfl.sync.down.b32 %r688, %r1416, %r690, %r656, %r692;
	// end inline asm
	add.s32 	%r693, %r652, 16;
	setp.gt.s32 	%p131, %r693, %r656;
	@%p131 bra 	$L__BB6_123;
	mul.wide.s32 	%rd489, %r1416, 4;
	add.s64 	%rd490, %rd2, %rd489;
	ld.global.u32 	%r694, [%rd490];
	mul.wide.s32 	%rd491, %r688, 4;
	add.s64 	%rd492, %rd2, %rd491;
	ld.global.u32 	%r695, [%rd492];
	setp.gt.s32 	%p132, %r694, %r695;
	selp.b32 	%r1416, %r1416, %r688, %p132;
$L__BB6_123:
	setp.ne.s32 	%p133, %r652, 0;
	@%p133 bra 	$L__BB6_125;
	shr.u32 	%r696, %r133, 3;
	and.b32  	%r697, %r696, 124;
	mov.u32 	%r698, _ZZN3cub18CUB_300001_SM_10006detail6reduce28DeviceReduceSingleTileKernelINS2_10policy_hubIij8maxFunctE10Policy1000EPiS8_iS5_iiN4cuda3std3__410__identityEEEvT0_T1_T2_T3_T4_T6_E12temp_storage;
	add.s32 	%r699, %r698, %r697;
	st.shared.u32 	[%r699+8], %r1416;
$L__BB6_125:
	bar.sync 	0;
	setp.ne.s32 	%p134, %r133, 0;
	setp.lt.s32 	%p135, %r266, 33;
	or.pred  	%p136, %p134, %p135;
	@%p136 bra 	$L__BB6_162;
	ld.shared.u32 	%r700, [_ZZN3cub18CUB_300001_SM_10006detail6reduce28DeviceReduceSingleTileKernelINS2_10policy_hubIij8maxFunctE10Policy1000EPiS8_iS5_iiN4cuda3std3__410__identityEEEvT0_T1_T2_T3_T4_T6_E12temp_storage+12];
	mul.wide.s32 	%rd493, %r1416, 4;
	add.s64 	%rd494, %rd2, %rd493;
	ld.global.u32 	%r701, [%rd494];
	mul.wide.s32 	%rd495, %r700, 4;
	add.s64 	%rd496, %rd2, %rd495;
	ld.global.u32 	%r702, [%rd496];
	setp.gt.s32 	%p137, %r701, %r702;
	selp.b32 	%r1416, %r1416, %r700, %p137;
	setp.lt.u32 	%p138, %r266, 65;
	@%p138 bra 	$L__BB6_162;
	ld.shared.u32 	%r703, [_ZZN3cub18CUB_300001_SM_10006detail6reduce28DeviceReduceSingleTileKernelINS2_10policy_hubIij8maxFunctE10Policy1000EPiS8_iS5_iiN4cuda3std3__410__identityEEEvT0_T1_T2_T3_T4_T6_E12temp_storage+16];
	mul.wide.s32 	%rd497, %r1416, 4;
	add.s64 	%rd498, %rd2, %rd497;
	ld.global.u32 	%r704, [%rd498];
	mul.wide.s32 	%rd499, %r703, 4;
	add.s64 	%rd500, %rd2, %rd499;
	ld.global.u32 	%r705, [%rd500];
	setp.gt.s32 	%p139, %r704, %r705;
	selp.b32 	%r1416, %r1416, %r703, %p139;
	setp.lt.u32 	%p140, %r266, 97;
	@%p140 bra 	$L__BB6_162;
	ld.shared.u32 	%r706, [_ZZN3cub18CUB_300001_SM_10006detail6reduce28DeviceReduceSingleTileKernelINS2_10policy_hubIij8maxFunctE10Policy1000EPiS8_iS5_iiN4cuda3std3__410__identityEEEvT0_T1_T2_T3_T4_T6_E12temp_storage+20];
	mul.wide.s32 	%rd501, %r1416, 4;
	add.s64 	%rd502, %rd2, %rd501;
	ld.global.u32 	%r707, [%rd502];
	mul.wide.s32 	%rd503, %r706, 4;
	add.s64 	%rd504, %rd2, %rd503;
	ld.global.u32 	%r708, [%rd504];
	setp.gt.s32 	%p141, %r707, %r708;
	selp.b32 	%r1416, %r1416, %r706, %p141;
	setp.lt.u32 	%p142, %r266, 129;
	@%p142 bra 	$L__BB6_162;
	ld.shared.u32 	%r709, [_ZZN3cub18CUB_300001_SM_10006detail6reduce28DeviceReduceSingleTileKernelINS2_10policy_hubIij8maxFunctE10Policy1000EPiS8_iS5_iiN4cuda3std3__410__identityEEEvT0_T1_T2_T3_T4_T6_E12temp_storage+24];
	mul.wide.s32 	%rd505, %r1416, 4;
	add.s64 	%rd506, %rd2, %rd505;
	ld.global.u32 	%r710, [%rd506];
	mul.wide.s32 	%rd507, %r709, 4;
	add.s64 	%rd508, %rd2, %rd507;
	ld.global.u32 	%r711, [%rd508];
	setp.gt.s32 	%p143, %r710, %r711;
	selp.b32 	%r1416, %r1416, %r709, %p143;
	setp.lt.u32 	%p144, %r266, 161;
	@%p144 bra 	$L__BB6_162;
	ld.shared.u32 	%r712, [_ZZN3cub18CUB_300001_SM_10006detail6reduce28DeviceReduceSingleTileKernelINS2_10policy_hubIij8maxFunctE10Policy1000EPiS8_iS5_iiN4cuda3std3__410__identityEEEvT0_T1_T2_T3_T4_T6_E12temp_storage+28];
	mul.wide.s32 	%rd509, %r1416, 4;
	add.s64 	%rd510, %rd2, %rd509;
	ld.global.u32 	%r713, [%rd510];
	mul.wide.s32 	%rd511, %r712, 4;
	add.s64 	%rd512, %rd2, %rd511;
	ld.global.u32 	%r714, [%rd512];
	setp.gt.s32 	%p145, %r713, %r714;
	selp.b32 	%r1416, %r1416, %r712, %p145;
	setp.lt.u32 	%p146, %r266, 193;
	@%p146 bra 	$L__BB6_162;
	ld.shared.u32 	%r715, [_ZZN3cub18CUB_300001_SM_10006detail6reduce28DeviceReduceSingleTileKernelINS2_10policy_hubIij8maxFunctE10Policy1000EPiS8_iS5_iiN4cuda3std3__410__identityEEEvT0_T1_T2_T3_T4_T6_E12temp_storage+32];
	mul.wide.s32 	%rd513, %r1416, 4;
	add.s64 	%rd514, %rd2, %rd513;
	ld.global.u32 	%r716, [%rd514];
	mul.wide.s32 	%rd515, %r715, 4;
	add.s64 	%rd516, %rd2, %rd515;
	ld.global.u32 	%r717, [%rd516];
	setp.gt.s32 	%p147, %r716, %r717;
	selp.b32 	%r1416, %r1416, %r715, %p147;
	setp.lt.u32 	%p148, %r266, 225;
	@%p148 bra 	$L__BB6_162;
	ld.shared.u32 	%r718, [_ZZN3cub18CUB_300001_SM_10006detail6reduce28DeviceReduceSingleTileKernelINS2_10policy_hubIij8maxFunctE10Policy1000EPiS8_iS5_iiN4cuda3std3__410__identityEEEvT0_T1_T2_T3_T4_T6_E12temp_storage+36];
	mul.wide.s32 	%rd517, %r1416, 4;
	add.s64 	%rd518, %rd2, %rd517;
	ld.global.u32 	%r719, [%rd518];
	mul.wide.s32 	%rd519, %r718, 4;
	add.s64 	%rd520, %rd2, %rd519;
	ld.global.u32 	%r720, [%rd520];
	setp.gt.s32 	%p149, %r719, %r720;
	selp.b32 	%r1416, %r1416, %r718, %p149;
	bra.uni 	$L__BB6_162;
$L__BB6_133:
	mov.u32 	%r211, %tid.x;
	cvt.u64.u32 	%rd13, %r211;
	mul.wide.u32 	%rd38, %r211, 4;
	add.s64 	%rd22, %rd18, %rd38;
	// begin inline asm
	ld.global.nc.u32 %r268, [%rd22];
	// end inline asm
	add.s64 	%rd23, %rd22, 1024;
	// begin inline asm
	ld.global.nc.u32 %r269, [%rd23];
	// end inline asm
	add.s64 	%rd24, %rd22, 2048;
	// begin inline asm
	ld.global.nc.u32 %r270, [%rd24];
	// end inline asm
	add.s64 	%rd25, %rd22, 3072;
	// begin inline asm
	ld.global.nc.u32 %r271, [%rd25];
	// end inline asm
	add.s64 	%rd26, %rd22, 4096;
	// begin inline asm
	ld.global.nc.u32 %r272, [%rd26];
	// end inline asm
	add.s64 	%rd27, %rd22, 5120;
	// begin inline asm
	ld.global.nc.u32 %r273, [%rd27];
	// end inline asm
	add.s64 	%rd28, %rd22, 6144;
	// begin inline asm
	ld.global.nc.u32 %r274, [%rd28];
	// end inline asm
	add.s64 	%rd29, %rd22, 7168;
	// begin inline asm
	ld.global.nc.u32 %r275, [%rd29];
	// end inline asm
	add.s64 	%rd30, %rd22, 8192;
	// begin inline asm
	ld.global.nc.u32 %r276, [%rd30];
	// end inline asm
	add.s64 	%rd31, %rd22, 9216;
	// begin inline asm
	ld.global.nc.u32 %r277, [%rd31];
	// end inline asm
	add.s64 	%rd32, %rd22, 10240;
	// begin inline asm
	ld.global.nc.u32 %r278, [%rd32];
	// end inline asm
	add.s64 	%rd33, %rd22, 11264;
	// begin inline asm
	ld.global.nc.u32 %r279, [%rd33];
	// end inline asm
	add.s64 	%rd34, %rd22, 12288;
	// begin inline asm
	ld.global.nc.u32 %r280, [%rd34];
	// end inline asm
	add.s64 	%rd35, %rd22, 13312;
	// begin inline asm
	ld.global.nc.u32 %r281, [%rd35];
	// end inline asm
	add.s64 	%rd36, %rd22, 14336;
	// begin inline asm
	ld.global.nc.u32 %r282, [%rd36];
	// end inline asm
	add.s64 	%rd37, %rd22, 15360;
	// begin inline asm
	ld.global.nc.u32 %r283, [%rd37];
	// end inline asm
	mul.wide.s32 	%rd39, %r268, 4;
	add.s64 	%rd40, %rd2, %rd39;
	ld.global.u32 	%r285, [%rd40];
	mul.wide.s32 	%rd41, %r269, 4;
	add.s64 	%rd42, %rd2, %rd41;
	ld.global.u32 	%r286, [%rd42];
	setp.gt.s32 	%p4, %r285, %r286;
	selp.b32 	%r287, %r268, %r269, %p4;
	mul.wide.s32 	%rd43, %r287, 4;
	add.s64 	%rd44, %rd2, %rd43;
	ld.global.u32 	%r288, [%rd44];
	mul.wide.s32 	%rd45, %r270, 4;
	add.s64 	%rd46, %rd2, %rd45;
	ld.global.u32 	%r289, [%rd46];
	setp.gt.s32 	%p5, %r288, %r289;
	selp.b32 	%r290, %r287, %r270, %p5;
	mul.wide.s32 	%rd47, %r290, 4;
	add.s64 	%rd48, %rd2, %rd47;
	ld.global.u32 	%r291, [%rd48];
	mul.wide.s32 	%rd49, %r271, 4;
	add.s64 	%rd50, %rd2, %rd49;
	ld.global.u32 	%r292, [%rd50];
	setp.gt.s32 	%p6, %r291, %r292;
	selp.b32 	%r293, %r290, %r271, %p6;
	mul.wide.s32 	%rd51, %r293, 4;
	add.s64 	%rd52, %rd2, %rd51;
	ld.global.u32 	%r294, [%rd52];
	mul.wide.s32 	%rd53, %r272, 4;
	add.s64 	%rd54, %rd2, %rd53;
	ld.global.u32 	%r295, [%rd54];
	setp.gt.s32 	%p7, %r294, %r295;
	selp.b32 	%r296, %r293, %r272, %p7;
	mul.wide.s32 	%rd55, %r296, 4;
	add.s64 	%rd56, %rd2, %rd55;
	ld.global.u32 	%r297, [%rd56];
	mul.wide.s32 	%rd57, %r273, 4;
	add.s64 	%rd58, %rd2, %rd57;
	ld.global.u32 	%r298, [%rd58];
	setp.gt.s32 	%p8, %r297, %r298;
	selp.b32 	%r299, %r296, %r273, %p8;
	mul.wide.s32 	%rd59, %r299, 4;
	add.s64 	%rd60, %rd2, %rd59;
	ld.global.u32 	%r300, [%rd60];
	mul.wide.s32 	%rd61, %r274, 4;
	add.s64 	%rd62, %rd2, %rd61;
	ld.global.u32 	%r301, [%rd62];
	setp.gt.s32 	%p9, %r300, %r301;
	selp.b32 	%r302, %r299, %r274, %p9;
	mul.wide.s32 	%rd63, %r302, 4;
	add.s64 	%rd64, %rd2, %rd63;
	ld.global.u32 	%r303, [%rd64];
	mul.wide.s32 	%rd65, %r275, 4;
	add.s64 	%rd66, %rd2, %rd65;
	ld.global.u32 	%r304, [%rd66];
	setp.gt.s32 	%p10, %r303, %r304;
	selp.b32 	%r305, %r302, %r275, %p10;
	mul.wide.s32 	%rd67, %r305, 4;
	add.s64 	%rd68, %rd2, %rd67;
	ld.global.u32 	%r306, [%rd68];
	mul.wide.s32 	%rd69, %r276, 4;
	add.s64 	%rd70, %rd2, %rd69;
	ld.global.u32 	%r307, [%rd70];
	setp.gt.s32 	%p11, %r306, %r307;
	selp.b32 	%r308, %r305, %r276, %p11;
	mul.wide.s32 	%rd71, %r308, 4;
	add.s64 	%rd72, %rd2, %rd71;
	ld.global.u32 	%r309, [%rd72];
	mul.wide.s32 	%rd73, %r277, 4;
	add.s64 	%rd74, %rd2, %rd73;
	ld.global.u32 	%r310, [%rd74];
	setp.gt.s32 	%p12, %r309, %r310;
	selp.b32 	%r311, %r308, %r277, %p12;
	mul.wide.s32 	%rd75, %r311, 4;
	add.s64 	%rd76, %rd2, %rd75;
	ld.global.u32 	%r312, [%rd76];
	mul.wide.s32 	%rd77, %r278, 4;
	add.s64 	%rd78, %rd2, %rd77;
	ld.global.u32 	%r313, [%rd78];
	setp.gt.s32 	%p13, %r312, %r313;
	selp.b32 	%r314, %r311, %r278, %p13;
	mul.wide.s32 	%rd79, %r314, 4;
	add.s64 	%rd80, %rd2, %rd79;
	ld.global.u32 	%r315, [%rd80];
	mul.wide.s32 	%rd81, %r279, 4;
	add.s64 	%rd82, %rd2, %rd81;
	ld.global.u32 	%r316, [%rd82];
	setp.gt.s32 	%p14, %r315, %r316;
	selp.b32 	%r317, %r314, %r279, %p14;
	mul.wide.s32 	%rd83, %r317, 4;
	add.s64 	%rd84, %rd2, %rd83;
	ld.global.u32 	%r318, [%rd84];
	mul.wide.s32 	%rd85, %r280, 4;
	add.s64 	%rd86, %rd2, %rd85;
	ld.global.u32 	%r319, [%rd86];
	setp.gt.s32 	%p15, %r318, %r319;
	selp.b32 	%r320, %r317, %r280, %p15;
	mul.wide.s32 	%rd87, %r320, 4;
	add.s64 	%rd88, %rd2, %rd87;
	ld.global.u32 	%r321, [%rd88];
	mul.wide.s32 	%rd89, %r281, 4;
	add.s64 	%rd90, %rd2, %rd89;
	ld.global.u32 	%r322, [%rd90];
	setp.gt.s32 	%p16, %r321, %r322;
	selp.b32 	%r323, %r320, %r281, %p16;
	mul.wide.s32 	%rd91, %r323, 4;
	add.s64 	%rd92, %rd2, %rd91;
	ld.global.u32 	%r324, [%rd92];
	mul.wide.s32 	%rd93, %r282, 4;
	add.s64 	%rd94, %rd2, %rd93;
	ld.global.u32 	%r325, [%rd94];
	setp.gt.s32 	%p17, %r324, %r325;
	selp.b32 	%r326, %r323, %r282, %p17;
	mul.wide.s32 	%rd95, %r326, 4;
	add.s64 	%rd96, %rd2, %rd95;
	ld.global.u32 	%r327, [%rd96];
	mul.wide.s32 	%rd97, %r283, 4;
	add.s64 	%rd98, %rd2, %rd97;
	ld.global.u32 	%r328, [%rd98];
	setp.gt.s32 	%p18, %r327, %r328;
	selp.b32 	%r1416, %r326, %r283, %p18;
	setp.lt.u32 	%p19, %r266, 8192;
	mov.b32 	%r1395, 4096;
	@%p19 bra 	$L__BB6_137;
	add.s32 	%r213, %r266, -4096;
	mov.b32 	%r1395, 4096;
$L__BB6_135:
	mul.wide.s32 	%rd115, %r1395, 4;
	add.s64 	%rd99, %rd22, %rd115;
	// begin inline asm
	ld.global.nc.u32 %r330, [%rd99];
	// end inline asm
	add.s64 	%rd100, %rd99, 1024;
	// begin inline asm
	ld.global.nc.u32 %r331, [%rd100];
	// end inline asm
	add.s64 	%rd101, %rd99, 2048;
	// begin inline asm
	ld.global.nc.u32 %r332, [%rd101];
	// end inline asm
	add.s64 	%rd102, %rd99, 3072;
	// begin inline asm
	ld.global.nc.u32 %r333, [%rd102];
	// end inline asm
	add.s64 	%rd103, %rd99, 4096;
	// begin inline asm
	ld.global.nc.u32 %r334, [%rd103];
	// end inline asm
	add.s64 	%rd104, %rd99, 5120;
	// begin inline asm
	ld.global.nc.u32 %r335, [%rd104];
	// end inline asm
	add.s64 	%rd105, %rd99, 6144;
	// begin inline asm
	ld.global.nc.u32 %r336, [%rd105];
	// end inline asm
	add.s64 	%rd106, %rd99, 7168;
	// begin inline asm
	ld.global.nc.u32 %r337, [%rd106];
	// end inline asm
	add.s64 	%rd107, %rd99, 8192;
	// begin inline asm
	ld.global.nc.u32 %r338, [%rd107];
	// end inline asm
	add.s64 	%rd108, %rd99, 9216;
	// begin inline asm
	ld.global.nc.u32 %r339, [%rd108];
	// end inline asm
	add.s64 	%rd109, %rd99, 10240;
	// begin inline asm
	ld.global.nc.u32 %r340, [%rd109];
	// end inline asm
	add.s64 	%rd110, %rd99, 11264;
	// begin inline asm
	ld.global.nc.u32 %r341, [%rd110];
	// end inline asm
	add.s64 	%rd111, %rd99, 12288;
	// begin inline asm
	ld.global.nc.u32 %r342, [%rd111];
	// end inline asm
	add.s64 	%rd112, %rd99, 13312;
	// begin inline asm
	ld.global.nc.u32 %r343, [%rd112];
	// end inline asm
	add.s64 	%rd113, %rd99, 14336;
	// begin inline asm
	ld.global.nc.u32 %r344, [%rd113];
	// end inline asm
	add.s64 	%rd114, %rd99, 15360;
	// begin inline asm
	ld.global.nc.u32 %r345, [%rd114];
	// end inline asm
	mul.wide.s32 	%rd116, %r1416, 4;
	add.s64 	%rd117, %rd2, %rd116;
	ld.global.u32 	%r346, [%rd117];
	mul.wide.s32 	%rd118, %r330, 4;
	add.s64 	%rd119, %rd2, %rd118;
	ld.global.u32 	%r347, [%rd119];
	setp.gt.s32 	%p20, %r346, %r347;
	selp.b32 	%r348, %r1416, %r330, %p20;
	mul.wide.s32 	%rd120, %r348, 4;
	add.s64 	%rd121, %rd2, %rd120;
	ld.global.u32 	%r349, [%rd121];
	mul.wide.s32 	%rd122, %r331, 4;
	add.s64 	%rd123, %rd2, %rd122;
	ld.global.u32 	%r350, [%rd123];
	setp.gt.s32 	%p21, %r349, %r350;
	selp.b32 	%r351, %r348, %r331, %p21;
	mul.wide.s32 	%rd124, %r351, 4;
	add.s64 	%rd125, %rd2, %rd124;
	ld.global.u32 	%r352, [%rd125];
	mul.wide.s32 	%rd126, %r332, 4;
	add.s64 	%rd127, %rd2, %rd126;
	ld.global.u32 	%r353, [%rd127];
	setp.gt.s32 	%p22, %r352, %r353;
	selp.b32 	%r354, %r351, %r332, %p22;
	mul.wide.s32 	%rd128, %r354, 4;
	add.s64 	%rd129, %rd2, %rd128;
	ld.global.u32 	%r355, [%rd129];
	mul.wide.s32 	%rd130, %r333, 4;
	add.s64 	%rd131, %rd2, %rd130;
	ld.global.u32 	%r356, [%rd131];
	setp.gt.s32 	%p23, %r355, %r356;
	selp.b32 	%r357, %r354, %r333, %p23;
	mul.wide.s32 	%rd132, %r357, 4;
	add.s64 	%rd133, %rd2, %rd132;
	ld.global.u32 	%r358, [%rd133];
	mul.wide.s32 	%rd134, %r334, 4;
	add.s64 	%rd135, %rd2, %rd134;
	ld.global.u32 	%r359, [%rd135];
	setp.gt.s32 	%p24, %r358, %r359;
	selp.b32 	%r360, %r357, %r334, %p24;
	mul.wide.s32 	%rd136, %r360, 4;
	add.s64 	%rd137, %rd2, %rd136;
	ld.global.u32 	%r361, [%rd137];
	mul.wide.s32 	%rd138, %r335, 4;
	add.s64 	%rd139, %rd2, %rd138;
	ld.global.u32 	%r362, [%rd139];
	setp.gt.s32 	%p25, %r361, %r362;
	selp.b32 	%r363, %r360, %r335, %p25;
	mul.wide.s32 	%rd140, %r363, 4;
	add.s64 	%rd141, %rd2, %rd140;
	ld.global.u32 	%r364, [%rd141];
	mul.wide.s32 	%rd142, %r336, 4;
	add.s64 	%rd143, %rd2, %rd142;
	ld.global.u32 	%r365, [%rd143];
	setp.gt.s32 	%p26, %r364, %r365;
	selp.b32 	%r366, %r363, %r336, %p26;
	mul.wide.s32 	%rd144, %r366, 4;
	add.s64 	%rd145, %rd2, %rd144;
	ld.global.u32 	%r367, [%rd145];
	mul.wide.s32 	%rd146, %r337, 4;
	add.s64 	%rd147, %rd2, %rd146;
	ld.global.u32 	%r368, [%rd147];
	setp.gt.s32 	%p27, %r367, %r368;
	selp.b32 	%r369, %r366, %r337, %p27;
	mul.wide.s32 	%rd148, %r369, 4;
	add.s64 	%rd149, %rd2, %rd148;
	ld.global.u32 	%r370, [%rd149];
	mul.wide.s32 	%rd150, %r338, 4;
	add.s64 	%rd151, %rd2, %rd150;
	ld.global.u32 	%r371, [%rd151];
	setp.gt.s32 	%p28, %r370, %r371;
	selp.b32 	%r372, %r369, %r338, %p28;
	mul.wide.s32 	%rd152, %r372, 4;
	add.s64 	%rd153, %rd2, %rd152;
	ld.global.u32 	%r373, [%rd153];
	mul.wide.s32 	%rd154, %r339, 4;
	add.s64 	%rd155, %rd2, %rd154;
	ld.global.u32 	%r374, [%rd155];
	setp.gt.s32 	%p29, %r373, %r374;
	selp.b32 	%r375, %r372, %r339, %p29;
	mul.wide.s32 	%rd156, %r375, 4;
	add.s64 	%rd157, %rd2, %rd156;
	ld.global.u32 	%r376, [%rd157];
	mul.wide.s32 	%rd158, %r340, 4;
	add.s64 	%rd159, %rd2, %rd158;
	ld.global.u32 	%r377, [%rd159];
	setp.gt.s32 	%p30, %r376, %r377;
	selp.b32 	%r378, %r375, %r340, %p30;
	mul.wide.s32 	%rd160, %r378, 4;
	add.s64 	%rd161, %rd2, %rd160;
	ld.global.u32 	%r379, [%rd161];
	mul.wide.s32 	%rd162, %r341, 4;
	add.s64 	%rd163, %rd2, %rd162;
	ld.global.u32 	%r380, [%rd163];
	setp.gt.s32 	%p31, %r379, %r380;
	selp.b32 	%r381, %r378, %r341, %p31;
	mul.wide.s32 	%rd164, %r381, 4;
	add.s64 	%rd165, %rd2, %rd164;
	ld.global.u32 	%r382, [%rd165];
	mul.wide.s32 	%rd166, %r342, 4;
	add.s64 	%rd167, %rd2, %rd166;
	ld.global.u32 	%r383, [%rd167];
	setp.gt.s32 	%p32, %r382, %r383;
	selp.b32 	%r384, %r381, %r342, %p32;
	mul.wide.s32 	%rd168, %r384, 4;
	add.s64 	%rd169, %rd2, %rd168;
	ld.global.u32 	%r385, [%rd169];
	mul.wide.s32 	%rd170, %r343, 4;
	add.s64 	%rd171, %rd2, %rd170;
	ld.global.u32 	%r386, [%rd171];
	setp.gt.s32 	%p33, %r385, %r386;
	selp.b32 	%r387, %r384, %r343, %p33;
	mul.wide.s32 	%rd172, %r387, 4;
	add.s64 	%rd173, %rd2, %rd172;
	ld.global.u32 	%r388, [%rd173];
	mul.wide.s32 	%rd174, %r344, 4;
	add.s64 	%rd175, %rd2, %rd174;
	ld.global.u32 	%r389, [%rd175];
	setp.gt.s32 	%p34, %r388, %r389;
	selp.b32 	%r390, %r387, %r344, %p34;
	mul.wide.s32 	%rd176, %r390, 4;
	add.s64 	%rd177, %rd2, %rd176;
	ld.global.u32 	%r391, [%rd177];
	mul.wide.s32 	%rd178, %r345, 4;
	add.s64 	%rd179, %rd2, %rd178;
	ld.global.u32 	%r392, [%rd179];
	setp.gt.s32 	%p35, %r391, %r392;
	selp.b32 	%r1416, %r390, %r345, %p35;
	sub.s32 	%r393, %r266, %r1395;
	setp.lt.s32 	%p36, %r393, 4096;
	@%p36 bra 	$L__BB6_149;
	add.s32 	%r1395, %r1395, 4096;
	setp.le.s32 	%p37, %r1395, %r213;
	@%p37 bra 	$L__BB6_135;
$L__BB6_137:
	setp.le.s32 	%p38, %r266, %r1395;
	sub.s32 	%r394, %r266, %r1395;
	setp.ge.s32 	%p39, %r211, %r394;
	or.pred  	%p40, %p38, %p39;
	@%p40 bra 	$L__BB6_149;
	not.b32 	%r397, %r211;
	add.s32 	%r398, %r266, %r397;
	sub.s32 	%r220, %r398, %r1395;
	shr.u32 	%r399, %r220, 8;
	add.s32 	%r221, %r399, 1;
	and.b32  	%r222, %r221, 7;
	setp.lt.u32 	%p41, %r220, 1792;
	mov.u32 	%r1402, %r211;
	@%p41 bra 	$L__BB6_141;
	cvt.u64.u32 	%rd180, %r1395;
	add.s64 	%rd181, %rd13, %rd180;
	shl.b64 	%rd182, %rd181, 2;
	add.s64 	%rd183, %rd182, %rd18;
	add.s64 	%rd1116, %rd183, 4096;
	add.s32 	%r1398, %r211, %r1395;
	and.b32  	%r400, %r221, 33554424;
	neg.s32 	%r1397, %r400;
	mov.u32 	%r1402, %r211;
$L__BB6_140:
	.pragma "nounroll";
	mul.wide.u32 	%rd192, %r1398, 4;
	add.s64 	%rd184, %rd18, %rd192;
	// begin inline asm
	ld.global.nc.u32 %r401, [%rd184];
	// end inline asm
	mul.wide.s32 	%rd193, %r1416, 4;
	add.s64 	%rd194, %rd2, %rd193;
	ld.global.u32 	%r409, [%rd194];
	mul.wide.s32 	%rd195, %r401, 4;
	add.s64 	%rd196, %rd2, %rd195;
	ld.global.u32 	%r410, [%rd196];
	setp.gt.s32 	%p42, %r409, %r410;
	selp.b32 	%r411, %r1416, %r401, %p42;
	add.s64 	%rd185, %rd1116, -3072;
	// begin inline asm
	ld.global.nc.u32 %r402, [%rd185];
	// end inline asm
	mul.wide.s32 	%rd197, %r411, 4;
	add.s64 	%rd198, %rd2, %rd197;
	ld.global.u32 	%r412, [%rd198];
	mul.wide.s32 	%rd199, %r402, 4;
	add.s64 	%rd200, %rd2, %rd199;
	ld.global.u32 	%r413, [%rd200];
	setp.gt.s32 	%p43, %r412, %r413;
	selp.b32 	%r414, %r411, %r402, %p43;
	add.s64 	%rd186, %rd1116, -2048;
	// begin inline asm
	ld.global.nc.u32 %r403, [%rd186];
	// end inline asm
	mul.wide.s32 	%rd201, %r414, 4;
	add.s64 	%rd202, %rd2, %rd201;
	ld.global.u32 	%r415, [%rd202];
	mul.wide.s32 	%rd203, %r403, 4;
	add.s64 	%rd204, %rd2, %rd203;
	ld.global.u32 	%r416, [%rd204];
	setp.gt.s32 	%p44, %r415, %r416;
	selp.b32 	%r417, %r414, %r403, %p44;
	add.s64 	%rd187, %rd1116, -1024;
	// begin inline asm
	ld.global.nc.u32 %r404, [%rd187];
	// end inline asm
	mul.wide.s32 	%rd205, %r417, 4;
	add.s64 	%rd206, %rd2, %rd205;
	ld.global.u32 	%r418, [%rd206];
	mul.wide.s32 	%rd207, %r404, 4;
	add.s64 	%rd208, %rd2, %rd207;
	ld.global.u32 	%r419, [%rd208];
	setp.gt.s32 	%p45, %r418, %r419;
	selp.b32 	%r420, %r417, %r404, %p45;
	// begin inline asm
	ld.global.nc.u32 %r405, [%rd1116];
	// end inline asm
	mul.wide.s32 	%rd209, %r420, 4;
	add.s64 	%rd210, %rd2, %rd209;
	ld.global.u32 	%r421, [%rd210];
	mul.wide.s32 	%rd211, %r405, 4;
	add.s64 	%rd212, %rd2, %rd211;
	ld.global.u32 	%r422, [%rd212];
	setp.gt.s32 	%p46, %r421, %r422;
	selp.b32 	%r423, %r420, %r405, %p46;
	add.s64 	%rd189, %rd1116, 1024;
	// begin inline asm
	ld.global.nc.u32 %r406, [%rd189];
	// end inline asm
	mul.wide.s32 	%rd213, %r423, 4;
	add.s64 	%rd214, %rd2, %rd213;
	ld.global.u32 	%r424, [%rd214];
	mul.wide.s32 	%rd215, %r406, 4;
	add.s64 	%rd216, %rd2, %rd215;
	ld.global.u32 	%r425, [%rd216];
	setp.gt.s32 	%p47, %r424, %r425;
	selp.b32 	%r426, %r423, %r406, %p47;
	add.s64 	%rd190, %rd1116, 2048;
	// begin inline asm
	ld.global.nc.u32 %r407, [%rd190];
	// end inline asm
	mul.wide.s32 	%rd217, %r426, 4;
	add.s64 	%rd218, %rd2, %rd217;
	ld.global.u32 	%r427, [%rd218];
	mul.wide.s32 	%rd219, %r407, 4;
	add.s64 	%rd220, %rd2, %rd219;
	ld.global.u32 	%r428, [%rd220];
	setp.gt.s32 	%p48, %r427, %r428;
	selp.b32 	%r429, %r426, %r407, %p48;
	add.s64 	%rd191, %rd1116, 3072;
	// begin inline asm
	ld.global.nc.u32 %r408, [%rd191];
	// end inline asm
	mul.wide.s32 	%rd221, %r429, 4;
	add.s64 	%rd222, %rd2, %rd221;
	ld.global.u32 	%r430, [%rd222];
	mul.wide.s32 	%rd223, %r408, 4;
	add.s64 	%rd224, %rd2, %rd223;
	ld.global.u32 	%r431, [%rd224];
	setp.gt.s32 	%p49, %r430, %r431;
	selp.b32 	%r1416, %r429, %r408, %p49;
	add.s32 	%r1402, %r1402, 2048;
	add.s64 	%rd1116, %rd1116, 8192;
	add.s32 	%r1398, %r1398, 2048;
	add.s32 	%r1397, %r1397, 8;
	setp.ne.s32 	%p50, %r1397, 0;
	@%p50 bra 	$L__BB6_140;
$L__BB6_141:
	setp.eq.s32 	%p51, %r222, 0;
	@%p51 bra 	$L__BB6_149;
	setp.lt.u32 	%p52, %r222, 4;
	@%p52 bra 	$L__BB6_144;
	add.s32 	%r437, %r1402, %r1395;
	mul.wide.u32 	%rd229, %r437, 4;
	add.s64 	%rd225, %rd18, %rd229;
	// begin inline asm
	ld.global.nc.u32 %r433, [%rd225];
	// end inline asm
	mul.wide.s32 	%rd230, %r1416, 4;
	add.s64 	%rd231, %rd2, %rd230;
	ld.global.u32 	%r438, [%rd231];
	mul.wide.s32 	%rd232, %r433, 4;
	add.s64 	%rd233, %rd2, %rd232;
	ld.global.u32 	%r439, [%rd233];
	setp.gt.s32 	%p53, %r438, %r439;
	selp.b32 	%r440, %r1416, %r433, %p53;
	cvt.u64.u32 	%rd234, %r1395;
	cvt.u64.u32 	%rd235, %r1402;
	add.s64 	%rd236, %rd235, %rd234;
	shl.b64 	%rd237, %rd236, 2;
	add.s64 	%rd238, %rd18, %rd237;
	add.s64 	%rd226, %rd238, 1024;
	// begin inline asm
	ld.global.nc.u32 %r434, [%rd226];
	// end inline asm
	mul.wide.s32 	%rd239, %r440, 4;
	add.s64 	%rd240, %rd2, %rd239;
	ld.global.u32 	%r441, [%rd240];
	mul.wide.s32 	%rd241, %r434, 4;
	add.s64 	%rd242, %rd2, %rd241;
	ld.global.u32 	%r442, [%rd242];
	setp.gt.s32 	%p54, %r441, %r442;
	selp.b32 	%r443, %r440, %r434, %p54;
	add.s64 	%rd227, %rd238, 2048;
	// begin inline asm
	ld.global.nc.u32 %r435, [%rd227];
	// end inline asm
	mul.wide.s32 	%rd243, %r443, 4;
	add.s64 	%rd244, %rd2, %rd243;
	ld.global.u32 	%r444, [%rd244];
	mul.wide.s32 	%rd245, %r435, 4;
	add.s64 	%rd246, %rd2, %rd245;
	ld.global.u32 	%r445, [%rd246];
	setp.gt.s32 	%p55, %r444, %r445;
	selp.b32 	%r446, %r443, %r435, %p55;
	add.s64 	%rd228, %rd238, 3072;
	// begin inline asm
	ld.global.nc.u32 %r436, [%rd228];
	// end inline asm
	mul.wide.s32 	%rd247, %r446, 4;
	add.s64 	%rd248, %rd2, %rd247;
	ld.global.u32 	%r447, [%rd248];
	mul.wide.s32 	%rd249, %r436, 4;
	add.s64 	%rd250, %rd2, %rd249;
	ld.global.u32 	%r448, [%rd250];
	setp.gt.s32 	%p56, %r447, %r448;
	selp.b32 	%r1416, %r446, %r436, %p56;
	add.s32 	%r1402, %r1402, 1024;
$L__BB6_144:
	and.b32  	%r450, %r221, 3;
	setp.eq.s32 	%p57, %r450, 0;
	@%p57 bra 	$L__BB6_149;
	setp.eq.s32 	%p58, %r450, 1;
	@%p58 bra 	$L__BB6_147;
	add.s32 	%r453, %r1402, %r1395;
	mul.wide.u32 	%rd253, %r453, 4;
	add.s64 	%rd251, %rd18, %rd253;
	// begin inline asm
	ld.global.nc.u32 %r451, [%rd251];
	// end inline asm
	mul.wide.s32 	%rd254, %r1416, 4;
	add.s64 	%rd255, %rd2, %rd254;
	ld.global.u32 	%r454, [%rd255];
	mul.wide.s32 	%rd256, %r451, 4;
	add.s64 	%rd257, %rd2, %rd256;
	ld.global.u32 	%r455, [%rd257];
	setp.gt.s32 	%p59, %r454, %r455;
	selp.b32 	%r456, %r1416, %r451, %p59;
	cvt.u64.u32 	%rd258, %r1395;
	cvt.u64.u32 	%rd259, %r1402;
	add.s64 	%rd260, %rd259, %rd258;
	shl.b64 	%rd261, %rd260, 2;
	add.s64 	%rd262, %rd18, %rd261;
	add.s64 	%rd252, %rd262, 1024;
	// begin inline asm
	ld.global.nc.u32 %r452, [%rd252];
	// end inline asm
	mul.wide.s32 	%rd263, %r456, 4;
	add.s64 	%rd264, %rd2, %rd263;
	ld.global.u32 	%r457, [%rd264];
	mul.wide.s32 	%rd265, %r452, 4;
	add.s64 	%rd266, %rd2, %rd265;
	ld.global.u32 	%r458, [%rd266];
	setp.gt.s32 	%p60, %r457, %r458;
	selp.b32 	%r1416, %r456, %r452, %p60;
	add.s32 	%r1402, %r1402, 512;
$L__BB6_147:
	and.b32  	%r459, %r220, 256;
	setp.ne.s32 	%p61, %r459, 0;
	@%p61 bra 	$L__BB6_149;
	add.s32 	%r461, %r1402, %r1395;
	mul.wide.u32 	%rd268, %r461, 4;
	add.s64 	%rd267, %rd18, %rd268;
	// begin inline asm
	ld.global.nc.u32 %r460, [%rd267];
	// end inline asm
	mul.wide.s32 	%rd269, %r1416, 4;
	add.s64 	%rd270, %rd2, %rd269;
	ld.global.u32 	%r462, [%rd270];
	mul.wide.s32 	%rd271, %r460, 4;
	add.s64 	%rd272, %rd2, %rd271;
	ld.global.u32 	%r463, [%rd272];
	setp.gt.s32 	%p62, %r462, %r463;
	selp.b32 	%r1416, %r1416, %r460, %p62;
$L__BB6_149:
	// begin inline asm
	mov.u32 %r464, %laneid;
	// end inline asm
	mov.b32 	%r467, 1;
	mov.b32 	%r468, 31;
	mov.b32 	%r469, -1;
	// begin inline asm
	shfl.sync.down.b32 %r465, %r1416, %r467, %r468, %r469;
	// end inline asm
	setp.gt.s32 	%p63, %r464, 30;
	@%p63 bra 	$L__BB6_151;
	mul.wide.s32 	%rd273, %r1416, 4;
	add.s64 	%rd274, %rd2, %rd273;
	ld.global.u32 	%r470, [%rd274];
	mul.wide.s32 	%rd275, %r465, 4;
	add.s64 	%rd276, %rd2, %rd275;
	ld.global.u32 	%r471, [%rd276];
	setp.gt.s32 	%p64, %r470, %r471;
	selp.b32 	%r1416, %r1416, %r465, %p64;
$L__BB6_151:
	mov.b32 	%r474, 2;
	mov.b32 	%r475, 31;
	mov.b32 	%r476, -1;
	// begin inline asm
	shfl.sync.down.b32 %r472, %r1416, %r474, %r475, %r476;
	// end inline asm
	setp.gt.s32 	%p65, %r464, 29;
	@%p65 bra 	$L__BB6_153;
	mul.wide.s32 	%rd277, %r1416, 4;
	add.s64 	%rd278, %rd2, %rd277;
	ld.global.u32 	%r477, [%rd278];
	mul.wide.s32 	%rd279, %r472, 4;
	add.s64 	%rd280, %rd2, %rd279;
	ld.global.u32 	%r478, [%rd280];
	setp.gt.s32 	%p66, %r477, %r478;
	selp.b32 	%r1416, %r1416, %r472, %p66;
$L__BB6_153:
	mov.b32 	%r481, 4;
	mov.b32 	%r482, 31;
	mov.b32 	%r483, -1;
	// begin inline asm
	shfl.sync.down.b32 %r479, %r1416, %r481, %r482, %r483;
	// end inline asm
	setp.gt.s32 	%p67, %r464, 27;
	@%p67 bra 	$L__BB6_155;
	mul.wide.s32 	%rd281, %r1416, 4;
	add.s64 	%rd282, %rd2, %rd281;
	ld.global.u32 	%r484, [%rd282];
	mul.wide.s32 	%rd283, %r479, 4;
	add.s64 	%rd284, %rd2, %rd283;
	ld.global.u32 	%r485, [%rd284];
	setp.gt.s32 	%p68, %r484, %r485;
	selp.b32 	%r1416, %r1416, %r479, %p68;
$L__BB6_155:
	mov.b32 	%r488, 8;
	mov.b32 	%r489, 31;
	mov.b32 	%r490, -1;
	// begin inline asm
	shfl.sync.down.b32 %r486, %r1416, %r488, %r489, %r490;
	// end inline asm
	setp.gt.s32 	%p69, %r464, 23;
	@%p69 bra 	$L__BB6_157;
	mul.wide.s32 	%rd285, %r1416, 4;
	add.s64 	%rd286, %rd2, %rd285;
	ld.global.u32 	%r491, [%rd286];
	mul.wide.s32 	%rd287, %r486, 4;
	add.s64 	%rd288, %rd2, %rd287;
	ld.global.u32 	%r492, [%rd288];
	setp.gt.s32 	%p70, %r491, %r492;
	selp.b32 	%r1416, %r1416, %r486, %p70;
$L__BB6_157:
	mov.b32 	%r495, 16;
	mov.b32 	%r496, 31;
	mov.b32 	%r497, -1;
	// begin inline asm
	shfl.sync.down.b32 %r493, %r1416, %r495, %r496, %r497;
	// end inline asm
	setp.gt.s32 	%p71, %r464, 15;
	@%p71 bra 	$L__BB6_160;
	mul.wide.s32 	%rd289, %r1416, 4;
	add.s64 	%rd290, %rd2, %rd289;
	ld.global.u32 	%r498, [%rd290];
	mul.wide.s32 	%rd291, %r493, 4;
	add.s64 	%rd292, %rd2, %rd291;
	ld.global.u32 	%r499, [%rd292];
	setp.gt.s32 	%p72, %r498, %r499;
	selp.b32 	%r1416, %r1416, %r493, %p72;
	setp.ne.s32 	%p73, %r464, 0;
	@%p73 bra 	$L__BB6_160;
	shr.u32 	%r500, %r211, 3;
	and.b32  	%r501, %r500, 124;
	mov.u32 	%r502, _ZZN3cub18CUB_300001_SM_10006detail6reduce28DeviceReduceSingleTileKernelINS2_10policy_hubIij8maxFunctE10Policy1000EPiS8_iS5_iiN4cuda3std3__410__identityEEEvT0_T1_T2_T3_T4_T6_E12temp_storage;
	add.s32 	%r503, %r502, %r501;
	st.shared.u32 	[%r503+8], %r1416;
$L__BB6_160:
	bar.sync 	0;
	setp.ne.s32 	%p74, %r211, 0;
	@%p74 bra 	$L__BB6_162;
	ld.shared.u32 	%r504, [_ZZN3cub18CUB_300001_SM_10006detail6reduce28DeviceReduceSingleTileKernelINS2_10policy_hubIij8maxFunctE10Policy1000EPiS8_iS5_iiN4cuda3std3__410__identityEEEvT0_T1_T2_T3_T4_T6_E12temp_storage+12];
	mul.wide.s32 	%rd293, %r1416, 4;
	add.s64 	%rd294, %rd2, %rd293;
	ld.global.u32 	%r505, [%rd294];
	mul.wide.s32 	%rd295, %r504, 4;
	add.s64 	%rd296, %rd2, %rd295;
	ld.global.u32 	%r506, [%rd296];
	setp.gt.s32 	%p75, %r505, %r506;
	selp.b32 	%r507, %r1416, %r504, %p75;
	ld.shared.u32 	%r508, [_ZZN3cub18CUB_300001_SM_10006detail6reduce28DeviceReduceSingleTileKernelINS2_10policy_hubIij8maxFunctE10Policy1000EPiS8_iS5_iiN4cuda3std3__410__identityEEEvT0_T1_T2_T3_T4_T6_E12temp_storage+16];
	mul.wide.s32 	%rd297, %r507, 4;
	add.s64 	%rd298, %rd2, %rd297;
	ld.global.u32 	%r509, [%rd298];
	mul.wide.s32 	%rd299, %r508, 4;
	add.s64 	%rd300, %rd2, %rd299;
	ld.global.u32 	%r510, [%rd300];
	setp.gt.s32 	%p76, %r509, %r510;
	selp.b32 	%r511, %r507, %r508, %p76;
	ld.shared.u32 	%r512, [_ZZN3cub18CUB_300001_SM_10006detail6reduce28DeviceReduceSingleTileKernelINS2_10policy_hubIij8maxFunctE10Policy1000EPiS8_iS5_iiN4cuda3std3__410__identityEEEvT0_T1_T2_T3_T4_T6_E12temp_storage+20];
	mul.wide.s32 	%rd301, %r511, 4;
	add.s64 	%rd302, %rd2, %rd301;
	ld.global.u32 	%r513, [%rd302];
	mul.wide.s32 	%rd303, %r512, 4;
	add.s64 	%rd304, %rd2, %rd303;
	ld.global.u32 	%r514, [%rd304];
	setp.gt.s32 	%p77, %r513, %r514;
	selp.b32 	%r515, %r511, %r512, %p77;
	ld.shared.u32 	%r516, [_ZZN3cub18CUB_300001_SM_10006detail6reduce28DeviceReduceSingleTileKernelINS2_10policy_hubIij8maxFunctE10Policy1000EPiS8_iS5_iiN4cuda3std3__410__identityEEEvT0_T1_T2_T3_T4_T6_E12temp_storage+24];
	mul.wide.s32 	%rd305, %r515, 4;
	add.s64 	%rd306, %rd2, %rd305;
	ld.global.u32 	%r517, [%rd306];
	mul.wide.s32 	%rd307, %r516, 4;
	add.s64 	%rd308, %rd2, %rd307;
	ld.global.u32 	%r518, [%rd308];
	setp.gt.s32 	%p78, %r517, %r518;
	selp.b32 	%r519, %r515, %r516, %p78;
	ld.shared.u32 	%r520, [_ZZN3cub18CUB_300001_SM_10006detail6reduce28DeviceReduceSingleTileKernelINS2_10policy_hubIij8maxFunctE10Policy1000EPiS8_iS5_iiN4cuda3std3__410__identityEEEvT0_T1_T2_T3_T4_T6_E12temp_storage+28];
	mul.wide.s32 	%rd309, %r519, 4;
	add.s64 	%rd310, %rd2, %rd309;
	ld.global.u32 	%r521, [%rd310];
	mul.wide.s32 	%rd311, %r520, 4;
	add.s64 	%rd312, %rd2, %rd311;
	ld.global.u32 	%r522, [%rd312];
	setp.gt.s32 	%p79, %r521, %r522;
	selp.b32 	%r523, %r519, %r520, %p79;
	ld.shared.u32 	%r524, [_ZZN3cub18CUB_300001_SM_10006detail6reduce28DeviceReduceSingleTileKernelINS2_10policy_hubIij8maxFunctE10Policy1000EPiS8_iS5_iiN4cuda3std3__410__identityEEEvT0_T1_T2_T3_T4_T6_E12temp_storage+32];
	mul.wide.s32 	%rd313, %r523, 4;
	add.s64 	%rd314, %rd2, %rd313;
	ld.global.u32 	%r525, [%rd314];
	mul.wide.s32 	%rd315, %r524, 4;
	add.s64 	%rd316, %rd2, %rd315;
	ld.global.u32 	%r526, [%rd316];
	setp.gt.s32 	%p80, %r525, %r526;
	selp.b32 	%r527, %r523, %r524, %p80;
	ld.shared.u32 	%r528, [_ZZN3cub18CUB_300001_SM_10006detail6reduce28DeviceReduceSingleTileKernelINS2_10policy_hubIij8maxFunctE10Policy1000EPiS8_iS5_iiN4cuda3std3__410__identityEEEvT0_T1_T2_T3_T4_T6_E12temp_storage+36];
	mul.wide.s32 	%rd317, %r527, 4;
	add.s64 	%rd318, %rd2, %rd317;
	ld.global.u32 	%r529, [%rd318];
	mul.wide.s32 	%rd319, %r528, 4;
	add.s64 	%rd320, %rd2, %rd319;
	ld.global.u32 	%r530, [%rd320];
	setp.gt.s32 	%p81, %r529, %r530;
	selp.b32 	%r1416, %r527, %r528, %p81;
$L__BB6_162:
	mov.u32 	%r1309, %tid.x;
	setp.ne.s32 	%p335, %r1309, 0;
	@%p335 bra 	$L__BB6_164;
	mul.wide.s32 	%rd1109, %r267, 4;
	add.s64 	%rd1110, %rd2, %rd1109;
	ld.global.u32 	%r1310, [%rd1110];
	mul.wide.s32 	%rd1111, %r1416, 4;
	add.s64 	%rd1112, %rd2, %rd1111;
	ld.global.u32 	%r1311, [%rd1112];
	setp.gt.s32 	%p336, %r1310, %r1311;
	selp.b32 	%r1312, %r267, %r1416, %p336;
	st.global.u32 	[%rd1], %r1312;
$L__BB6_164:
	ret;

}
	// .globl	_ZN3cub18CUB_300001_SM_10006detail6reduce28DeviceReduceSingleTileKernelINS2_10policy_hubIiy8maxFunctE10Policy1000EN6thrust24THRUST_300001_SM_1000_NS17counting_iteratorIiNS9_11use_defaultESB_SB_EEPiyS5_iiN4cuda3std3__410__identityEEEvT0_T1_T2_T3_T4_T6_
.visible .entry _ZN3cub18CUB_300001_SM_10006detail6reduce28DeviceReduceSingleTileKernelINS2_10policy_hubIiy8maxFunctE10Policy1000EN6thrust24THRUST_300001_SM_1000_NS17counting_iteratorIiNS9_11use_defaultESB_SB_EEPiyS5_iiN4cuda3std3__410__identityEEEvT0_T1_T2_T3_T4_T6_(
	.param .align 4 .b8 _ZN3cub18CUB_300001_SM_10006detail6reduce28DeviceReduceSingleTileKernelINS2_10policy_hubIiy8maxFunctE10Policy1000EN6thrust24THRUST_300001_SM_1000_NS17counting_iteratorIiNS9_11use_defaultESB_SB_EEPiyS5_iiN4cuda3std3__410__identityEEEvT0_T1_T2_T3_T4_T6__param_0[4],
	.param .u64 .ptr .align 1 _ZN3cub18CUB_300001_SM_10006detail6reduce28DeviceReduceSingleTileKernelINS2_10policy_hubIiy8maxFunctE10Policy1000EN6thrust24THRUST_300001_SM_1000_NS17counting_iteratorIiNS9_11use_defaultESB_SB_EEPiyS5_iiN4cuda3std3__410__identityEEEvT0_T1_T2_T3_T4_T6__param_1,
	.param .u64 _ZN3cub18CUB_300001_SM_10006detail6reduce28DeviceReduceSingleTileKernelINS2_10policy_hubIiy8maxFunctE10Policy1000EN6thrust24THRUST_300001_SM_1000_NS17counting_iteratorIiNS9_11use_defaultESB_SB_EEPiyS5_iiN4cuda3std3__410__identityEEEvT0_T1_T2_T3_T4_T6__param_2,
	.param .align 8 .b8 _ZN3cub18CUB_300001_SM_10006detail6reduce28DeviceReduceSingleTileKernelINS2_10policy_hubIiy8maxFunctE10Policy1000EN6thrust24THRUST_300001_SM_1000_NS17counting_iteratorIiNS9_11use_defaultESB_SB_EEPiyS5_iiN4cuda3std3__410__identityEEEvT0_T1_T2_T3_T4_T6__param_3[8],
	.param .u32 _ZN3cub18CUB_300001_SM_10006detail6reduce28DeviceReduceSingleTileKernelINS2_10policy_hubIiy8maxFunctE10Policy1000EN6thrust24THRUST_300001_SM_1000_NS17counting_iteratorIiNS9_11use_defaultESB_SB_EEPiyS5_iiN4cuda3std3__410__identityEEEvT0_T1_T2_T3_T4_T6__param_4,
	.param .align 1 .b8 _ZN3cub18CUB_300001_SM_10006detail6reduce28DeviceReduceSingleTileKernelINS2_10policy_hubIiy8maxFunctE10Policy1000EN6thrust24THRUST_300001_SM_1000_NS17counting_iteratorIiNS9_11use_defaultESB_SB_EEPiyS5_iiN4cuda3std3__410__identityEEEvT0_T1_T2_T3_T4_T6__param_5[1]
)
.maxntid 256
.minnctapersm 1
{
	.reg .pred 	%p<186>;
	.reg .b32 	%r<777>;
	.reg .b64 	%rd<362>;
	// demoted variable
	.shared .align 4 .b8 _ZZN3cub18CUB_300001_SM_10006detail6reduce28DeviceReduceSingleTileKernelINS2_10policy_hubIiy8maxFunctE10Policy1000EN6thrust24THRUST_300001_SM_1000_NS17counting_iteratorIiNS9_11use_defaultESB_SB_EEPiyS5_iiN4cuda3std3__410__identityEEEvT0_T1_T2_T3_T4_T6_E12temp_storage[44];
	ld.param.u64 	%rd11, [_ZN3cub18CUB_300001_SM_10006detail6reduce28DeviceReduceSingleTileKernelINS2_10policy_hubIiy8maxFunctE10Policy1000EN6thrust24THRUST_300001_SM_1000_NS17counting_iteratorIiNS9_11use_defaultESB_SB_EEPiyS5_iiN4cuda3std3__410__identityEEEvT0_T1_T2_T3_T4_T6__param_3];
	ld.param.u32 	%r150, [_ZN3cub18CUB_300001_SM_10006detail6reduce28DeviceReduceSingleTileKernelINS2_10policy_hubIiy8maxFunctE10Policy1000EN6thrust24THRUST_300001_SM_1000_NS17counting_iteratorIiNS9_11use_defaultESB_SB_EEPiyS5_iiN4cuda3std3__410__identityEEEvT0_T1_T2_T3_T4_T6__param_0];
	ld.param.u64 	%rd12, [_ZN3cub18CUB_300001_SM_10006detail6reduce28DeviceReduceSingleTileKernelINS2_10policy_hubIiy8maxFunctE10Policy1000EN6thrust24THRUST_300001_SM_1000_NS17counting_iteratorIiNS9_11use_defaultESB_SB_EEPiyS5_iiN4cuda3std3__410__identityEEEvT0_T1_T2_T3_T4_T6__param_1];
	ld.param.u64 	%rd10, [_ZN3cub18CUB_300001_SM_10006detail6reduce28DeviceReduceSingleTileKernelINS2_10policy_hubIiy8maxFunctE10Policy1000EN6thrust24THRUST_300001_SM_1000_NS17counting_iteratorIiNS9_11use_defaultESB_SB_EEPiyS5_iiN4cuda3std3__410__identityEEEvT0_T1_T2_T3_T4_T6__param_2];
	ld.param.u32 	%r151, [_ZN3cub18CUB_300001_SM_10006detail6reduce28DeviceReduceSingleTileKernelINS2_10policy_hubIiy8maxFunctE10Policy1000EN6thrust24THRUST_300001_SM_1000_NS17counting_iteratorIiNS9_11use_defaultESB_SB_EEPiyS5_iiN4cuda3std3__410__identityEEEvT0_T1_T2_T3_T4_T6__param_4];
	cvta.to.global.u64 	%rd1, %rd12;
	setp.ne.s64 	%p1, %rd10, 0;
	@%p1 bra 	$L__BB7_3;
	mov.u32 	%r724, %tid.x;
	setp.ne.s32 	%p185, %r724, 0;
	@%p185 bra 	$L__BB7_85;
	st.global.u32 	[%rd1], %r151;
	bra.uni 	$L__BB7_85;
$L__BB7_3:
	cvta.to.global.u64 	%rd2, %rd11;
	setp.gt.u64 	%p2, %rd10, 4095;
	@%p2 bra 	$L__BB7_52;
	cvt.u32.u64 	%r2, %rd10;
	mov.u32 	%r3, %tid.x;
	setp.lt.u32 	%p96, %r3, %r2;
	add.s32 	%r465, %r150, %r3;
	add.s32 	%r466, %r3, 256;
	selp.b32 	%r776, %r465, 0, %p96;
	selp.b32 	%r733, %r466, %r3, %p96;
	setp.ge.u32 	%p97, %r733, %r2;
	@%p97 bra 	$L__BB7_18;
	not.b32 	%r468, %r733;
	add.s32 	%r469, %r468, %r2;
	shr.u32 	%r470, %r469, 8;
	add.s32 	%r6, %r470, 1;
	and.b32  	%r7, %r6, 15;
	setp.lt.u32 	%p98, %r469, 3840;
	@%p98 bra 	$L__BB7_9;
	or.b32  	%r727, %r733, 2048;
	add.s32 	%r726, %r150, %r733;
	and.b32  	%r471, %r6, 33554416;
	neg.s32 	%r725, %r471;
	add.s64 	%rd3, %rd2, 8192;
$L__BB7_7:
	.pragma "nounroll";
	mul.wide.s32 	%rd194, %r726, 4;
	add.s64 	%rd195, %rd3, %rd194;
	mul.wide.s32 	%rd196, %r776, 4;
	add.s64 	%rd197, %rd2, %rd196;
	ld.global.u32 	%r472, [%rd197];
	ld.global.u32 	%r473, [%rd195+-8192];
	setp.gt.s32 	%p99, %r472, %r473;
	selp.b32 	%r474, %r776, %r726, %p99;
	add.s32 	%r475, %r726, 256;
	mul.wide.s32 	%rd198, %r474, 4;
	add.s64 	%rd199, %rd2, %rd198;
	ld.global.u32 	%r476, [%rd199];
	ld.global.u32 	%r477, [%rd195+-7168];
	setp.gt.s32 	%p100, %r476, %r477;
	selp.b32 	%r478, %r474, %r475, %p100;
	add.s32 	%r479, %r726, 512;
	mul.wide.s32 	%rd200, %r478, 4;
	add.s64 	%rd201, %rd2, %rd200;
	ld.global.u32 	%r480, [%rd201];
	ld.global.u32 	%r481, [%rd195+-6144];
	setp.gt.s32 	%p101, %r480, %r481;
	selp.b32 	%r482, %r478, %r479, %p101;
	add.s32 	%r483, %r726, 768;
	mul.wide.s32 	%rd202, %r482, 4;
	add.s64 	%rd203, %rd2, %rd202;
	ld.global.u32 	%r484, [%rd203];
	ld.global.u32 	%r485, [%rd195+-5120];
	setp.gt.s32 	%p102, %r484, %r485;
	selp.b32 	%r486, %r482, %r483, %p102;
	add.s32 	%r487, %r726, 1024;
	mul.wide.s32 	%rd204, %r486, 4;
	add.s64 	%rd205, %rd2, %rd204;
	ld.global.u32 	%r488, [%rd205];
	ld.global.u32 	%r489, [%rd195+-4096];
	setp.gt.s32 	%p103, %r488, %r489;
	selp.b32 	%r490, %r486, %r487, %p103;
	add.s32 	%r491, %r726, 1280;
	mul.wide.s32 	%rd206, %r490, 4;
	add.s64 	%rd207, %rd2, %rd206;
	ld.global.u32 	%r492, [%rd207];
	ld.global.u32 	%r493, [%rd195+-3072];
	setp.gt.s32 	%p104, %r492, %r493;
	selp.b32 	%r494, %r490, %r491, %p104;
	add.s32 	%r495, %r726, 1536;
	mul.wide.s32 	%rd208, %r494, 4;
	add.s64 	%rd209, %rd2, %rd208;
	ld.global.u32 	%r496, [%rd209];
	ld.global.u32 	%r497, [%rd195+-2048];
	setp.gt.s32 	%p105, %r496, %r497;
	selp.b32 	%r498, %r494, %r495, %p105;
	add.s32 	%r499, %r726, 1792;
	mul.wide.s32 	%rd210, %r498, 4;
	add.s64 	%rd211, %rd2, %rd210;
	ld.global.u32 	%r500, [%rd211];
	ld.global.u32 	%r501, [%rd195+-1024];
	setp.gt.s32 	%p106, %r500, %r501;
	selp.b32 	%r502, %r498, %r499, %p106;
	add.s32 	%r503, %r726, 2048;
	mul.wide.s32 	%rd212, %r502, 4;
	add.s64 	%rd213, %rd2, %rd212;
	ld.global.u32 	%r504, [%rd213];
	ld.global.u32 	%r505, [%rd195];
	setp.gt.s32 	%p107, %r504, %r505;
	selp.b32 	%r506, %r502, %r503, %p107;
	add.s32 	%r507, %r726, 2304;
	mul.wide.s32 	%rd214, %r506, 4;
	add.s64 	%rd215, %rd2, %rd214;
	ld.global.u32 	%r508, [%rd215];
	ld.global.u32 	%r509, [%rd195+1024];
	setp.gt.s32 	%p108, %r508, %r509;
	selp.b32 	%r510, %r506, %r507, %p108;
	add.s32 	%r511, %r726, 2560;
	mul.wide.s32 	%rd216, %r510, 4;
	add.s64 	%rd217, %rd2, %rd216;
	ld.global.u32 	%r512, [%rd217];
	ld.global.u32 	%r513, [%rd195+2048];
	setp.gt.s32 	%p109, %r512, %r513;
	selp.b32 	%r514, %r510, %r511, %p109;
	add.s32 	%r515, %r726, 2816;
	mul.wide.s32 	%rd218, %r514, 4;
	add.s64 	%rd219, %rd2, %rd218;
	ld.global.u32 	%r516, [%rd219];
	ld.global.u32 	%r517, [%rd195+3072];
	setp.gt.s32 	%p110, %r516, %r517;
	selp.b32 	%r518, %r514, %r515, %p110;
	add.s32 	%r519, %r726, 3072;
	mul.wide.s32 	%rd220, %r518, 4;
	add.s64 	%rd221, %rd2, %rd220;
	ld.global.u32 	%r520, [%rd221];
	ld.global.u32 	%r521, [%rd195+4096];
	setp.gt.s32 	%p111, %r520, %r521;
	selp.b32 	%r522, %r518, %r519, %p111;
	add.s32 	%r523, %r726, 3328;
	mul.wide.s32 	%rd222, %r522, 4;
	add.s64 	%rd223, %rd2, %rd222;
	ld.global.u32 	%r524, [%rd223];
	ld.global.u32 	%r525, [%rd195+5120];
	setp.gt.s32 	%p112, %r524, %r525;
	selp.b32 	%r526, %r522, %r523, %p112;
	add.s32 	%r527, %r726, 3584;
	mul.wide.s32 	%rd224, %r526, 4;
	add.s64 	%rd225, %rd2, %rd224;
	ld.global.u32 	%r528, [%rd225];
	ld.global.u32 	%r529, [%rd195+6144];
	setp.gt.s32 	%p113, %r528, %r529;
	selp.b32 	%r530, %r526, %r527, %p113;
	add.s32 	%r531, %r726, 3840;
	mul.wide.s32 	%rd226, %r530, 4;
	add.s64 	%rd227, %rd2, %rd226;
	ld.global.u32 	%r532, [%rd227];
	ld.global.u32 	%r533, [%rd195+7168];
	setp.gt.s32 	%p114, %r532, %r533;
	selp.b32 	%r776, %r530, %r531, %p114;
	add.s32 	%r727, %r727, 4096;
	add.s32 	%r726, %r726, 4096;
	add.s32 	%r725, %r725, 16;
	setp.ne.s32 	%p115, %r725, 0;
	@%p115 bra 	$L__BB7_7;
	add.s32 	%r733, %r727, -2048;
$L__BB7_9:
	setp.eq.s32 	%p116, %r7, 0;
	@%p116 bra 	$L__BB7_18;
	and.b32  	%r23, %r6, 7;
	setp.lt.u32 	%p117, %r7, 8;
	@%p117 bra 	$L__BB7_12;
	add.s32 	%r535, %r733, %r150;
	mul.wide.s32 	%rd228, %r776, 4;
	add.s64 	%rd229, %rd2, %rd228;
	ld.global.u32 	%r536, [%rd229];
	mul.wide.s32 	%rd230, %r535, 4;
	add.s64 	%rd231, %rd2, %rd230;
	ld.global.u32 	%r537, [%rd231];
	setp.gt.s32 	%p118, %r536, %r537;
	selp.b32 	%r538, %r776, %r535, %p118;
	add.s32 	%r539, %r535, 256;
	mul.wide.s32 	%rd232, %r538, 4;
	add.s64 	%rd233, %rd2, %rd232;
	ld.global.u32 	%r540, [%rd233];
	ld.global.u32 	%r541, [%rd231+1024];
	setp.gt.s32 	%p119, %r540, %r541;
	selp.b32 	%r542, %r538, %r539, %p119;
	add.s32 	%r543, %r535, 512;
	mul.wide.s32 	%rd234, %r542, 4;
	add.s64 	%rd235, %rd2, %rd234;
	ld.global.u32 	%r544, [%rd235];
	ld.global.u32 	%r545, [%rd231+2048];
	setp.gt.s32 	%p120, %r544, %r545;
	selp.b32 	%r546, %r542, %r543, %p120;
	add.s32 	%r547, %r535, 768;
	mul.wide.s32 	%rd236, %r546, 4;
	add.s64 	%rd237, %rd2, %rd236;
	ld.global.u32 	%r548, [%rd237];
	ld.global.u32 	%r549, [%rd231+3072];
	setp.gt.s32 	%p121, %r548, %r549;
	selp.b32 	%r550, %r546, %r547, %p121;
	add.s32 	%r551, %r535, 1024;
	mul.wide.s32 	%rd238, %r550, 4;
	add.s64 	%rd239, %rd2, %rd238;
	ld.global.u32 	%r552, [%rd239];
	ld.global.u32 	%r553, [%rd231+4096];
	setp.gt.s32 	%p122, %r552, %r553;
	selp.b32 	%r554, %r550, %r551, %p122;
	add.s32 	%r555, %r535, 1280;
	mul.wide.s32 	%rd240, %r554, 4;
	add.s64 	%rd241, %rd2, %rd240;
	ld.global.u32 	%r556, [%rd241];
	ld.global.u32 	%r557, [%rd231+5120];
	setp.gt.s32 	%p123, %r556, %r557;
	selp.b32 	%r558, %r554, %r555, %p123;
	add.s32 	%r559, %r535, 1536;
	mul.wide.s32 	%rd242, %r558, 4;
	add.s64 	%rd243, %rd2, %rd242;
	ld.global.u32 	%r560, [%rd243];
	ld.global.u32 	%r561, [%rd231+6144];
	setp.gt.s32 	%p124, %r560, %r561;
	selp.b32 	%r562, %r558, %r559, %p124;
	add.s32 	%r563, %r535, 1792;
	mul.wide.s32 	%rd244, %r562, 4;
	add.s64 	%rd245, %rd2, %rd244;
	ld.global.u32 	%r564, [%rd245];
	ld.global.u32 	%r565, [%rd231+7168];
	setp.gt.s32 	%p125, %r564, %r565;
	selp.b32 	%r776, %r562, %r563, %p125;
	add.s32 	%r733, %r733, 2048;
$L__BB7_12:
	setp.eq.s32 	%p126, %r23, 0;
	@%p126 bra 	$L__BB7_18;
	and.b32  	%r29, %r6, 3;
	setp.lt.u32 	%p127, %r23, 4;
	@%p127 bra 	$L__BB7_15;
	add.s32 	%r567, %r733, %r150;
	mul.wide.s32 	%rd246, %r776, 4;
	add.s64 	%rd247, %rd2, %rd246;
	ld.global.u32 	%r568, [%rd247];
	mul.wide.s32 	%rd248, %r567, 4;
	add.s64 	%rd249, %rd2, %rd248;
	ld.global.u32 	%r569, [%rd249];
	setp.gt.s32 	%p128, %r568, %r569;
	selp.b32 	%r570, %r776, %r567, %p128;
	add.s32 	%r571, %r567, 256;
	mul.wide.s32 	%rd250, %r570, 4;
	add.s64 	%rd251, %rd2, %rd250;
	ld.global.u32 	%r572, [%rd251];
	ld.global.u32 	%r573, [%rd249+1024];
	setp.gt.s32 	%p129, %r572, %r573;
	selp.b32 	%r574, %r570, %r571, %p129;
	add.s32 	%r575, %r567, 512;
	mul.wide.s32 	%rd252, %r574, 4;
	add.s64 	%rd253, %rd2, %rd252;
	ld.global.u32 	%r576, [%rd253];
	ld.global.u32 	%r577, [%rd249+2048];
	setp.gt.s32 	%p130, %r576, %r577;
	selp.b32 	%r578, %r574, %r575, %p130;
	add.s32 	%r579, %r567, 768;
	mul.wide.s32 	%rd254, %r578, 4;
	add.s64 	%rd255, %rd2, %rd254;
	ld.global.u32 	%r580, [%rd255];
	ld.global.u32 	%r581, [%rd249+3072];
	setp.gt.s32 	%p131, %r580, %r581;
	selp.b32 	%r776, %r578, %r579, %p131;
	add.s32 	%r733, %r733, 1024;
$L__BB7_15:
	setp.eq.s32 	%p132, %r29, 0;
	@%p132 bra 	$L__BB7_18;
	add.s32 	%r739, %r150, %r733;
	neg.s32 	%r738, %r29;
$L__BB7_17:
	.pragma "nounroll";
	mul.wide.s32 	%rd256, %r739, 4;
	add.s64 	%rd257, %rd2, %rd256;
	mul.wide.s32 	%rd258, %r776, 4;
	add.s64 	%rd259, %rd2, %rd258;
	ld.global.u32 	%r582, [%rd259];
	ld.global.u32 	%r583, [%rd257];
	setp.gt.s32 	%p133, %r582, %r583;
	selp.b32 	%r776, %r776, %r739, %p133;
	add.s32 	%r739, %r739, 256;
	add.s32 	%r738, %r738, 1;
	setp.ne.s32 	%p134, %r738, 0;
	@%p134 bra 	$L__BB7_17;
$L__BB7_18:
	setp.lt.u64 	%p135, %rd10, 256;
	@%p135 bra 	$L__BB7_32;
	// begin inline asm
	mov.u32 %r653, %laneid;
	// end inline asm
	mov.b32 	%r656, 1;
	mov.b32 	%r657, 31;
	mov.b32 	%r658, -1;
	// begin inline asm
	shfl.sync.down.b32 %r654, %r776, %r656, %r657, %r658;
	// end inline asm
	setp.gt.s32 	%p164, %r653, 30;
	@%p164 bra 	$L__BB7_21;
	mul.wide.s32 	%rd308, %r776, 4;
	add.s64 	%rd309, %rd2, %rd308;
	ld.global.u32 	%r659, [%rd309];
	mul.wide.s32 	%rd310, %r654, 4;
	add.s64 	%rd311, %rd2, %rd310;
	ld.global.u32 	%r660, [%rd311];
	setp.gt.s32 	%p165, %r659, %r660;
	selp.b32 	%r776, %r776, %r654, %p165;
$L__BB7_21:
	mov.b32 	%r663, 2;
	mov.b32 	%r664, 31;
	mov.b32 	%r665, -1;
	// begin inline asm
	shfl.sync.down.b32 %r661, %r776, %r663, %r664, %r665;
	// end inline asm
	setp.gt.s32 	%p166, %r653, 29;
	@%p166 bra 	$L__BB7_23;
	mul.wide.s32 	%rd312, %r776, 4;
	add.s64 	%rd313, %rd2, %rd312;
	ld.global.u32 	%r666, [%rd313];
	mul.wide.s32 	%rd314, %r661, 4;
	add.s64 	%rd315, %rd2, %rd314;
	ld.global.u32 	%r667, [%rd315];
	setp.gt.s32 	%p167, %r666, %r667;
	selp.b32 	%r776, %r776, %r661, %p167;
$L__BB7_23:
	mov.b32 	%r670, 4;
	mov.b32 	%r671, 31;
	mov.b32 	%r672, -1;
	// begin inline asm
	shfl.sync.down.b32 %r668, %r776, %r670, %r671, %r672;
	// end inline asm
	setp.gt.s32 	%p168, %r653, 27;
	@%p168 bra 	$L__BB7_25;
	mul.wide.s32 	%rd316, %r776, 4;
	add.s64 	%rd317, %rd2, %rd316;
	ld.global.u32 	%r673, [%rd317];
	mul.wide.s32 	%rd318, %r668, 4;
	add.s64 	%rd319, %rd2, %rd318;
	ld.global.u32 	%r674, [%rd319];
	setp.gt.s32 	%p169, %r673, %r674;
	selp.b32 	%r776, %r776, %r668, %p169;
$L__BB7_25:
	mov.b32 	%r677, 8;
	mov.b32 	%r678, 31;
	mov.b32 	%r679, -1;
	// begin inline asm
	shfl.sync.down.b32 %r675, %r776, %r677, %r678, %r679;
	// end inline asm
	setp.gt.s32 	%p170, %r653, 23;
	@%p170 bra 	$L__BB7_27;
	mul.wide.s32 	%rd320, %r776, 4;
	add.s64 	%rd321, %rd2, %rd320;
	ld.global.u32 	%r680, [%rd321];
	mul.wide.s32 	%rd322, %r675, 4;
	add.s64 	%rd323, %rd2, %rd322;
	ld.global.u32 	%r681, [%rd323];
	setp.gt.s32 	%p171, %r680, %r681;
	selp.b32 	%r776, %r776, %r675, %p171;
$L__BB7_27:
	mov.b32 	%r684, 16;
	mov.b32 	%r685, 31;
	mov.b32 	%r686, -1;
	// begin inline asm
	shfl.sync.down.b32 %r682, %r776, %r684, %r685, %r686;
	// end inline asm
	setp.gt.s32 	%p172, %r653, 15;
	@%p172 bra 	$L__BB7_30;
	mul.wide.s32 	%rd324, %r776, 4;
	add.s64 	%rd325, %rd2, %rd324;
	ld.global.u32 	%r687, [%rd325];
	mul.wide.s32 	%rd326, %r682, 4;
	add.s64 	%rd327, %rd2, %rd326;
	ld.global.u32 	%r688, [%rd327];
	setp.gt.s32 	%p173, %r687, %r688;
	selp.b32 	%r776, %r776, %r682, %p173;
	setp.ne.s32 	%p174, %r653, 0;
	@%p174 bra 	$L__BB7_30;
	shr.u32 	%r689, %r3, 3;
	and.b32  	%r690, %r689, 124;
	mov.u32 	%r691, _ZZN3cub18CUB_300001_SM_10006detail6reduce28DeviceReduceSingleTileKernelINS2_10policy_hubIiy8maxFunctE10Policy1000EN6thrust24THRUST_300001_SM_1000_NS17counting_iteratorIiNS9_11use_defaultESB_SB_EEPiyS5_iiN4cuda3std3__410__identityEEEvT0_T1_T2_T3_T4_T6_E12temp_storage;
	add.s32 	%r692, %r691, %r690;
	st.shared.u32 	[%r692+8], %r776;
$L__BB7_30:
	bar.sync 	0;
	setp.ne.s32 	%p175, %r3, 0;
	@%p175 bra 	$L__BB7_83;
	ld.shared.u32 	%r693, [_ZZN3cub18CUB_300001_SM_10006detail6reduce28DeviceReduceSingleTileKernelINS2_10policy_hubIiy8maxFunctE10Policy1000EN6thrust24THRUST_300001_SM_1000_NS17counting_iteratorIiNS9_11use_defaultESB_SB_EEPiyS5_iiN4cuda3std3__410__identityEEEvT0_T1_T2_T3_T4_T6_E12temp_storage+12];
	mul.wide.s32 	%rd328, %r776, 4;
	add.s64 	%rd329, %rd2, %rd328;
	ld.global.u32 	%r694, [%rd329];
	mul.wide.s32 	%rd330, %r693, 4;
	add.s64 	%rd331, %rd2, %rd330;
	ld.global.u32 	%r695, [%rd331];
	setp.gt.s32 	%p176, %r694, %r695;
	selp.b32 	%r696, %r776, %r693, %p176;
	ld.shared.u32 	%r697, [_ZZN3cub18CUB_300001_SM_10006detail6reduce28DeviceReduceSingleTileKernelINS2_10policy_hubIiy8maxFunctE10Policy1000EN6thrust24THRUST_300001_SM_1000_NS17counting_iteratorIiNS9_11use_defaultESB_SB_EEPiyS5_iiN4cuda3std3__410__identityEEEvT0_T1_T2_T3_T4_T6_E12temp_storage+16];
	mul.wide.s32 	%rd332, %r696, 4;
	add.s64 	%rd333, %rd2, %rd332;
	ld.global.u32 	%r698, [%rd333];
	mul.wide.s32 	%rd334, %r697, 4;
	add.s64 	%rd335, %rd2, %rd334;
	ld.global.u32 	%r699, [%rd335];
	setp.gt.s32 	%p177, %r698, %r699;
	selp.b32 	%r700, %r696, %r697, %p177;
	ld.shared.u32 	%r701, [_ZZN3cub18CUB_300001_SM_10006detail6reduce28DeviceReduceSingleTileKernelINS2_10policy_hubIiy8maxFunctE10Policy1000EN6thrust24THRUST_300001_SM_1000_NS17counting_iteratorIiNS9_11use_defaultESB_SB_EEPiyS5_iiN4cuda3std3__410__identityEEEvT0_T1_T2_T3_T4_T6_E12temp_storage+20];
	mul.wide.s32 	%rd336, %r700, 4;
	add.s64 	%rd337, %rd2, %rd336;
	ld.global.u32 	%r702, [%rd337];
	mul.wide.s32 	%rd338, %r701, 4;
	add.s64 	%rd339, %rd2, %rd338;
	ld.global.u32 	%r703, [%rd339];
	setp.gt.s32 	%p178, %r702, %r703;
	selp.b32 	%r704, %r700, %r701, %p178;
	ld.shared.u32 	%r705, [_ZZN3cub18CUB_300001_SM_10006detail6reduce28DeviceReduceSingleTileKernelINS2_10policy_hubIiy8maxFunctE10Policy1000EN6thrust24THRUST_300001_SM_1000_NS17counting_iteratorIiNS9_11use_defaultESB_SB_EEPiyS5_iiN4cuda3std3__410__identityEEEvT0_T1_T2_T3_T4_T6_E12temp_storage+24];
	mul.wide.s32 	%rd340, %r704, 4;
	add.s64 	%rd341, %rd2, %rd340;
	ld.global.u32 	%r706, [%rd341];
	mul.wide.s32 	%rd342, %r705, 4;
	add.s64 	%rd343, %rd2, %rd342;
	ld.global.u32 	%r707, [%rd343];
	setp.gt.s32 	%p179, %r706, %r707;
	selp.b32 	%r708, %r704, %r705, %p179;
	ld.shared.u32 	%r709, [_ZZN3cub18CUB_300001_SM_10006detail6reduce28DeviceReduceSingleTileKernelINS2_10policy_hubIiy8maxFunctE10Policy1000EN6thrust24THRUST_300001_SM_1000_NS17counting_iteratorIiNS9_11use_defaultESB_SB_EEPiyS5_iiN4cuda3std3__410__identityEEEvT0_T1_T2_T3_T4_T6_E12temp_storage+28];
	mul.wide.s32 	%rd344, %r708, 4;
	add.s64 	%rd345, %rd2, %rd344;
	ld.global.u32 	%r710, [%rd345];
	mul.wide.s32 	%rd346, %r709, 4;
	add.s64 	%rd347, %rd2, %rd346;
	ld.global.u32 	%r711, [%rd347];
	setp.gt.s32 	%p180, %r710, %r711;
	selp.b32 	%r712, %r708, %r709, %p180;
	ld.shared.u32 	%r713, [_ZZN3cub18CUB_300001_SM_10006detail6reduce28DeviceReduceSingleTileKernelINS2_10policy_hubIiy8maxFunctE10Policy1000EN6thrust24THRUST_300001_SM_1000_NS17counting_iteratorIiNS9_11use_defaultESB_SB_EEPiyS5_iiN4cuda3std3__410__identityEEEvT0_T1_T2_T3_T4_T6_E12temp_storage+32];
	mul.wide.s32 	%rd348, %r712, 4;
	add.s64 	%rd349, %rd2, %rd348;
	ld.global.u32 	%r714, [%rd349];
	mul.wide.s32 	%rd350, %r713, 4;
	add.s64 	%rd351, %rd2, %rd350;
	ld.global.u32 	%r715, [%rd351];
	setp.gt.s32 	%p181, %r714, %r715;
	selp.b32 	%r716, %r712, %r713, %p181;
	ld.shared.u32 	%r717, [_ZZN3cub18CUB_300001_SM_10006detail6reduce28DeviceReduceSingleTileKernelINS2_10policy_hubIiy8maxFunctE10Policy1000EN6thrust24THRUST_300001_SM_1000_NS17counting_iteratorIiNS9_11use_defaultESB_SB_EEPiyS5_iiN4cuda3std3__410__identityEEEvT0_T1_T2_T3_T4_T6_E12temp_storage+36];
	mul.wide.s32 	%rd352, %r716, 4;
	add.s64 	%rd353, %rd2, %rd352;
	ld.global.u32 	%r718, [%rd353];
	mul.wide.s32 	%rd354, %r717, 4;
	add.s64 	%rd355, %rd2, %rd354;
	ld.global.u32 	%r719, [%rd355];
	setp.gt.s32 	%p182, %r718, %r719;
	selp.b32 	%r776, %r716, %r717, %p182;
	bra.uni 	$L__BB7_83;
$L__BB7_32:
	// begin inline asm
	mov.u32 %r584, %laneid;
	// end inline asm
	and.b32  	%r590, %r3, 992;
	add.s32 	%r591, %r590, 32;
	setp.gt.u32 	%p136, %r591, %r2;
	not.b32 	%r592, %r590;
	add.s32 	%r593, %r2, %r592;
	selp.b32 	%r588, %r593, 31, %p136;
	mov.b32 	%r587, 1;
	mov.b32 	%r589, -1;
	// begin inline asm
	shfl.sync.down.b32 %r585, %r776, %r587, %r588, %r589;
	// end inline asm
	setp.ge.s32 	%p137, %r584, %r588;
	@%p137 bra 	$L__BB7_34;
	mul.wide.s32 	%rd260, %r776, 4;
	add.s64 	%rd261, %rd2, %rd260;
	ld.global.u32 	%r594, [%rd261];
	mul.wide.s32 	%rd262, %r585, 4;
	add.s64 	%rd263, %rd2, %rd262;
	ld.global.u32 	%r595, [%rd263];
	setp.gt.s32 	%p138, %r594, %r595;
	selp.b32 	%r776, %r776, %r585, %p138;
$L__BB7_34:
	mov.b32 	%r598, 2;
	mov.b32 	%r600, -1;
	// begin inline asm
	shfl.sync.down.b32 %r596, %r776, %r598, %r588, %r600;
	// end inline asm
	add.s32 	%r601, %r584, 2;
	setp.gt.s32 	%p139, %r601, %r588;
	@%p139 bra 	$L__BB7_36;
	mul.wide.s32 	%rd264, %r776, 4;
	add.s64 	%rd265, %rd2, %rd264;
	ld.global.u32 	%r602, [%rd265];
	mul.wide.s32 	%rd266, %r596, 4;
	add.s64 	%rd267, %rd2, %rd266;
	ld.global.u32 	%r603, [%rd267];
	setp.gt.s32 	%p140, %r602, %r603;
	selp.b32 	%r776, %r776, %r596, %p140;
$L__BB7_36:
	mov.b32 	%r606, 4;
	mov.b32 	%r608, -1;
	// begin inline asm
	shfl.sync.down.b32 %r604, %r776, %r606, %r588, %r608;
	// end inline asm
	add.s32 	%r609, %r584, 4;
	setp.gt.s32 	%p141, %r609, %r588;
	@%p141 bra 	$L__BB7_38;
	mul.wide.s32 	%rd268, %r776, 4;
	add.s64 	%rd269, %rd2, %rd268;
	ld.global.u32 	%r610, [%rd269];
	mul.wide.s32 	%rd270, %r604, 4;
	add.s64 	%rd271, %rd2, %rd270;
	ld.global.u32 	%r611, [%rd271];
	setp.gt.s32 	%p142, %r610, %r611;
	selp.b32 	%r776, %r776, %r604, %p142;
$L__BB7_38:
	mov.b32 	%r614, 8;
	mov.b32 	%r616, -1;
	// begin inline asm
	shfl.sync.down.b32 %r612, %r776, %r614, %r588, %r616;
	// end inline asm
	add.s32 	%r617, %r584, 8;
	setp.gt.s32 	%p143, %r617, %r588;
	@%p143 bra 	$L__BB7_40;
	mul.wide.s32 	%rd272, %r776, 4;
	add.s64 	%rd273, %rd2, %rd272;
	ld.global.u32 	%r618, [%rd273];
	mul.wide.s32 	%rd274, %r612, 4;
	add.s64 	%rd275, %rd2, %rd274;
	ld.global.u32 	%r619, [%rd275];
	setp.gt.s32 	%p144, %r618, %r619;
	selp.b32 	%r776, %r776, %r612, %p144;
$L__BB7_40:
	mov.b32 	%r622, 16;
	mov.b32 	%r624, -1;
	// begin inline asm
	shfl.sync.down.b32 %r620, %r776, %r622, %r588, %r624;
	// end inline asm
	add.s32 	%r625, %r584, 16;
	setp.gt.s32 	%p145, %r625, %r588;
	@%p145 bra 	$L__BB7_42;
	mul.wide.s32 	%rd276, %r776, 4;
	add.s64 	%rd277, %rd2, %rd276;
	ld.global.u32 	%r626, [%rd277];
	mul.wide.s32 	%rd278, %r620, 4;
	add.s64 	%rd279, %rd2, %rd278;
	ld.global.u32 	%r627, [%rd279];
	setp.gt.s32 	%p146, %r626, %r627;
	selp.b32 	%r776, %r776, %r620, %p146;
$L__BB7_42:
	setp.ne.s32 	%p147, %r584, 0;
	@%p147 bra 	$L__BB7_44;
	shr.u32 	%r628, %r3, 3;
	and.b32  	%r629, %r628, 124;
	mov.u32 	%r630, _ZZN3cub18CUB_300001_SM_10006detail6reduce28DeviceReduceSingleTileKernelINS2_10policy_hubIiy8maxFunctE10Policy1000EN6thrust24THRUST_300001_SM_1000_NS17counting_iteratorIiNS9_11use_defaultESB_SB_EEPiyS5_iiN4cuda3std3__410__identityEEEvT0_T1_T2_T3_T4_T6_E12temp_storage;
	add.s32 	%r631, %r630, %r629;
	st.shared.u32 	[%r631+8], %r776;
$L__BB7_44:
	bar.sync 	0;
	setp.ne.s32 	%p148, %r3, 0;
	setp.lt.u64 	%p149, %rd10, 33;
	or.pred  	%p150, %p148, %p149;
	@%p150 bra 	$L__BB7_83;
	ld.shared.u32 	%r632, [_ZZN3cub18CUB_300001_SM_10006detail6reduce28DeviceReduceSingleTileKernelINS2_10policy_hubIiy8maxFunctE10Policy1000EN6thrust24THRUST_300001_SM_1000_NS17counting_iteratorIiNS9_11use_defaultESB_SB_EEPiyS5_iiN4cuda3std3__410__identityEEEvT0_T1_T2_T3_T4_T6_E12temp_storage+12];
	mul.wide.s32 	%rd280, %r776, 4;
	add.s64 	%rd281, %rd2, %rd280;
	ld.global.u32 	%r633, [%rd281];
	mul.wide.s32 	%rd282, %r632, 4;
	add.s64 	%rd283, %rd2, %rd282;
	ld.global.u32 	%r634, [%rd283];
	setp.gt.s32 	%p151, %r633, %r634;
	selp.b32 	%r776, %r776, %r632, %p151;
	setp.lt.u64 	%p152, %rd10, 65;
	@%p152 bra 	$L__BB7_83;
	ld.shared.u32 	%r635, [_ZZN3cub18CUB_300001_SM_10006detail6reduce28DeviceReduceSingleTileKernelINS2_10policy_hubIiy8maxFunctE10Policy1000EN6thrust24THRUST_300001_SM_1000_NS17counting_iteratorIiNS9_11use_defaultESB_SB_EEPiyS5_iiN4cuda3std3__410__identityEEEvT0_T1_T2_T3_T4_T6_E12temp_storage+16];
	mul.wide.s32 	%rd284, %r776, 4;
	add.s64 	%rd285, %rd2, %rd284;
	ld.global.u32 	%r636, [%rd285];
	mul.wide.s32 	%rd286, %r635, 4;
	add.s64 	%rd287, %rd2, %rd286;
	ld.global.u32 	%r637, [%rd287];
	setp.gt.s32 	%p153, %r636, %r637;
	selp.b32 	%r776, %r776, %r635, %p153;
	setp.lt.u64 	%p154, %rd10, 97;
	@%p154 bra 	$L__BB7_83;
	ld.shared.u32 	%r638, [_ZZN3cub18CUB_300001_SM_10006detail6reduce28DeviceReduceSingleTileKernelINS2_10policy_hubIiy8maxFunctE10Policy1000EN6thrust24THRUST_300001_SM_1000_NS17counting_iteratorIiNS9_11use_defaultESB_SB_EEPiyS5_iiN4cuda3std3__410__identityEEEvT0_T1_T2_T3_T4_T6_E12temp_storage+20];
	mul.wide.s32 	%rd288, %r776, 4;
	add.s64 	%rd289, %rd2, %rd288;
	ld.global.u32 	%r639, [%rd289];
	mul.wide.s32 	%rd290, %r638, 4;
	add.s64 	%rd291, %rd2, %rd290;
	ld.global.u32 	%r640, [%rd291];
	setp.gt.s32 	%p155, %r639, %r640;
	selp.b32 	%r776, %r776, %r638, %p155;
	setp.lt.u64 	%p156, %rd10, 129;
	@%p156 bra 	$L__BB7_83;
	ld.shared.u32 	%r641, [_ZZN3cub18CUB_300001_SM_10006detail6reduce28DeviceReduceSingleTileKernelINS2_10policy_hubIiy8maxFunctE10Policy1000EN6thrust24THRUST_300001_SM_1000_NS17counting_iteratorIiNS9_11use_defaultESB_SB_EEPiyS5_iiN4cuda3std3__410__identityEEEvT0_T1_T2_T3_T4_T6_E12temp_storage+24];
	mul.wide.s32 	%rd292, %r776, 4;
	add.s64 	%rd293, %rd2, %rd292;
	ld.global.u32 	%r642, [%rd293];
	mul.wide.s32 	%rd294, %r641, 4;
	add.s64 	%rd295, %rd2, %rd294;
	ld.global.u32 	%r643, [%rd295];
	setp.gt.s32 	%p157, %r642, %r643;
	selp.b32 	%r776, %r776, %r641, %p157;
	setp.lt.u64 	%p158, %rd10, 161;
	@%p158 bra 	$L__BB7_83;
	ld.shared.u32 	%r644, [_ZZN3cub18CUB_300001_SM_10006detail6reduce28DeviceReduceSingleTileKernelINS2_10policy_hubIiy8maxFunctE10Policy1000EN6thrust24THRUST_300001_SM_1000_NS17counting_iteratorIiNS9_11use_defaultESB_SB_EEPiyS5_iiN4cuda3std3__410__identityEEEvT0_T1_T2_T3_T4_T6_E12temp_storage+28];
	mul.wide.s32 	%rd296, %r776, 4;
	add.s64 	%rd297, %rd2, %rd296;
	ld.global.u32 	%r645, [%rd297];
	mul.wide.s32 	%rd298, %r644, 4;
	add.s64 	%rd299, %rd2, %rd298;
	ld.global.u32 	%r646, [%rd299];
	setp.gt.s32 	%p159, %r645, %r646;
	selp.b32 	%r776, %r776, %r644, %p159;
	setp.lt.u64 	%p160, %rd10, 193;
	@%p160 bra 	$L__BB7_83;
	ld.shared.u32 	%r647, [_ZZN3cub18CUB_300001_SM_10006detail6reduce28DeviceReduceSingleTileKernelINS2_10policy_hubIiy8maxFunctE10Policy1000EN6thrust24THRUST_300001_SM_1000_NS17counting_iteratorIiNS9_11use_defaultESB_SB_EEPiyS5_iiN4cuda3std3__410__identityEEEvT0_T1_T2_T3_T4_T6_E12temp_storage+32];
	mul.wide.s32 	%rd300, %r776, 4;
	add.s64 	%rd301, %rd2, %rd300;
	ld.global.u32 	%r648, [%rd301];
	mul.wide.s32 	%rd302, %r647, 4;
	add.s64 	%rd303, %rd2, %rd302;
	ld.global.u32 	%r649, [%rd303];
	setp.gt.s32 	%p161, %r648, %r649;
	selp.b32 	%r776, %r776, %r647, %p161;
	setp.lt.u64 	%p162, %rd10, 225;
	@%p162 bra 	$L__BB7_83;
	ld.shared.u32 	%r650, [_ZZN3cub18CUB_300001_SM_10006detail6reduce28DeviceReduceSingleTileKernelINS2_10policy_hubIiy8maxFunctE10Policy1000EN6thrust24THRUST_300001_SM_1000_NS17counting_iteratorIiNS9_11use_defaultESB_SB_EEPiyS5_iiN4cuda3std3__410__identityEEEvT0_T1_T2_T3_T4_T6_E12temp_storage+36];
	mul.wide.s32 	%rd304, %r776, 4;
	add.s64 	%rd305, %rd2, %rd304;
	ld.global.u32 	%r651, [%rd305];
	mul.wide.s32 	%rd306, %r650, 4;
	add.s64 	%rd307, %rd2, %rd306;
	ld.global.u32 	%r652, [%rd307];
	setp.gt.s32 	%p163, %r651, %r652;
	selp.b32 	%r776, %r776, %r650, %p163;
	bra.uni 	$L__BB7_83;
$L__BB7_52:
	mov.u32 	%r85, %tid.x;
	add.s32 	%r86, %r150, %r85;
	add.s32 	%r87, %r86, 256;
	add.s32 	%r152, %r86, 512;
	add.s32 	%r153, %r86, 768;
	add.s32 	%r154, %r86, 1024;
	add.s32 	%r155, %r86, 1280;
	add.s32 	%r156, %r86, 1536;
	add.s32 	%r157, %r86, 1792;
	add.s32 	%r158, %r86, 2048;
	add.s32 	%r159, %r86, 2304;
	add.s32 	%r160, %r86, 2560;
	add.s32 	%r161, %r86, 2816;
	add.s32 	%r162, %r86, 3072;
	add.s32 	%r163, %r86, 3328;
	add.s32 	%r164, %r86, 3584;
	add.s32 	%r165, %r86, 3840;
	mul.wide.s32 	%rd14, %r86, 4;
	add.s64 	%rd4, %rd2, %rd14;
	ld.global.u32 	%r166, [%rd4];
	ld.global.u32 	%r167, [%rd4+1024];
	setp.gt.s32 	%p3, %r166, %r167;
	selp.b32 	%r168, %r86, %r87, %p3;
	mul.wide.s32 	%rd15, %r168, 4;
	add.s64 	%rd16, %rd2, %rd15;
	ld.global.u32 	%r169, [%rd16];
	ld.global.u32 	%r170, [%rd4+2048];
	setp.gt.s32 	%p4, %r169, %r170;
	selp.b32 	%r171, %r168, %r152, %p4;
	mul.wide.s32 	%rd17, %r171, 4;
	add.s64 	%rd18, %rd2, %rd17;
	ld.global.u32 	%r172, [%rd18];
	ld.global.u32 	%r173, [%rd4+3072];
	setp.gt.s32 	%p5, %r172, %r173;
	selp.b32 	%r174, %r171, %r153, %p5;
	mul.wide.s32 	%rd19, %r174, 4;
	add.s64 	%rd20, %rd2, %rd19;
	ld.global.u32 	%r175, [%rd20];
	ld.global.u32 	%r176, [%rd4+4096];
	setp.gt.s32 	%p6, %r175, %r176;
	selp.b32 	%r177, %r174, %r154, %p6;
	mul.wide.s32 	%rd21, %r177, 4;
	add.s64 	%rd22, %rd2, %rd21;
	ld.global.u32 	%r178, [%rd22];
	ld.global.u32 	%r179, [%rd4+5120];
	setp.gt.s32 	%p7, %r178, %r179;
	selp.b32 	%r180, %r177, %r155, %p7;
	mul.wide.s32 	%rd23, %r180, 4;
	add.s64 	%rd24, %rd2, %rd23;
	ld.global.u32 	%r181, [%rd24];
	ld.global.u32 	%r182, [%rd4+6144];
	setp.gt.s32 	%p8, %r181, %r182;
	selp.b32 	%r183, %r180, %r156, %p8;
	mul.wide.s32 	%rd25, %r183, 4;
	add.s64 	%rd26, %rd2, %rd25;
	ld.global.u32 	%r184, [%rd26];
	ld.global.u32 	%r185, [%rd4+7168];
	setp.gt.s32 	%p9, %r184, %r185;
	selp.b32 	%r186, %r183, %r157, %p9;
	mul.wide.s32 	%rd27, %r186, 4;
	add.s64 	%rd28, %rd2, %rd27;
	ld.global.u32 	%r187, [%rd28];
	ld.global.u32 	%r188, [%rd4+8192];
	setp.gt.s32 	%p10, %r187, %r188;
	selp.b32 	%r189, %r186, %r158, %p10;
	mul.wide.s32 	%rd29, %r189, 4;
	add.s64 	%rd30, %rd2, %rd29;
	ld.global.u32 	%r190, [%rd30];
	ld.global.u32 	%r191, [%rd4+9216];
	setp.gt.s32 	%p11, %r190, %r191;
	selp.b32 	%r192, %r189, %r159, %p11;
	mul.wide.s32 	%rd31, %r192, 4;
	add.s64 	%rd32, %rd2, %rd31;
	ld.global.u32 	%r193, [%rd32];
	ld.global.u32 	%r194, [%rd4+10240];
	setp.gt.s32 	%p12, %r193, %r194;
	selp.b32 	%r195, %r192, %r160, %p12;
	mul.wide.s32 	%rd33, %r195, 4;
	add.s64 	%rd34, %rd2, %rd33;
	ld.global.u32 	%r196, [%rd34];
	ld.global.u32 	%r197, [%rd4+11264];
	setp.gt.s32 	%p13, %r196, %r197;
	selp.b32 	%r198, %r195, %r161, %p13;
	mul.wide.s32 	%rd35, %r198, 4;
	add.s64 	%rd36, %rd2, %rd35;
	ld.global.u32 	%r199, [%rd36];
	ld.global.u32 	%r200, [%rd4+12288];
	setp.gt.s32 	%p14, %r199, %r200;
	selp.b32 	%r201, %r198, %r162, %p14;
	mul.wide.s32 	%rd37, %r201, 4;
	add.s64 	%rd38, %rd2, %rd37;
	ld.global.u32 	%r202, [%rd38];
	ld.global.u32 	%r203, [%rd4+13312];
	setp.gt.s32 	%p15, %r202, %r203;
	selp.b32 	%r204, %r201, %r163, %p15;
	mul.wide.s32 	%rd39, %r204, 4;
	add.s64 	%rd40, %rd2, %rd39;
	ld.global.u32 	%r205, [%rd40];
	ld.global.u32 	%r206, [%rd4+14336];
	setp.gt.s32 	%p16, %r205, %r206;
	selp.b32 	%r207, %r204, %r164, %p16;
	mul.wide.s32 	%rd41, %r207, 4;
	add.s64 	%rd42, %rd2, %rd41;
	ld.global.u32 	%r208, [%rd42];
	ld.global.u32 	%r209, [%rd4+15360];
	setp.gt.s32 	%p17, %r208, %r209;
	selp.b32 	%r776, %r207, %r165, %p17;
	add.s64 	%rd5, %rd10, -4096;
	setp.lt.u64 	%p18, %rd5, 4096;
	mov.b64 	%rd361, 4096;
	@%p18 bra 	$L__BB7_56;
	mov.b64 	%rd361, 4096;
$L__BB7_54:
	cvt.u32.u64 	%r210, %rd361;
	add.s32 	%r211, %r86, %r210;
	add.s32 	%r212, %r87, %r210;
	add.s32 	%r213, %r212, 256;
	add.s32 	%r214, %r212, 512;
	add.s32 	%r215, %r212, 768;
	add.s32 	%r216, %r212, 1024;
	add.s32 	%r217, %r212, 1280;
	add.s32 	%r218, %r212, 1536;
	add.s32 	%r219, %r212, 1792;
	add.s32 	%r220, %r212, 2048;
	add.s32 	%r221, %r212, 2304;
	add.s32 	%r222, %r212, 2560;
	add.s32 	%r223, %r212, 2816;
	add.s32 	%r224, %r212, 3072;
	add.s32 	%r225, %r212, 3328;
	add.s32 	%r226, %r212, 3584;
	mul.wide.s32 	%rd44, %r776, 4;
	add.s64 	%rd45, %rd2, %rd44;
	ld.global.u32 	%r227, [%rd45];
	shl.b64 	%rd46, %rd361, 32;
	shr.s64 	%rd47, %rd46, 30;
	add.s64 	%rd48, %rd4, %rd47;
	ld.global.u32 	%r228, [%rd48];
	setp.gt.s32 	%p19, %r227, %r228;
	selp.b32 	%r229, %r776, %r211, %p19;
	mul.wide.s32 	%rd49, %r229, 4;
	add.s64 	%rd50, %rd2, %rd49;
	ld.global.u32 	%r230, [%rd50];
	ld.global.u32 	%r231, [%rd48+1024];
	setp.gt.s32 	%p20, %r230, %r231;
	selp.b32 	%r232, %r229, %r212, %p20;
	mul.wide.s32 	%rd51, %r232, 4;
	add.s64 	%rd52, %rd2, %rd51;
	ld.global.u32 	%r233, [%rd52];
	ld.global.u32 	%r234, [%rd48+2048];
	setp.gt.s32 	%p21, %r233, %r234;
	selp.b32 	%r235, %r232, %r213, %p21;
	mul.wide.s32 	%rd53, %r235, 4;
	add.s64 	%rd54, %rd2, %rd53;
	ld.global.u32 	%r236, [%rd54];
	ld.global.u32 	%r237, [%rd48+3072];
	setp.gt.s32 	%p22, %r236, %r237;
	selp.b32 	%r238, %r235, %r214, %p22;
	mul.wide.s32 	%rd55, %r238, 4;
	add.s64 	%rd56, %rd2, %rd55;
	ld.global.u32 	%r239, [%rd56];
	ld.global.u32 	%r240, [%rd48+4096];
	setp.gt.s32 	%p23, %r239, %r240;
	selp.b32 	%r241, %r238, %r215, %p23;
	mul.wide.s32 	%rd57, %r241, 4;
	add.s64 	%rd58, %rd2, %rd57;
	ld.global.u32 	%r242, [%rd58];
	ld.global.u32 	%r243, [%rd48+5120];
	setp.gt.s32 	%p24, %r242, %r243;
	selp.b32 	%r244, %r241, %r216, %p24;
	mul.wide.s32 	%rd59, %r244, 4;
	add.s64 	%rd60, %rd2, %rd59;
	ld.global.u32 	%r245, [%rd60];
	ld.global.u32 	%r246, [%rd48+6144];
	setp.gt.s32 	%p25, %r245, %r246;
	selp.b32 	%r247, %r244, %r217, %p25;
	mul.wide.s32 	%rd61, %r247, 4;
	add.s64 	%rd62, %rd2, %rd61;
	ld.global.u32 	%r248, [%rd62];
	ld.global.u32 	%r249, [%rd48+7168];
	setp.gt.s32 	%p26, %r248, %r249;
	selp.b32 	%r250, %r247, %r218, %p26;
	mul.wide.s32 	%rd63, %r250, 4;
	add.s64 	%rd64, %rd2, %rd63;
	ld.global.u32 	%r251, [%rd64];
	ld.global.u32 	%r252, [%rd48+8192];
	setp.gt.s32 	%p27, %r251, %r252;
	selp.b32 	%r253, %r250, %r219, %p27;
	mul.wide.s32 	%rd65, %r253, 4;
	add.s64 	%rd66, %rd2, %rd65;
	ld.global.u32 	%r254, [%rd66];
	ld.global.u32 	%r255, [%rd48+9216];
	setp.gt.s32 	%p28, %r254, %r255;
	selp.b32 	%r256, %r253, %r220, %p28;
	mul.wide.s32 	%rd67, %r256, 4;
	add.s64 	%rd68, %rd2, %rd67;
	ld.global.u32 	%r257, [%rd68];
	ld.global.u32 	%r258, [%rd48+10240];
	setp.gt.s32 	%p29, %r257, %r258;
	selp.b32 	%r259, %r256, %r221, %p29;
	mul.wide.s32 	%rd69, %r259, 4;
	add.s64 	%rd70, %rd2, %rd69;
	ld.global.u32 	%r260, [%rd70];
	ld.global.u32 	%r261, [%rd48+11264];
	setp.gt.s32 	%p30, %r260, %r261;
	selp.b32 	%r262, %r259, %r222, %p30;
	mul.wide.s32 	%rd71, %r262, 4;
	add.s64 	%rd72, %rd2, %rd71;
	ld.global.u32 	%r263, [%rd72];
	ld.global.u32 	%r264, [%rd48+12288];
	setp.gt.s32 	%p31, %r263, %r264;
	selp.b32 	%r265, %r262, %r223, %p31;
	mul.wide.s32 	%rd73, %r265, 4;
	add.s64 	%rd74, %rd2, %rd73;
	ld.global.u32 	%r266, [%rd74];
	ld.global.u32 	%r267, [%rd48+13312];
	setp.gt.s32 	%p32, %r266, %r267;
	selp.b32 	%r268, %r265, %r224, %p32;
	mul.wide.s32 	%rd75, %r268, 4;
	add.s64 	%rd76, %rd2, %rd75;
	ld.global.u32 	%r269, [%rd76];
	ld.global.u32 	%r270, [%rd48+14336];
	setp.gt.s32 	%p33, %r269, %r270;
	selp.b32 	%r271, %r268, %r225, %p33;
	mul.wide.s32 	%rd77, %r271, 4;
	add.s64 	%rd78, %rd2, %rd77;
	ld.global.u32 	%r272, [%rd78];
	ld.global.u32 	%r273, [%rd48+15360];
	setp.gt.s32 	%p34, %r272, %r273;
	selp.b32 	%r776, %r271, %r226, %p34;
	sub.s64 	%rd79, %rd10, %rd361;
	setp.lt.u64 	%p35, %rd79, 4096;
	@%p35 bra 	$L__BB7_70;
	add.s64 	%rd361, %rd361, 4096;
	setp.le.u64 	%p36, %rd361, %rd5;
	@%p36 bra 	$L__BB7_54;
$L__BB7_56:
	setp.le.u64 	%p37, %rd10, %rd361;
	cvt.u32.u64 	%r274, %rd361;
	cvt.u32.u64 	%r275, %rd10;
	sub.s32 	%r276, %r275, %r274;
	setp.ge.s32 	%p38, %r85, %r276;
	or.pred  	%p39, %p37, %p38;
	@%p39 bra 	$L__BB7_70;
	add.s32 	%r93, %r150, %r274;
	not.b32 	%r280, %r85;
	add.s32 	%r281, %r280, %r275;
	sub.s32 	%r282, %r281, %r274;
	shr.u32 	%r283, %r282, 8;
	add.s32 	%r94, %r283, 1;
	and.b32  	%r95, %r94, 15;
	setp.lt.u32 	%p40, %r282, 3840;
	mov.u32 	%r762, %r85;
	@%p40 bra 	$L__BB7_61;
	or.b32  	%r756, %r85, 2048;
	add.s32 	%r755, %r86, %r274;
	and.b32  	%r284, %r94, 33554416;
	neg.s32 	%r754, %r284;
	add.s64 	%rd9, %rd2, 8192;
$L__BB7_59:
	.pragma "nounroll";
	mul.wide.s32 	%rd80, %r755, 4;
	add.s64 	%rd81, %rd9, %rd80;
	mul.wide.s32 	%rd82, %r776, 4;
	add.s64 	%rd83, %rd2, %rd82;
	ld.global.u32 	%r285, [%rd83];
	ld.global.u32 	%r286, [%rd81+-8192];
	setp.gt.s32 	%p41, %r285, %r286;
	selp.b32 	%r287, %r776, %r755, %p41;
	add.s32 	%r288, %r755, 256;
	mul.wide.s32 	%rd84, %r287, 4;
	add.s64 	%rd85, %rd2, %rd84;
	ld.global.u32 	%r289, [%rd85];
	ld.global.u32 	%r290, [%rd81+-7168];
	setp.gt.s32 	%p42, %r289, %r290;
	selp.b32 	%r291, %r287, %r288, %p42;
	add.s32 	%r292, %r755, 512;
	mul.wide.s32 	%rd86, %r291, 4;
	add.s64 	%rd87, %rd2, %rd86;
	ld.global.u32 	%r293, [%rd87];
	ld.global.u32 	%r294, [%rd81+-6144];
	setp.gt.s32 	%p43, %r293, %r294;
	selp.b32 	%r295, %r291, %r292, %p43;
	add.s32 	%r296, %r755, 768;
	mul.wide.s32 	%rd88, %r295, 4;
	add.s64 	%rd89, %rd2, %rd88;
	ld.global.u32 	%r297, [%rd89];
	ld.global.u32 	%r298, [%rd81+-5120];
	setp.gt.s32 	%p44, %r297, %r298;
	selp.b32 	%r299, %r295, %r296, %p44;
	add.s32 	%r300, %r755, 1024;
	mul.wide.s32 	%rd90, %r299, 4;
	add.s64 	%rd91, %rd2, %rd90;
	ld.global.u32 	%r301, [%rd91];
	ld.global.u32 	%r302, [%rd81+-4096];
	setp.gt.s32 	%p45, %r301, %r302;
	selp.b32 	%r303, %r299, %r300, %p45;
	add.s32 	%r304, %r755, 1280;
	mul.wide.s32 	%rd92, %r303, 4;
	add.s64 	%rd93, %rd2, %rd92;
	ld.global.u32 	%r305, [%rd93];
	ld.global.u32 	%r306, [%rd81+-3072];
	setp.gt.s32 	%p46, %r305, %r306;
	selp.b32 	%r307, %r303, %r304, %p46;
	add.s32 	%r308, %r755, 1536;
	mul.wide.s32 	%rd94, %r307, 4;
	add.s64 	%rd95, %rd2, %rd94;
	ld.global.u32 	%r309, [%rd95];
	ld.global.u32 	%r310, [%rd81+-2048];
	setp.gt.s32 	%p47, %r309, %r310;
	selp.b32 	%r311, %r307, %r308, %p47;
	add.s32 	%r312, %r755, 1792;
	mul.wide.s32 	%rd96, %r311, 4;
	add.s64 	%rd97, %rd2, %rd96;
	ld.global.u32 	%r313, [%rd97];
	ld.global.u32 	%r314, [%rd81+-1024];
	setp.gt.s32 	%p48, %r313, %r314;
	selp.b32 	%r315, %r311, %r312, %p48;
	add.s32 	%r316, %r755, 2048;
	mul.wide.s32 	%rd98, %r315, 4;
	add.s64 	%rd99, %rd2, %rd98;
	ld.global.u32 	%r317, [%rd99];
	ld.global.u32 	%r318, [%rd81];
	setp.gt.s32 	%p49, %r317, %r318;
	selp.b32 	%r319, %r315, %r316, %p49;
	add.s32 	%r320, %r755, 2304;
	mul.wide.s32 	%rd100, %r319, 4;
	add.s64 	%rd101, %rd2, %rd100;
	ld.global.u32 	%r321, [%rd101];
	ld.global.u32 	%r322, [%rd81+1024];
	setp.gt.s32 	%p50, %r321, %r322;
	selp.b32 	%r323, %r319, %r320, %p50;
	add.s32 	%r324, %r755, 2560;
	mul.wide.s32 	%rd102, %r323, 4;
	add.s64 	%rd103, %rd2, %rd102;
	ld.global.u32 	%r325, [%rd103];
	ld.global.u32 	%r326, [%rd81+2048];
	setp.gt.s32 	%p51, %r325, %r326;
	selp.b32 	%r327, %r323, %r324, %p51;
	add.s32 	%r328, %r755, 2816;
	mul.wide.s32 	%rd104, %r327, 4;
	add.s64 	%rd105, %rd2, %rd104;
	ld.global.u32 	%r329, [%rd105];
	ld.global.u32 	%r330, [%rd81+3072];
	setp.gt.s32 	%p52, %r329, %r330;
	selp.b32 	%r331, %r327, %r328, %p52;
	add.s32 	%r332, %r755, 3072;
	mul.wide.s32 	%rd106, %r331, 4;
	add.s64 	%rd107, %rd2, %rd106;
	ld.global.u32 	%r333, [%rd107];
	ld.global.u32 	%r334, [%rd81+4096];
	setp.gt.s32 	%p53, %r333, %r334;
	selp.b32 	%r335, %r331, %r332, %p53;
	add.s32 	%r336, %r755, 3328;
	mul.wide.s32 	%rd108, %r335, 4;
	add.s64 	%rd109, %rd2, %rd108;
	ld.global.u32 	%r337, [%rd109];
	ld.global.u32 	%r338, [%rd81+5120];
	setp.gt.s32 	%p54, %r337, %r338;
	selp.b32 	%r339, %r335, %r336, %p54;
	add.s32 	%r340, %r755, 3584;
	mul.wide.s32 	%rd110, %r339, 4;
	add.s64 	%rd111, %rd2, %rd110;
	ld.global.u32 	%r341, [%rd111];
	ld.global.u32 	%r342, [%rd81+6144];
	setp.gt.s32 	%p55, %r341, %r342;
	selp.b32 	%r343, %r339, %r340, %p55;
	add.s32 	%r344, %r755, 3840;
	mul.wide.s32 	%rd112, %r343, 4;
	add.s64 	%rd113, %rd2, %rd112;
	ld.global.u32 	%r345, [%rd113];
	ld.global.u32 	%r346, [%rd81+7168];
	setp.gt.s32 	%p56, %r345, %r346;
	selp.b32 	%r776, %r343, %r344, %p56;
	add.s32 	%r756, %r756, 4096;
	add.s32 	%r755, %r755, 4096;
	add.s32 	%r754, %r754, 16;
	setp.ne.s32 	%p57, %r754, 0;
	@%p57 bra 	$L__BB7_59;
	add.s32 	%r762, %r756, -2048;
$L__BB7_61:
	setp.eq.s32 	%p58, %r95, 0;
	@%p58 bra 	$L__BB7_70;
	and.b32  	%r111, %r94, 7;
	setp.lt.u32 	%p59, %r95, 8;
	@%p59 bra 	$L__BB7_64;
	add.s32 	%r348, %r93, %r762;
	mul.wide.s32 	%rd114, %r776, 4;
	add.s64 	%rd115, %rd2, %rd114;
	ld.global.u32 	%r349, [%rd115];
	mul.wide.s32 	%rd116, %r348, 4;
	add.s64 	%rd117, %rd2, %rd116;
	ld.global.u32 	%r350, [%rd117];
	setp.gt.s32 	%p60, %r349, %r350;
	selp.b32 	%r351, %r776, %r348, %p60;
	add.s32 	%r352, %r348, 256;
	mul.wide.s32 	%rd118, %r351, 4;
	add.s64 	%rd119, %rd2, %rd118;
	ld.global.u32 	%r353, [%rd119];
	ld.global.u32 	%r354, [%rd117+1024];
	setp.gt.s32 	%p61, %r353, %r354;
	selp.b32 	%r355, %r351, %r352, %p61;
	add.s32 	%r356, %r348, 512;
	mul.wide.s32 	%rd120, %r355, 4;
	add.s64 	%rd121, %rd2, %rd120;
	ld.global.u32 	%r357, [%rd121];
	ld.global.u32 	%r358, [%rd117+2048];
	setp.gt.s32 	%p62, %r357, %r358;
	selp.b32 	%r359, %r355, %r356, %p62;
	add.s32 	%r360, %r348, 768;
	mul.wide.s32 	%rd122, %r359, 4;
	add.s64 	%rd123, %rd2, %rd122;
	ld.global.u32 	%r361, [%rd123];
	ld.global.u32 	%r362, [%rd117+3072];
	setp.gt.s32 	%p63, %r361, %r362;
	selp.b32 	%r363, %r359, %r360, %p63;
	add.s32 	%r364, %r348, 1024;
	mul.wide.s32 	%rd124, %r363, 4;
	add.s64 	%rd125, %rd2, %rd124;
	ld.global.u32 	%r365, [%rd125];
	ld.global.u32 	%r366, [%rd117+4096];
	setp.gt.s32 	%p64, %r365, %r366;
	selp.b32 	%r367, %r363, %r364, %p64;
	add.s32 	%r368, %r348, 1280;
	mul.wide.s32 	%rd126, %r367, 4;
	add.s64 	%rd127, %rd2, %rd126;
	ld.global.u32 	%r369, [%rd127];
	ld.global.u32 	%r370, [%rd117+5120];
	setp.gt.s32 	%p65, %r369, %r370;
	selp.b32 	%r371, %r367, %r368, %p65;
	add.s32 	%r372, %r348, 1536;
	mul.wide.s32 	%rd128, %r371, 4;
	add.s64 	%rd129, %rd2, %rd128;
	ld.global.u32 	%r373, [%rd129];
	ld.global.u32 	%r374, [%rd117+6144];
	setp.gt.s32 	%p66, %r373, %r374;
	selp.b32 	%r375, %r371, %r372, %p66;
	add.s32 	%r376, %r348, 1792;
	mul.wide.s32 	%rd130, %r375, 4;
	add.s64 	%rd131, %rd2, %rd130;
	ld.global.u32 	%r377, [%rd131];
	ld.global.u32 	%r378, [%rd117+7168];
	setp.gt.s32 	%p67, %r377, %r378;
	selp.b32 	%r776, %r375, %r376, %p67;
	add.s32 	%r762, %r762, 2048;
$L__BB7_64:
	setp.eq.s32 	%p68, %r111, 0;
	@%p68 bra 	$L__BB7_70;
	and.b32  	%r117, %r94, 3;
	setp.lt.u32 	%p69, %r111, 4;
	@%p69 bra 	$L__BB7_67;
	add.s32 	%r380, %r93, %r762;
	mul.wide.s32 	%rd132, %r776, 4;
	add.s64 	%rd133, %rd2, %rd132;
	ld.global.u32 	%r381, [%rd133];
	mul.wide.s32 	%rd134, %r380, 4;
	add.s64 	%rd135, %rd2, %rd134;
	ld.global.u32 	%r382, [%rd135];
	setp.gt.s32 	%p70, %r381, %r382;
	selp.b32 	%r383, %r776, %r380, %p70;
	add.s32 	%r384, %r380, 256;
	mul.wide.s32 	%rd136, %r383, 4;
	add.s64 	%rd137, %rd2, %rd136;
	ld.global.u32 	%r385, [%rd137];
	ld.global.u32 	%r386, [%rd135+1024];
	setp.gt.s32 	%p71, %r385, %r386;
	selp.b32 	%r387, %r383, %r384, %p71;
	add.s32 	%r388, %r380, 512;
	mul.wide.s32 	%rd138, %r387, 4;
	add.s64 	%rd139, %rd2, %rd138;
	ld.global.u32 	%r389, [%rd139];
	ld.global.u32 	%r390, [%rd135+2048];
	setp.gt.s32 	%p72, %r389, %r390;
	selp.b32 	%r391, %r387, %r388, %p72;
	add.s32 	%r392, %r380, 768;
	mul.wide.s32 	%rd140, %r391, 4;
	add.s64 	%rd141, %rd2, %rd140;
	ld.global.u32 	%r393, [%rd141];
	ld.global.u32 	%r394, [%rd135+3072];
	setp.gt.s32 	%p73, %r393, %r394;
	selp.b32 	%r776, %r391, %r392, %p73;
	add.s32 	%r762, %r762, 1024;
$L__BB7_67:
	setp.eq.s32 	%p74, %r117, 0;
	@%p74 bra 	$L__BB7_70;
	add.s32 	%r395, %r150, %r762;
	add.s32 	%r768, %r395, %r274;
	neg.s32 	%r767, %r117;
$L__BB7_69:
	.pragma "nounroll";
	mul.wide.s32 	%rd142, %r768, 4;
	add.s64 	%rd143, %rd2, %rd142;
	mul.wide.s32 	%rd144, %r776, 4;
	add.s64 	%rd145, %rd2, %rd144;
	ld.global.u32 	%r396, [%rd145];
	ld.global.u32 	%r397, [%rd143];
	setp.gt.s32 	%p75, %r396, %r397;
	selp.b32 	%r776, %r776, %r768, %p75;
	add.s32 	%r768, %r768, 256;
	add.s32 	%r767, %r767, 1;
	setp.ne.s32 	%p76, %r767, 0;
	@%p76 bra 	$L__BB7_69;
$L__BB7_70:
	// begin inline asm
	mov.u32 %r398, %laneid;
	// end inline asm
	mov.b32 	%r401, 1;
	mov.b32 	%r402, 31;
	mov.b32 	%r403, -1;
	// begin inline asm
	shfl.sync.down.b32 %r399, %r776, %r401, %r402, %r403;
	// end inline asm
	setp.gt.s32 	%p77, %r398, 30;
	@%p77 bra 	$L__BB7_72;
	mul.wide.s32 	%rd146, %r776, 4;
	add.s64 	%rd147, %rd2, %rd146;
	ld.global.u32 	%r404, [%rd147];
	mul.wide.s32 	%rd148, %r399, 4;
	add.s64 	%rd149, %rd2, %rd148;
	ld.global.u32 	%r405, [%rd149];
	setp.gt.s32 	%p78, %r404, %r405;
	selp.b32 	%r776, %r776, %r399, %p78;
$L__BB7_72:
	mov.b32 	%r408, 2;
	mov.b32 	%r409, 31;
	mov.b32 	%r410, -1;
	// begin inline asm
	shfl.sync.down.b32 %r406, %r776, %r408, %r409, %r410;
	// end inline asm
	setp.gt.s32 	%p79, %r398, 29;
	@%p79 bra 	$L__BB7_74;
	mul.wide.s32 	%rd150, %r776, 4;
	add.s64 	%rd151, %rd2, %rd150;
	ld.global.u32 	%r411, [%rd151];
	mul.wide.s32 	%rd152, %r406, 4;
	add.s64 	%rd153, %rd2, %rd152;
	ld.global.u32 	%r412, [%rd153];
	setp.gt.s32 	%p80, %r411, %r412;
	selp.b32 	%r776, %r776, %r406, %p80;
$L__BB7_74:
	mov.b32 	%r415, 4;
	mov.b32 	%r416, 31;
	mov.b32 	%r417, -1;
	// begin inline asm
	shfl.sync.down.b32 %r413, %r776, %r415, %r416, %r417;
	// end inline asm
	setp.gt.s32 	%p81, %r398, 27;
	@%p81 bra 	$L__BB7_76;
	mul.wide.s32 	%rd154, %r776, 4;
	add.s64 	%rd155, %rd2, %rd154;
	ld.global.u32 	%r418, [%rd155];
	mul.wide.s32 	%rd156, %r413, 4;
	add.s64 	%rd157, %rd2, %rd156;
	ld.global.u32 	%r419, [%rd157];
	setp.gt.s32 	%p82, %r418, %r419;
	selp.b32 	%r776, %r776, %r413, %p82;
$L__BB7_76:
	mov.b32 	%r422, 8;
	mov.b32 	%r423, 31;
	mov.b32 	%r424, -1;
	// begin inline asm
	shfl.sync.down.b32 %r420, %r776, %r422, %r423, %r424;
	// end inline asm
	setp.gt.s32 	%p83, %r398, 23;
	@%p83 bra 	$L__BB7_78;
	mul.wide.s32 	%rd158, %r776, 4;
	add.s64 	%rd159, %rd2, %rd158;
	ld.global.u32 	%r425, [%rd159];
	mul.wide.s32 	%rd160, %r420, 4;
	add.s64 	%rd161, %rd2, %rd160;
	ld.global.u32 	%r426, [%rd161];
	setp.gt.s32 	%p84, %r425, %r426;
	selp.b32 	%r776, %r776, %r420, %p84;
$L__BB7_78:
	mov.b32 	%r429, 16;
	mov.b32 	%r430, 31;
	mov.b32 	%r431, -1;
	// begin inline asm
	shfl.sync.down.b32 %r427, %r776, %r429, %r430, %r431;
	// end inline asm
	setp.gt.s32 	%p85, %r398, 15;
	@%p85 bra 	$L__BB7_81;
	mul.wide.s32 	%rd162, %r776, 4;
	add.s64 	%rd163, %rd2, %rd162;
	ld.global.u32 	%r432, [%rd163];
	mul.wide.s32 	%rd164, %r427, 4;
	add.s64 	%rd165, %rd2, %rd164;
	ld.global.u32 	%r433, [%rd165];
	setp.gt.s32 	%p86, %r432, %r433;
	selp.b32 	%r776, %r776, %r427, %p86;
	setp.ne.s32 	%p87, %r398, 0;
	@%p87 bra 	$L__BB7_81;
	shr.u32 	%r434, %r85, 3;
	and.b32  	%r435, %r434, 124;
	mov.u32 	%r436, _ZZN3cub18CUB_300001_SM_10006detail6reduce28DeviceReduceSingleTileKernelINS2_10policy_hubIiy8maxFunctE10Policy1000EN6thrust24THRUST_300001_SM_1000_NS17counting_iteratorIiNS9_11use_defaultESB_SB_EEPiyS5_iiN4cuda3std3__410__identityEEEvT0_T1_T2_T3_T4_T6_E12temp_storage;
	add.s32 	%r437, %r436, %r435;
	st.shared.u32 	[%r437+8], %r776;
$L__BB7_81:
	bar.sync 	0;
	setp.ne.s32 	%p88, %r85, 0;
	@%p88 bra 	$L__BB7_83;
	ld.shared.u32 	%r438, [_ZZN3cub18CUB_300001_SM_10006detail6reduce28DeviceReduceSingleTileKernelINS2_10policy_hubIiy8maxFunctE10Policy1000EN6thrust24THRUST_300001_SM_1000_NS17counting_iteratorIiNS9_11use_defaultESB_SB_EEPiyS5_iiN4cuda3std3__410__identityEEEvT0_T1_T2_T3_T4_T6_E12temp_storage+12];
	mul.wide.s32 	%rd166, %r776, 4;
	add.s64 	%rd167, %rd2, %rd166;
	ld.global.u32 	%r439, [%rd167];
	mul.wide.s32 	%rd168, %r438, 4;
	add.s64 	%rd169, %rd2, %rd168;
	ld.global.u32 	%r440, [%rd169];
	setp.gt.s32 	%p89, %r439, %r440;
	selp.b32 	%r441, %r776, %r438, %p89;
	ld.shared.u32 	%r442, [_ZZN3cub18CUB_300001_SM_10006detail6reduce28DeviceReduceSingleTileKernelINS2_10policy_hubIiy8maxFunctE10Policy1000EN6thrust24THRUST_300001_SM_1000_NS17counting_iteratorIiNS9_11use_defaultESB_SB_EEPiyS5_iiN4cuda3std3__410__identityEEEvT0_T1_T2_T3_T4_T6_E12temp_storage+16];
	mul.wide.s32 	%rd170, %r441, 4;
	add.s64 	%rd171, %rd2, %rd170;
	ld.global.u32 	%r443, [%rd171];
	mul.wide.s32 	%rd172, %r442, 4;
	add.s64 	%rd173, %rd2, %rd172;
	ld.global.u32 	%r444, [%rd173];
	setp.gt.s32 	%p90, %r443, %r444;
	selp.b32 	%r445, %r441, %r442, %p90;
	ld.shared.u32 	%r446, [_ZZN3cub18CUB_300001_SM_10006detail6reduce28DeviceReduceSingleTileKernelINS2_10policy_hubIiy8maxFunctE10Policy1000EN6thrust24THRUST_300001_SM_1000_NS17counting_iteratorIiNS9_11use_defaultESB_SB_EEPiyS5_iiN4cuda3std3__410__identityEEEvT0_T1_T2_T3_T4_T6_E12temp_storage+20];
	mul.wide.s32 	%rd174, %r445, 4;
	add.s64 	%rd175, %rd2, %rd174;
	ld.global.u32 	%r447, [%rd175];
	mul.wide.s32 	%rd176, %r446, 4;
	add.s64 	%rd177, %rd2, %rd176;
	ld.global.u32 	%r448, [%rd177];
	setp.gt.s32 	%p91, %r447, %r448;
	selp.b32 	%r449, %r445, %r446, %p91;
	ld.shared.u32 	%r450, [_ZZN3cub18CUB_300001_SM_10006detail6reduce28DeviceReduceSingleTileKernelINS2_10policy_hubIiy8maxFunctE10Policy1000EN6thrust24THRUST_300001_SM_1000_NS17counting_iteratorIiNS9_11use_defaultESB_SB_EEPiyS5_iiN4cuda3std3__410__identityEEEvT0_T1_T2_T3_T4_T6_E12temp_storage+24];
	mul.wide.s32 	%rd178, %r449, 4;
	add.s64 	%rd179, %rd2, %rd178;
	ld.global.u32 	%r451, [%rd179];
	mul.wide.s32 	%rd180, %r450, 4;
	add.s64 	%rd181, %rd2, %rd180;
	ld.global.u32 	%r452, [%rd181];
	setp.gt.s32 	%p92, %r451, %r452;
	selp.b32 	%r453, %r449, %r450, %p92;
	ld.shared.u32 	%r454, [_ZZN3cub18CUB_300001_SM_10006detail6reduce28DeviceReduceSingleTileKernelINS2_10policy_hubIiy8maxFunctE10Policy1000EN6thrust24THRUST_300001_SM_1000_NS17counting_iteratorIiNS9_11use_defaultESB_SB_EEPiyS5_iiN4cuda3std3__410__identityEEEvT0_T1_T2_T3_T4_T6_E12temp_storage+28];
	mul.wide.s32 	%rd182, %r453, 4;
	add.s64 	%rd183, %rd2, %rd182;
	ld.global.u32 	%r455, [%rd183];
	mul.wide.s32 	%rd184, %r454, 4;
	add.s64 	%rd185, %rd2, %rd184;
	ld.global.u32 	%r456, [%rd185];
	setp.gt.s32 	%p93, %r455, %r456;
	selp.b32 	%r457, %r453, %r454, %p93;
	ld.shared.u32 	%r458, [_ZZN3cub18CUB_300001_SM_10006detail6reduce28DeviceReduceSingleTileKernelINS2_10policy_hubIiy8maxFunctE10Policy1000EN6thrust24THRUST_300001_SM_1000_NS17counting_iteratorIiNS9_11use_defaultESB_SB_EEPiyS5_iiN4cuda3std3__410__identityEEEvT0_T1_T2_T3_T4_T6_E12temp_storage+32];
	mul.wide.s32 	%rd186, %r457, 4;
	add.s64 	%rd187, %rd2, %rd186;
	ld.global.u32 	%r459, [%rd187];
	mul.wide.s32 	%rd188, %r458, 4;
	add.s64 	%rd189, %rd2, %rd188;
	ld.global.u32 	%r460, [%rd189];
	setp.gt.s32 	%p94, %r459, %r460;
	selp.b32 	%r461, %r457, %r458, %p94;
	ld.shared.u32 	%r462, [_ZZN3cub18CUB_300001_SM_10006detail6reduce28DeviceReduceSingleTileKernelINS2_10policy_hubIiy8maxFunctE10Policy1000EN6thrust24THRUST_300001_SM_1000_NS17counting_iteratorIiNS9_11use_defaultESB_SB_EEPiyS5_iiN4cuda3std3__410__identityEEEvT0_T1_T2_T3_T4_T6_E12temp_storage+36];
	mul.wide.s32 	%rd190, %r461, 4;
	add.s64 	%rd191, %rd2, %rd190;
	ld.global.u32 	%r463, [%rd191];
	mul.wide.s32 	%rd192, %r462, 4;
	add.s64 	%rd193, %rd2, %rd192;
	ld.global.u32 	%r464, [%rd193];
	setp.gt.s32 	%p95, %r463, %r464;
	selp.b32 	%r776, %r461, %r462, %p95;
$L__BB7_83:
	mov.u32 	%r720, %tid.x;
	setp.ne.s32 	%p183, %r720, 0;
	@%p183 bra 	$L__BB7_85;
	mul.wide.s32 	%rd356, %r151, 4;
	add.s64 	%rd357, %rd2, %rd356;
	ld.global.u32 	%r721, [%rd357];
	mul.wide.s32 	%rd358, %r776, 4;
	add.s64 	%rd359, %rd2, %rd358;
	ld.global.u32 	%r722, [%rd359];
	setp.gt.s32 	%p184, %r721, %r722;
	selp.b32 	%r723, %r151, %r776, %p184;
	st.global.u32 	[%rd1], %r723;
$L__BB7_85:
	ret;

}
	// .globl	_ZN3cub18CUB_300001_SM_10006detail6reduce18DeviceReduceKernelINS2_10policy_hubIiy8maxFunctE10Policy1000EN6thrust24THRUST_300001_SM_1000_NS17counting_iteratorIiNS9_11use_defaultESB_SB_EEyS5_iN4cuda3std3__410__identityEEEvT0_PT3_T1_NS0_13GridEvenShareISK_EET2_T4_
.visible .entry _ZN3cub18CUB_300001_SM_10006detail6reduce18DeviceReduceKernelINS2_10policy_hubIiy8maxFunctE10Policy1000EN6thrust24THRUST_300001_SM_1000_NS17counting_iteratorIiNS9_11use_defaultESB_SB_EEyS5_iN4cuda3std3__410__identityEEEvT0_PT3_T1_NS0_13GridEvenShareISK_EET2_T4_(
	.param .align 4 .b8 _ZN3cub18CUB_300001_SM_10006detail6reduce18DeviceReduceKernelINS2_10policy_hubIiy8maxFunctE10Policy1000EN6thrust24THRUST_300001_SM_1000_NS17counting_iteratorIiNS9_11use_defaultESB_SB_EEyS5_iN4cuda3std3__410__identityEEEvT0_PT3_T1_NS0_13GridEvenShareISK_EET2_T4__param_0[4],
	.param .u64 .ptr .align 1 _ZN3cub18CUB_300001_SM_10006detail6reduce18DeviceReduceKernelINS2_10policy_hubIiy8maxFunctE10Policy1000EN6thrust24THRUST_300001_SM_1000_NS17counting_iteratorIiNS9_11use_defaultESB_SB_EEyS5_iN4cuda3std3__410__identityEEEvT0_PT3_T1_NS0_13GridEvenShareISK_EET2_T4__param_1,
	.param .u64 _ZN3cub18CUB_300001_SM_10006detail6reduce18DeviceReduceKernelINS2_10policy_hubIiy8maxFunctE10Policy1000EN6thrust24THRUST_300001_SM_1000_NS17counting_iteratorIiNS9_11use_defaultESB_SB_EEyS5_iN4cuda3std3__410__identityEEEvT0_PT3_T1_NS0_13GridEvenShareISK_EET2_T4__param_2,
	.param .align 8 .b8 _ZN3cub18CUB_300001_SM_10006detail6reduce18DeviceReduceKernelINS2_10policy_hubIiy8maxFunctE10Policy1000EN6thrust24THRUST_300001_SM_1000_NS17counting_iteratorIiNS9_11use_defaultESB_SB_EEyS5_iN4cuda3std3__410__identityEEEvT0_PT3_T1_NS0_13GridEvenShareISK_EET2_T4__param_3[72],
	.param .align 8 .b8 _ZN3cub18CUB_300001_SM_10006detail6reduce18DeviceReduceKernelINS2_10policy_hubIiy8maxFunctE10Policy1000EN6thrust24THRUST_300001_SM_1000_NS17counting_iteratorIiNS9_11use_defaultESB_SB_EEyS5_iN4cuda3std3__410__identityEEEvT0_PT3_T1_NS0_13GridEvenShareISK_EET2_T4__param_4[8],
	.param .align 1 .b8 _ZN3cub18CUB_300001_SM_10006detail6reduce18DeviceReduceKernelINS2_10policy_hubIiy8maxFunctE10Policy1000EN6thrust24THRUST_300001_SM_1000_NS17counting_iteratorIiNS9_11use_defaultESB_SB_EEyS5_iN4cuda3std3__410__identityEEEvT0_PT3_T1_NS0_13GridEvenShareISK_EET2_T4__param_5[1]
)
.maxntid 256
{
	.reg .pred 	%p<183>;
	.reg .b16 	%rs<4>;
	.reg .b32 	%r<808>;
	.reg .b64 	%rd<360>;
	// demoted variable
	.shared .align 4 .b8 _ZZN3cub18CUB_300001_SM_10006detail6reduce18DeviceReduceKernelINS2_10policy_hubIiy8maxFunctE10Policy1000EN6thrust24THRUST_300001_SM_1000_NS17counting_iteratorIiNS9_11use_defaultESB_SB_EEyS5_iN4cuda3std3__410__identityEEEvT0_PT3_T1_NS0_13GridEvenShareISK_EET2_T4_E12temp_storage[44];
	ld.param.u32 	%r2, [_ZN3cub18CUB_300001_SM_10006detail6reduce18DeviceReduceKernelINS2_10policy_hubIiy8maxFunctE10Policy1000EN6thrust24THRUST_300001_SM_1000_NS17counting_iteratorIiNS9_11use_defaultESB_SB_EEyS5_iN4cuda3std3__410__identityEEEvT0_PT3_T1_NS0_13GridEvenShareISK_EET2_T4__param_0];
	ld.param.u64 	%rd1, [_ZN3cub18CUB_300001_SM_10006detail6reduce18DeviceReduceKernelINS2_10policy_hubIiy8maxFunctE10Policy1000EN6thrust24THRUST_300001_SM_1000_NS17counting_iteratorIiNS9_11use_defaultESB_SB_EEyS5_iN4cuda3std3__410__identityEEEvT0_PT3_T1_NS0_13GridEvenShareISK_EET2_T4__param_3+32];
	ld.param.u32 	%r1, [_ZN3cub18CUB_300001_SM_10006detail6reduce18DeviceReduceKernelINS2_10policy_hubIiy8maxFunctE10Policy1000EN6thrust24THRUST_300001_SM_1000_NS17counting_iteratorIiNS9_11use_defaultESB_SB_EEyS5_iN4cuda3std3__410__identityEEEvT0_PT3_T1_NS0_13GridEvenShareISK_EET2_T4__param_3+40];
	ld.param.u64 	%rd11, [_ZN3cub18CUB_300001_SM_10006detail6reduce18DeviceReduceKernelINS2_10policy_hubIiy8maxFunctE10Policy1000EN6thrust24THRUST_300001_SM_1000_NS17counting_iteratorIiNS9_11use_defaultESB_SB_EEyS5_iN4cuda3std3__410__identityEEEvT0_PT3_T1_NS0_13GridEvenShareISK_EET2_T4__param_4];
	cvta.to.global.u64 	%rd2, %rd11;
	mov.u32 	%r3, %ctaid.x;
	shl.b32 	%r153, %r1, 12;
	cvt.s64.s32 	%rd3, %r153;
	shl.b32 	%r154, %r3, 12;
	cvt.u64.u32 	%rd4, %r154;
	sub.s64 	%rd5, %rd1, %rd4;
	setp.gt.u64 	%p1, %rd5, 4095;
	@%p1 bra 	$L__BB8_49;
	cvt.u32.u64 	%r491, %rd4;
	cvt.u32.u64 	%r4, %rd1;
	sub.s32 	%r5, %r4, %r491;
	mov.u32 	%r6, %tid.x;
	setp.lt.s32 	%p95, %r6, %r5;
	add.s32 	%r492, %r491, %r6;
	add.s32 	%r493, %r492, %r2;
	add.s32 	%r494, %r6, 256;
	selp.b32 	%r807, %r493, 0, %p95;
	selp.b32 	%r763, %r494, %r6, %p95;
	setp.ge.s32 	%p96, %r763, %r5;
	@%p96 bra 	$L__BB8_15;
	add.s32 	%r9, %r2, %r491;
	not.b32 	%r497, %r763;
	add.s32 	%r498, %r497, %r4;
	sub.s32 	%r499, %r498, %r491;
	shr.u32 	%r500, %r499, 8;
	add.s32 	%r10, %r500, 1;
	and.b32  	%r11, %r10, 15;
	setp.lt.u32 	%p97, %r499, 3840;
	@%p97 bra 	$L__BB8_6;
	or.b32  	%r757, %r763, 2048;
	add.s32 	%r502, %r2, %r763;
	add.s32 	%r756, %r502, %r491;
	and.b32  	%r503, %r10, 33554416;
	neg.s32 	%r755, %r503;
	add.s64 	%rd6, %rd2, 8192;
$L__BB8_4:
	.pragma "nounroll";
	mul.wide.s32 	%rd193, %r756, 4;
	add.s64 	%rd194, %rd6, %rd193;
	mul.wide.s32 	%rd195, %r807, 4;
	add.s64 	%rd196, %rd2, %rd195;
	ld.global.u32 	%r504, [%rd196];
	ld.global.u32 	%r505, [%rd194+-8192];
	setp.gt.s32 	%p98, %r504, %r505;
	selp.b32 	%r506, %r807, %r756, %p98;
	add.s32 	%r507, %r756, 256;
	mul.wide.s32 	%rd197, %r506, 4;
	add.s64 	%rd198, %rd2, %rd197;
	ld.global.u32 	%r508, [%rd198];
	ld.global.u32 	%r509, [%rd194+-7168];
	setp.gt.s32 	%p99, %r508, %r509;
	selp.b32 	%r510, %r506, %r507, %p99;
	add.s32 	%r511, %r756, 512;
	mul.wide.s32 	%rd199, %r510, 4;
	add.s64 	%rd200, %rd2, %rd199;
	ld.global.u32 	%r512, [%rd200];
	ld.global.u32 	%r513, [%rd194+-6144];
	setp.gt.s32 	%p100, %r512, %r513;
	selp.b32 	%r514, %r510, %r511, %p100;
	add.s32 	%r515, %r756, 768;
	mul.wide.s32 	%rd201, %r514, 4;
	add.s64 	%rd202, %rd2, %rd201;
	ld.global.u32 	%r516, [%rd202];
	ld.global.u32 	%r517, [%rd194+-5120];
	setp.gt.s32 	%p101, %r516, %r517;
	selp.b32 	%r518, %r514, %r515, %p101;
	add.s32 	%r519, %r756, 1024;
	mul.wide.s32 	%rd203, %r518, 4;
	add.s64 	%rd204, %rd2, %rd203;
	ld.global.u32 	%r520, [%rd204];
	ld.global.u32 	%r521, [%rd194+-4096];
	setp.gt.s32 	%p102, %r520, %r521;
	selp.b32 	%r522, %r518, %r519, %p102;
	add.s32 	%r523, %r756, 1280;
	mul.wide.s32 	%rd205, %r522, 4;
	add.s64 	%rd206, %rd2, %rd205;
	ld.global.u32 	%r524, [%rd206];
	ld.global.u32 	%r525, [%rd194+-3072];
	setp.gt.s32 	%p103, %r524, %r525;
	selp.b32 	%r526, %r522, %r523, %p103;
	add.s32 	%r527, %r756, 1536;
	mul.wide.s32 	%rd207, %r526, 4;
	add.s64 	%rd208, %rd2, %rd207;
	ld.global.u32 	%r528, [%rd208];
	ld.global.u32 	%r529, [%rd194+-2048];
	setp.gt.s32 	%p104, %r528, %r529;
	selp.b32 	%r530, %r526, %r527, %p104;
	add.s32 	%r531, %r756, 1792;
	mul.wide.s32 	%rd209, %r530, 4;
	add.s64 	%rd210, %rd2, %rd209;
	ld.global.u32 	%r532, [%rd210];
	ld.global.u32 	%r533, [%rd194+-1024];
	setp.gt.s32 	%p105, %r532, %r533;
	selp.b32 	%r534, %r530, %r531, %p105;
	add.s32 	%r535, %r756, 2048;
	mul.wide.s32 	%rd211, %r534, 4;
	add.s64 	%rd212, %rd2, %rd211;
	ld.global.u32 	%r536, [%rd212];
	ld.global.u32 	%r537, [%rd194];
	setp.gt.s32 	%p106, %r536, %r537;
	selp.b32 	%r538, %r534, %r535, %p106;
	add.s32 	%r539, %r756, 2304;
	mul.wide.s32 	%rd213, %r538, 4;
	add.s64 	%rd214, %rd2, %rd213;
	ld.global.u32 	%r540, [%rd214];
	ld.global.u32 	%r541, [%rd194+1024];
	setp.gt.s32 	%p107, %r540, %r541;
	selp.b32 	%r542, %r538, %r539, %p107;
	add.s32 	%r543, %r756, 2560;
	mul.wide.s32 	%rd215, %r542, 4;
	add.s64 	%rd216, %rd2, %rd215;
	ld.global.u32 	%r544, [%rd216];
	ld.global.u32 	%r545, [%rd194+2048];
	setp.gt.s32 	%p108, %r544, %r545;
	selp.b32 	%r546, %r542, %r543, %p108;
	add.s32 	%r547, %r756, 2816;
	mul.wide.s32 	%rd217, %r546, 4;
	add.s64 	%rd218, %rd2, %rd217;
	ld.global.u32 	%r548, [%rd218];
	ld.global.u32 	%r549, [%rd194+3072];
	setp.gt.s32 	%p109, %r548, %r549;
	selp.b32 	%r550, %r546, %r547, %p109;
	add.s32 	%r551, %r756, 3072;
	mul.wide.s32 	%rd219, %r550, 4;
	add.s64 	%rd220, %rd2, %rd219;
	ld.global.u32 	%r552, [%rd220];
	ld.global.u32 	%r553, [%rd194+4096];
	setp.gt.s32 	%p110, %r552, %r553;
	selp.b32 	%r554, %r550, %r551, %p110;
	add.s32 	%r555, %r756, 3328;
	mul.wide.s32 	%rd221, %r554, 4;
	add.s64 	%rd222, %rd2, %rd221;
	ld.global.u32 	%r556, [%rd222];
	ld.global.u32 	%r557, [%rd194+5120];
	setp.gt.s32 	%p111, %r556, %r557;
	selp.b32 	%r558, %r554, %r555, %p111;
	add.s32 	%r559, %r756, 3584;
	mul.wide.s32 	%rd223, %r558, 4;
	add.s64 	%rd224, %rd2, %rd223;
	ld.global.u32 	%r560, [%rd224];
	ld.global.u32 	%r561, [%rd194+6144];
	setp.gt.s32 	%p112, %r560, %r561;
	selp.b32 	%r562, %r558, %r559, %p112;
	add.s32 	%r563, %r756, 3840;
	mul.wide.s32 	%rd225, %r562, 4;
	add.s64 	%rd226, %rd2, %rd225;
	ld.global.u32 	%r564, [%rd226];
	ld.global.u32 	%r565, [%rd194+7168];
	setp.gt.s32 	%p113, %r564, %r565;
	selp.b32 	%r807, %r562, %r563, %p113;
	add.s32 	%r757, %r757, 4096;
	add.s32 	%r756, %r756, 4096;
	add.s32 	%r755, %r755, 16;
	setp.ne.s32 	%p114, %r755, 0;
	@%p114 bra 	$L__BB8_4;
	add.s32 	%r763, %r757, -2048;
$L__BB8_6:
	setp.eq.s32 	%p115, %r11, 0;
	@%p115 bra 	$L__BB8_15;
	and.b32  	%r27, %r10, 7;
	setp.lt.u32 	%p116, %r11, 8;
	@%p116 bra 	$L__BB8_9;
	add.s32 	%r567, %r9, %r763;
	mul.wide.s32 	%rd227, %r807, 4;
	add.s64 	%rd228, %rd2, %rd227;
	ld.global.u32 	%r568, [%rd228];
	mul.wide.s32 	%rd229, %r567, 4;
	add.s64 	%rd230, %rd2, %rd229;
	ld.global.u32 	%r569, [%rd230];
	setp.gt.s32 	%p117, %r568, %r569;
	selp.b32 	%r570, %r807, %r567, %p117;
	add.s32 	%r571, %r567, 256;
	mul.wide.s32 	%rd231, %r570, 4;
	add.s64 	%rd232, %rd2, %rd231;
	ld.global.u32 	%r572, [%rd232];
	ld.global.u32 	%r573, [%rd230+1024];
	setp.gt.s32 	%p118, %r572, %r573;
	selp.b32 	%r574, %r570, %r571, %p118;
	add.s32 	%r575, %r567, 512;
	mul.wide.s32 	%rd233, %r574, 4;
	add.s64 	%rd234, %rd2, %rd233;
	ld.global.u32 	%r576, [%rd234];
	ld.global.u32 	%r577, [%rd230+2048];
	setp.gt.s32 	%p119, %r576, %r577;
	selp.b32 	%r578, %r574, %r575, %p119;
	add.s32 	%r579, %r567, 768;
	mul.wide.s32 	%rd235, %r578, 4;
	add.s64 	%rd236, %rd2, %rd235;
	ld.global.u32 	%r580, [%rd236];
	ld.global.u32 	%r581, [%rd230+3072];
	setp.gt.s32 	%p120, %r580, %r581;
	selp.b32 	%r582, %r578, %r579, %p120;
	add.s32 	%r583, %r567, 1024;
	mul.wide.s32 	%rd237, %r582, 4;
	add.s64 	%rd238, %rd2, %rd237;
	ld.global.u32 	%r584, [%rd238];
	ld.global.u32 	%r585, [%rd230+4096];
	setp.gt.s32 	%p121, %r584, %r585;
	selp.b32 	%r586, %r582, %r583, %p121;
	add.s32 	%r587, %r567, 1280;
	mul.wide.s32 	%rd239, %r586, 4;
	add.s64 	%rd240, %rd2, %rd239;
	ld.global.u32 	%r588, [%rd240];
	ld.global.u32 	%r589, [%rd230+5120];
	setp.gt.s32 	%p122, %r588, %r589;
	selp.b32 	%r590, %r586, %r587, %p122;
	add.s32 	%r591, %r567, 1536;
	mul.wide.s32 	%rd241, %r590, 4;
	add.s64 	%rd242, %rd2, %rd241;
	ld.global.u32 	%r592, [%rd242];
	ld.global.u32 	%r593, [%rd230+6144];
	setp.gt.s32 	%p123, %r592, %r593;
	selp.b32 	%r594, %r590, %r591, %p123;
	add.s32 	%r595, %r567, 1792;
	mul.wide.s32 	%rd243, %r594, 4;
	add.s64 	%rd244, %rd2, %rd243;
	ld.global.u32 	%r596, [%rd244];
	ld.global.u32 	%r597, [%rd230+7168];
	setp.gt.s32 	%p124, %r596, %r597;
	selp.b32 	%r807, %r594, %r595, %p124;
	add.s32 	%r763, %r763, 2048;
$L__BB8_9:
	setp.eq.s32 	%p125, %r27, 0;
	@%p125 bra 	$L__BB8_15;
	and.b32  	%r33, %r10, 3;
	setp.lt.u32 	%p126, %r27, 4;
	@%p126 bra 	$L__BB8_12;
	add.s32 	%r599, %r9, %r763;
	mul.wide.s32 	%rd245, %r807, 4;
	add.s64 	%rd246, %rd2, %rd245;
	ld.global.u32 	%r600, [%rd246];
	mul.wide.s32 	%rd247, %r599, 4;
	add.s64 	%rd248, %rd2, %rd247;
	ld.global.u32 	%r601, [%rd248];
	setp.gt.s32 	%p127, %r600, %r601;
	selp.b32 	%r602, %r807, %r599, %p127;
	add.s32 	%r603, %r599, 256;
	mul.wide.s32 	%rd249, %r602, 4;
	add.s64 	%rd250, %rd2, %rd249;
	ld.global.u32 	%r604, [%rd250];
	ld.global.u32 	%r605, [%rd248+1024];
	setp.gt.s32 	%p128, %r604, %r605;
	selp.b32 	%r606, %r602, %r603, %p128;
	add.s32 	%r607, %r599, 512;
	mul.wide.s32 	%rd251, %r606, 4;
	add.s64 	%rd252, %rd2, %rd251;
	ld.global.u32 	%r608, [%rd252];
	ld.global.u32 	%r609, [%rd248+2048];
	setp.gt.s32 	%p129, %r608, %r609;
	selp.b32 	%r610, %r606, %r607, %p129;
	add.s32 	%r611, %r599, 768;
	mul.wide.s32 	%rd253, %r610, 4;
	add.s64 	%rd254, %rd2, %rd253;
	ld.global.u32 	%r612, [%rd254];
	ld.global.u32 	%r613, [%rd248+3072];
	setp.gt.s32 	%p130, %r612, %r613;
	selp.b32 	%r807, %r610, %r611, %p130;
	add.s32 	%r763, %r763, 1024;
$L__BB8_12:
	setp.eq.s32 	%p131, %r33, 0;
	@%p131 bra 	$L__BB8_15;
	add.s32 	%r615, %r2, %r763;
	add.s32 	%r769, %r615, %r491;
	neg.s32 	%r768, %r33;
$L__BB8_14:
	.pragma "nounroll";
	mul.wide.s32 	%rd255, %r769, 4;
	add.s64 	%rd256, %rd2, %rd255;
	mul.wide.s32 	%rd257, %r807, 4;
	add.s64 	%rd258, %rd2, %rd257;
	ld.global.u32 	%r616, [%rd258];
	ld.global.u32 	%r617, [%rd256];
	setp.gt.s32 	%p132, %r616, %r617;
	selp.b32 	%r807, %r807, %r769, %p132;
	add.s32 	%r769, %r769, 256;
	add.s32 	%r768, %r768, 1;
	setp.ne.s32 	%p133, %r768, 0;
	@%p133 bra 	$L__BB8_14;
$L__BB8_15:
	setp.lt.s32 	%p134, %r5, 256;
	@%p134 bra 	$L__BB8_29;
	// begin inline asm
	mov.u32 %r687, %laneid;
	// end inline asm
	mov.b32 	%r690, 1;
	mov.b32 	%r691, 31;
	mov.b32 	%r692, -1;
	// begin inline asm
	shfl.sync.down.b32 %r688, %r807, %r690, %r691, %r692;
	// end inline asm
	setp.gt.s32 	%p163, %r687, 30;
	@%p163 bra 	$L__BB8_18;
	mul.wide.s32 	%rd307, %r807, 4;
	add.s64 	%rd308, %rd2, %rd307;
	ld.global.u32 	%r693, [%rd308];
	mul.wide.s32 	%rd309, %r688, 4;
	add.s64 	%rd310, %rd2, %rd309;
	ld.global.u32 	%r694, [%rd310];
	setp.gt.s32 	%p164, %r693, %r694;
	selp.b32 	%r807, %r807, %r688, %p164;
$L__BB8_18:
	mov.b32 	%r697, 2;
	mov.b32 	%r698, 31;
	mov.b32 	%r699, -1;
	// begin inline asm
	shfl.sync.down.b32 %r695, %r807, %r697, %r698, %r699;
	// end inline asm
	setp.gt.s32 	%p165, %r687, 29;
	@%p165 bra 	$L__BB8_20;
	mul.wide.s32 	%rd311, %r807, 4;
	add.s64 	%rd312, %rd2, %rd311;
	ld.global.u32 	%r700, [%rd312];
	mul.wide.s32 	%rd313, %r695, 4;
	add.s64 	%rd314, %rd2, %rd313;
	ld.global.u32 	%r701, [%rd314];
	setp.gt.s32 	%p166, %r700, %r701;
	selp.b32 	%r807, %r807, %r695, %p166;
$L__BB8_20:
	mov.b32 	%r704, 4;
	mov.b32 	%r705, 31;
	mov.b32 	%r706, -1;
	// begin inline asm
	shfl.sync.down.b32 %r702, %r807, %r704, %r705, %r706;
	// end inline asm
	setp.gt.s32 	%p167, %r687, 27;
	@%p167 bra 	$L__BB8_22;
	mul.wide.s32 	%rd315, %r807, 4;
	add.s64 	%rd316, %rd2, %rd315;
	ld.global.u32 	%r707, [%rd316];
	mul.wide.s32 	%rd317, %r702, 4;
	add.s64 	%rd318, %rd2, %rd317;
	ld.global.u32 	%r708, [%rd318];
	setp.gt.s32 	%p168, %r707, %r708;
	selp.b32 	%r807, %r807, %r702, %p168;
$L__BB8_22:
	mov.b32 	%r711, 8;
	mov.b32 	%r712, 31;
	mov.b32 	%r713, -1;
	// begin inline asm
	shfl.sync.down.b32 %r709, %r807, %r711, %r712, %r713;
	// end inline asm
	setp.gt.s32 	%p169, %r687, 23;
	@%p169 bra 	$L__BB8_24;
	mul.wide.s32 	%rd319, %r807, 4;
	add.s64 	%rd320, %rd2, %rd319;
	ld.global.u32 	%r714, [%rd320];
	mul.wide.s32 	%rd321, %r709, 4;
	add.s64 	%rd322, %rd2, %rd321;
	ld.global.u32 	%r715, [%rd322];
	setp.gt.s32 	%p170, %r714, %r715;
	selp.b32 	%r807, %r807, %r709, %p170;
$L__BB8_24:
	mov.b32 	%r718, 16;
	mov.b32 	%r719, 31;
	mov.b32 	%r720, -1;
	// begin inline asm
	shfl.sync.down.b32 %r716, %r807, %r718, %r719, %r720;
	// end inline asm
	setp.gt.s32 	%p171, %r687, 15;
	@%p171 bra 	$L__BB8_27;
	mul.wide.s32 	%rd323, %r807, 4;
	add.s64 	%rd324, %rd2, %rd323;
	ld.global.u32 	%r721, [%rd324];
	mul.wide.s32 	%rd325, %r716, 4;
	add.s64 	%rd326, %rd2, %rd325;
	ld.global.u32 	%r722, [%rd326];
	setp.gt.s32 	%p172, %r721, %r722;
	selp.b32 	%r807, %r807, %r716, %p172;
	setp.ne.s32 	%p173, %r687, 0;
	@%p173 bra 	$L__BB8_27;
	shr.u32 	%r723, %r6, 3;
	and.b32  	%r724, %r723, 124;
	mov.u32 	%r725, _ZZN3cub18CUB_300001_SM_10006detail6reduce18DeviceReduceKernelINS2_10policy_hubIiy8maxFunctE10Policy1000EN6thrust24THRUST_300001_SM_1000_NS17counting_iteratorIiNS9_11use_defaultESB_SB_EEyS5_iN4cuda3std3__410__identityEEEvT0_PT3_T1_NS0_13GridEvenShareISK_EET2_T4_E12temp_storage;
	add.s32 	%r726, %r725, %r724;
	st.shared.u32 	[%r726+8], %r807;
$L__BB8_27:
	bar.sync 	0;
	setp.ne.s32 	%p174, %r6, 0;
	@%p174 bra 	$L__BB8_79;
	ld.shared.u32 	%r727, [_ZZN3cub18CUB_300001_SM_10006detail6reduce18DeviceReduceKernelINS2_10policy_hubIiy8maxFunctE10Policy1000EN6thrust24THRUST_300001_SM_1000_NS17counting_iteratorIiNS9_11use_defaultESB_SB_EEyS5_iN4cuda3std3__410__identityEEEvT0_PT3_T1_NS0_13GridEvenShareISK_EET2_T4_E12temp_storage+12];
	mul.wide.s32 	%rd327, %r807, 4;
	add.s64 	%rd328, %rd2, %rd327;
	ld.global.u32 	%r728, [%rd328];
	mul.wide.s32 	%rd329, %r727, 4;
	add.s64 	%rd330, %rd2, %rd329;
	ld.global.u32 	%r729, [%rd330];
	setp.gt.s32 	%p175, %r728, %r729;
	selp.b32 	%r730, %r807, %r727, %p175;
	ld.shared.u32 	%r731, [_ZZN3cub18CUB_300001_SM_10006detail6reduce18DeviceReduceKernelINS2_10policy_hubIiy8maxFunctE10Policy1000EN6thrust24THRUST_300001_SM_1000_NS17counting_iteratorIiNS9_11use_defaultESB_SB_EEyS5_iN4cuda3std3__410__identityEEEvT0_PT3_T1_NS0_13GridEvenShareISK_EET2_T4_E12temp_storage+16];
	mul.wide.s32 	%rd331, %r730, 4;
	add.s64 	%rd332, %rd2, %rd331;
	ld.global.u32 	%r732, [%rd332];
	mul.wide.s32 	%rd333, %r731, 4;
	add.s64 	%rd334, %rd2, %rd333;
	ld.global.u32 	%r733, [%rd334];
	setp.gt.s32 	%p176, %r732, %r733;
	selp.b32 	%r734, %r730, %r731, %p176;
	ld.shared.u32 	%r735, [_ZZN3cub18CUB_300001_SM_10006detail6reduce18DeviceReduceKernelINS2_10policy_hubIiy8maxFunctE10Policy1000EN6thrust24THRUST_300001_SM_1000_NS17counting_iteratorIiNS9_11use_defaultESB_SB_EEyS5_iN4cuda3std3__410__identityEEEvT0_PT3_T1_NS0_13GridEvenShareISK_EET2_T4_E12temp_storage+20];
	mul.wide.s32 	%rd335, %r734, 4;
	add.s64 	%rd336, %rd2, %rd335;
	ld.global.u32 	%r736, [%rd336];
	mul.wide.s32 	%rd337, %r735, 4;
	add.s64 	%rd338, %rd2, %rd337;
	ld.global.u32 	%r737, [%rd338];
	setp.gt.s32 	%p177, %r736, %r737;
	selp.b32 	%r738, %r734, %r735, %p177;
	ld.shared.u32 	%r739, [_ZZN3cub18CUB_300001_SM_10006detail6reduce18DeviceReduceKernelINS2_10policy_hubIiy8maxFunctE10Policy1000EN6thrust24THRUST_300001_SM_1000_NS17counting_iteratorIiNS9_11use_defaultESB_SB_EEyS5_iN4cuda3std3__410__identityEEEvT0_PT3_T1_NS0_13GridEvenShareISK_EET2_T4_E12temp_storage+24];
	mul.wide.s32 	%rd339, %r738, 4;
	add.s64 	%rd340, %rd2, %rd339;
	ld.global.u32 	%r740, [%rd340];
	mul.wide.s32 	%rd341, %r739, 4;
	add.s64 	%rd342, %rd2, %rd341;
	ld.global.u32 	%r741, [%rd342];
	setp.gt.s32 	%p178, %r740, %r741;
	selp.b32 	%r742, %r738, %r739, %p178;
	ld.shared.u32 	%r743, [_ZZN3cub18CUB_300001_SM_10006detail6reduce18DeviceReduceKernelINS2_10policy_hubIiy8maxFunctE10Policy1000EN6thrust24THRUST_300001_SM_1000_NS17counting_iteratorIiNS9_11use_defaultESB_SB_EEyS5_iN4cuda3std3__410__identityEEEvT0_PT3_T1_NS0_13GridEvenShareISK_EET2_T4_E12temp_storage+28];
	mul.wide.s32 	%rd343, %r742, 4;
	add.s64 	%rd344, %rd2, %rd343;
	ld.global.u32 	%r744, [%rd344];
	mul.wide.s32 	%rd345, %r743, 4;
	add.s64 	%rd346, %rd2, %rd345;
	ld.global.u32 	%r745, [%rd346];
	setp.gt.s32 	%p179, %r744, %r745;
	selp.b32 	%r746, %r742, %r743, %p179;
	ld.shared.u32 	%r747, [_ZZN3cub18CUB_300001_SM_10006detail6reduce18DeviceReduceKernelINS2_10policy_hubIiy8maxFunctE10Policy1000EN6thrust24THRUST_300001_SM_1000_NS17counting_iteratorIiNS9_11use_defaultESB_SB_EEyS5_iN4cuda3std3__410__identityEEEvT0_PT3_T1_NS0_13GridEvenShareISK_EET2_T4_E12temp_storage+32];
	mul.wide.s32 	%rd347, %r746, 4;
	add.s64 	%rd348, %rd2, %rd347;
	ld.global.u32 	%r748, [%rd348];
	mul.wide.s32 	%rd349, %r747, 4;
	add.s64 	%rd350, %rd2, %rd349;
	ld.global.u32 	%r749, [%rd350];
	setp.gt.s32 	%p180, %r748, %r749;
	selp.b32 	%r750, %r746, %r747, %p180;
	ld.shared.u32 	%r751, [_ZZN3cub18CUB_300001_SM_10006detail6reduce18DeviceReduceKernelINS2_10policy_hubIiy8maxFunctE10Policy1000EN6thrust24THRUST_300001_SM_1000_NS17counting_iteratorIiNS9_11use_defaultESB_SB_EEyS5_iN4cuda3std3__410__identityEEEvT0_PT3_T1_NS0_13GridEvenShareISK_EET2_T4_E12temp_storage+36];
	mul.wide.s32 	%rd351, %r750, 4;
	add.s64 	%rd352, %rd2, %rd351;
	ld.global.u32 	%r752, [%rd352];
	mul.wide.s32 	%rd353, %r751, 4;
	add.s64 	%rd354, %rd2, %rd353;
	ld.global.u32 	%r753, [%rd354];
	setp.gt.s32 	%p181, %r752, %r753;
	selp.b32 	%r807, %r750, %r751, %p181;
	bra.uni 	$L__BB8_79;
$L__BB8_29:
	// begin inline asm
	mov.u32 %r618, %laneid;
	// end inline asm
	and.b32  	%r624, %r6, 992;
	add.s32 	%r625, %r624, 32;
	setp.gt.s32 	%p135, %r625, %r5;
	not.b32 	%r626, %r624;
	add.s32 	%r627, %r5, %r626;
	selp.b32 	%r622, %r627, 31, %p135;
	mov.b32 	%r621, 1;
	mov.b32 	%r623, -1;
	// begin inline asm
	shfl.sync.down.b32 %r619, %r807, %r621, %r622, %r623;
	// end inline asm
	setp.ge.s32 	%p136, %r618, %r622;
	@%p136 bra 	$L__BB8_31;
	mul.wide.s32 	%rd259, %r807, 4;
	add.s64 	%rd260, %rd2, %rd259;
	ld.global.u32 	%r628, [%rd260];
	mul.wide.s32 	%rd261, %r619, 4;
	add.s64 	%rd262, %rd2, %rd261;
	ld.global.u32 	%r629, [%rd262];
	setp.gt.s32 	%p137, %r628, %r629;
	selp.b32 	%r807, %r807, %r619, %p137;
$L__BB8_31:
	mov.b32 	%r632, 2;
	mov.b32 	%r634, -1;
	// begin inline asm
	shfl.sync.down.b32 %r630, %r807, %r632, %r622, %r634;
	// end inline asm
	add.s32 	%r635, %r618, 2;
	setp.gt.s32 	%p138, %r635, %r622;
	@%p138 bra 	$L__BB8_33;
	mul.wide.s32 	%rd263, %r807, 4;
	add.s64 	%rd264, %rd2, %rd263;
	ld.global.u32 	%r636, [%rd264];
	mul.wide.s32 	%rd265, %r630, 4;
	add.s64 	%rd266, %rd2, %rd265;
	ld.global.u32 	%r637, [%rd266];
	setp.gt.s32 	%p139, %r636, %r637;
	selp.b32 	%r807, %r807, %r630, %p139;
$L__BB8_33:
	mov.b32 	%r640, 4;
	mov.b32 	%r642, -1;
	// begin inline asm
	shfl.sync.down.b32 %r638, %r807, %r640, %r622, %r642;
	// end inline asm
	add.s32 	%r643, %r618, 4;
	setp.gt.s32 	%p140, %r643, %r622;
	@%p140 bra 	$L__BB8_35;
	mul.wide.s32 	%rd267, %r807, 4;
	add.s64 	%rd268, %rd2, %rd267;
	ld.global.u32 	%r644, [%rd268];
	mul.wide.s32 	%rd269, %r638, 4;
	add.s64 	%rd270, %rd2, %rd269;
	ld.global.u32 	%r645, [%rd270];
	setp.gt.s32 	%p141, %r644, %r645;
	selp.b32 	%r807, %r807, %r638, %p141;
$L__BB8_35:
	mov.b32 	%r648, 8;
	mov.b32 	%r650, -1;
	// begin inline asm
	shfl.sync.down.b32 %r646, %r807, %r648, %r622, %r650;
	// end inline asm
	add.s32 	%r651, %r618, 8;
	setp.gt.s32 	%p142, %r651, %r622;
	@%p142 bra 	$L__BB8_37;
	mul.wide.s32 	%rd271, %r807, 4;
	add.s64 	%rd272, %rd2, %rd271;
	ld.global.u32 	%r652, [%rd272];
	mul.wide.s32 	%rd273, %r646, 4;
	add.s64 	%rd274, %rd2, %rd273;
	ld.global.u32 	%r653, [%rd274];
	setp.gt.s32 	%p143, %r652, %r653;
	selp.b32 	%r807, %r807, %r646, %p143;
$L__BB8_37:
	mov.b32 	%r656, 16;
	mov.b32 	%r658, -1;
	// begin inline asm
	shfl.sync.down.b32 %r654, %r807, %r656, %r622, %r658;
	// end inline asm
	add.s32 	%r659, %r618, 16;
	setp.gt.s32 	%p144, %r659, %r622;
	@%p144 bra 	$L__BB8_39;
	mul.wide.s32 	%rd275, %r807, 4;
	add.s64 	%rd276, %rd2, %rd275;
	ld.global.u32 	%r660, [%rd276];
	mul.wide.s32 	%rd277, %r654, 4;
	add.s64 	%rd278, %rd2, %rd277;
	ld.global.u32 	%r661, [%rd278];
	setp.gt.s32 	%p145, %r660, %r661;
	selp.b32 	%r807, %r807, %r654, %p145;
$L__BB8_39:
	setp.ne.s32 	%p146, %r618, 0;
	@%p146 bra 	$L__BB8_41;
	shr.u32 	%r662, %r6, 3;
	and.b32  	%r663, %r662, 124;
	mov.u32 	%r664, _ZZN3cub18CUB_300001_SM_10006detail6reduce18DeviceReduceKernelINS2_10policy_hubIiy8maxFunctE10Policy1000EN6thrust24THRUST_300001_SM_1000_NS17counting_iteratorIiNS9_11use_defaultESB_SB_EEyS5_iN4cuda3std3__410__identityEEEvT0_PT3_T1_NS0_13GridEvenShareISK_EET2_T4_E12temp_storage;
	add.s32 	%r665, %r664, %r663;
	st.shared.u32 	[%r665+8], %r807;
$L__BB8_41:
	bar.sync 	0;
	setp.ne.s32 	%p147, %r6, 0;
	setp.lt.s32 	%p148, %r5, 33;
	or.pred  	%p149, %p147, %p148;
	@%p149 bra 	$L__BB8_79;
	ld.shared.u32 	%r666, [_ZZN3cub18CUB_300001_SM_10006detail6reduce18DeviceReduceKernelINS2_10policy_hubIiy8maxFunctE10Policy1000EN6thrust24THRUST_300001_SM_1000_NS17counting_iteratorIiNS9_11use_defaultESB_SB_EEyS5_iN4cuda3std3__410__identityEEEvT0_PT3_T1_NS0_13GridEvenShareISK_EET2_T4_E12temp_storage+12];
	mul.wide.s32 	%rd279, %r807, 4;
	add.s64 	%rd280, %rd2, %rd279;
	ld.global.u32 	%r667, [%rd280];
	mul.wide.s32 	%rd281, %r666, 4;
	add.s64 	%rd282, %rd2, %rd281;
	ld.global.u32 	%r668, [%rd282];
	setp.gt.s32 	%p150, %r667, %r668;
	selp.b32 	%r807, %r807, %r666, %p150;
	setp.lt.u32 	%p151, %r5, 65;
	@%p151 bra 	$L__BB8_79;
	ld.shared.u32 	%r669, [_ZZN3cub18CUB_300001_SM_10006detail6reduce18DeviceReduceKernelINS2_10policy_hubIiy8maxFunctE10Policy1000EN6thrust24THRUST_300001_SM_1000_NS17counting_iteratorIiNS9_11use_defaultESB_SB_EEyS5_iN4cuda3std3__410__identityEEEvT0_PT3_T1_NS0_13GridEvenShareISK_EET2_T4_E12temp_storage+16];
	mul.wide.s32 	%rd283, %r807, 4;
	add.s64 	%rd284, %rd2, %rd283;
	ld.global.u32 	%r670, [%rd284];
	mul.wide.s32 	%rd285, %r669, 4;
	add.s64 	%rd286, %rd2, %rd285;
	ld.global.u32 	%r671, [%rd286];
	setp.gt.s32 	%p152, %r670, %r671;
	selp.b32 	%r807, %r807, %r669, %p152;
	setp.lt.u32 	%p153, %r5, 97;
	@%p153 bra 	$L__BB8_79;
	ld.shared.u32 	%r672, [_ZZN3cub18CUB_300001_SM_10006detail6reduce18DeviceReduceKernelINS2_10policy_hubIiy8maxFunctE10Policy1000EN6thrust24THRUST_300001_SM_1000_NS17counting_iteratorIiNS9_11use_defaultESB_SB_EEyS5_iN4cuda3std3__410__identityEEEvT0_PT3_T1_NS0_13GridEvenShareISK_EET2_T4_E12temp_storage+20];
	mul.wide.s32 	%rd287, %r807, 4;
	add.s64 	%rd288, %rd2, %rd287;
	ld.global.u32 	%r673, [%rd288];
	mul.wide.s32 	%rd289, %r672, 4;
	add.s64 	%rd290, %rd2, %rd289;
	ld.global.u32 	%r674, [%rd290];
	setp.gt.s32 	%p154, %r673, %r674;
	selp.b32 	%r807, %r807, %r672, %p154;
	setp.lt.u32 	%p155, %r5, 129;
	@%p155 bra 	$L__BB8_79;
	ld.shared.u32 	%r675, [_ZZN3cub18CUB_300001_SM_10006detail6reduce18DeviceReduceKernelINS2_10policy_hubIiy8maxFunctE10Policy1000EN6thrust24THRUST_300001_SM_1000_NS17counting_iteratorIiNS9_11use_defaultESB_SB_EEyS5_iN4cuda3std3__410__identityEEEvT0_PT3_T1_NS0_13GridEvenShareISK_EET2_T4_E12temp_storage+24];
	mul.wide.s32 	%rd291, %r807, 4;
	add.s64 	%rd292, %rd2, %rd291;
	ld.global.u32 	%r676, [%rd292];
	mul.wide.s32 	%rd293, %r675, 4;
	add.s64 	%rd294, %rd2, %rd293;
	ld.global.u32 	%r677, [%rd294];
	setp.gt.s32 	%p156, %r676, %r677;
	selp.b32 	%r807, %r807, %r675, %p156;
	setp.lt.u32 	%p157, %r5, 161;
	@%p157 bra 	$L__BB8_79;
	ld.shared.u32 	%r678, [_ZZN3cub18CUB_300001_SM_10006detail6reduce18DeviceReduceKernelINS2_10policy_hubIiy8maxFunctE10Policy1000EN6thrust24THRUST_300001_SM_1000_NS17counting_iteratorIiNS9_11use_defaultESB_SB_EEyS5_iN4cuda3std3__410__identityEEEvT0_PT3_T1_NS0_13GridEvenShareISK_EET2_T4_E12temp_storage+28];
	mul.wide.s32 	%rd295, %r807, 4;
	add.s64 	%rd296, %rd2, %rd295;
	ld.global.u32 	%r679, [%rd296];
	mul.wide.s32 	%rd297, %r678, 4;
	add.s64 	%rd298, %rd2, %rd297;
	ld.global.u32 	%r680, [%rd298];
	setp.gt.s32 	%p158, %r679, %r680;
	selp.b32 	%r807, %r807, %r678, %p158;
	setp.lt.u32 	%p159, %r5, 193;
	@%p159 bra 	$L__BB8_79;
	ld.shared.u32 	%r681, [_ZZN3cub18CUB_300001_SM_10006detail6reduce18DeviceReduceKernelINS2_10policy_hubIiy8maxFunctE10Policy1000EN6thrust24THRUST_300001_SM_1000_NS17counting_iteratorIiNS9_11use_defaultESB_SB_EEyS5_iN4cuda3std3__410__identityEEEvT0_PT3_T1_NS0_13GridEvenShareISK_EET2_T4_E12temp_storage+32];
	mul.wide.s32 	%rd299, %r807, 4;
	add.s64 	%rd300, %rd2, %rd299;
	ld.global.u32 	%r682, [%rd300];
	mul.wide.s32 	%rd301, %r681, 4;
	add.s64 	%rd302, %rd2, %rd301;
	ld.global.u32 	%r683, [%rd302];
	setp.gt.s32 	%p160, %r682, %r683;
	selp.b32 	%r807, %r807, %r681, %p160;
	setp.lt.u32 	%p161, %r5, 225;
	@%p161 bra 	$L__BB8_79;
	ld.shared.u32 	%r684, [_ZZN3cub18CUB_300001_SM_10006detail6reduce18DeviceReduceKernelINS2_10policy_hubIiy8maxFunctE10Policy1000EN6thrust24THRUST_300001_SM_1000_NS17counting_iteratorIiNS9_11use_defaultESB_SB_EEyS5_iN4cuda3std3__410__identityEEEvT0_PT3_T1_NS0_13GridEvenShareISK_EET2_T4_E12temp_storage+36];
	mul.wide.s32 	%rd303, %r807, 4;
	add.s64 	%rd304, %rd2, %rd303;
	ld.global.u32 	%r685, [%rd304];
	mul.wide.s32 	%rd305, %r684, 4;
	add.s64 	%rd306, %rd2, %rd305;
	ld.global.u32 	%r686, [%rd306];
	setp.gt.s32 	%p162, %r685, %r686;
	selp.b32 	%r807, %r807, %r684, %p162;
	bra.uni 	$L__BB8_79;
$L__BB8_49:
	cvt.u32.u64 	%r155, %rd4;
	mov.u32 	%r89, %tid.x;
	add.s32 	%r156, %r155, %r89;
	add.s32 	%r157, %r156, %r2;
	add.s32 	%r158, %r157, 256;
	add.s32 	%r159, %r157, 512;
	add.s32 	%r160, %r157, 768;
	add.s32 	%r161, %r157, 1024;
	add.s32 	%r162, %r157, 1280;
	add.s32 	%r163, %r157, 1536;
	add.s32 	%r164, %r157, 1792;
	add.s32 	%r165, %r157, 2048;
	add.s32 	%r166, %r157, 2304;
	add.s32 	%r167, %r157, 2560;
	add.s32 	%r168, %r157, 2816;
	add.s32 	%r169, %r157, 3072;
	add.s32 	%r170, %r157, 3328;
	add.s32 	%r171, %r157, 3584;
	add.s32 	%r172, %r157, 3840;
	mul.wide.s32 	%rd12, %r157, 4;
	add.s64 	%rd13, %rd2, %rd12;
	ld.global.u32 	%r173, [%rd13];
	ld.global.u32 	%r174, [%rd13+1024];
	setp.gt.s32 	%p2, %r173, %r174;
	selp.b32 	%r175, %r157, %r158, %p2;
	mul.wide.s32 	%rd14, %r175, 4;
	add.s64 	%rd15, %rd2, %rd14;
	ld.global.u32 	%r176, [%rd15];
	ld.global.u32 	%r177, [%rd13+2048];
	setp.gt.s32 	%p3, %r176, %r177;
	selp.b32 	%r178, %r175, %r159, %p3;
	mul.wide.s32 	%rd16, %r178, 4;
	add.s64 	%rd17, %rd2, %rd16;
	ld.global.u32 	%r179, [%rd17];
	ld.global.u32 	%r180, [%rd13+3072];
	setp.gt.s32 	%p4, %r179, %r180;
	selp.b32 	%r181, %r178, %r160, %p4;
	mul.wide.s32 	%rd18, %r181, 4;
	add.s64 	%rd19, %rd2, %rd18;
	ld.global.u32 	%r182, [%rd19];
	ld.global.u32 	%r183, [%rd13+4096];
	setp.gt.s32 	%p5, %r182, %r183;
	selp.b32 	%r184, %r181, %r161, %p5;
	mul.wide.s32 	%rd20, %r184, 4;
	add.s64 	%rd21, %rd2, %rd20;
	ld.global.u32 	%r185, [%rd21];
	ld.global.u32 	%r186, [%rd13+5120];
	setp.gt.s32 	%p6, %r185, %r186;
	selp.b32 	%r187, %r184, %r162, %p6;
	mul.wide.s32 	%rd22, %r187, 4;
	add.s64 	%rd23, %rd2, %rd22;
	ld.global.u32 	%r188, [%rd23];
	ld.global.u32 	%r189, [%rd13+6144];
	setp.gt.s32 	%p7, %r188, %r189;
	selp.b32 	%r190, %r187, %r163, %p7;
	mul.wide.s32 	%rd24, %r190, 4;
	add.s64 	%rd25, %rd2, %rd24;
	ld.global.u32 	%r191, [%rd25];
	ld.global.u32 	%r192, [%rd13+7168];
	setp.gt.s32 	%p8, %r191, %r192;
	selp.b32 	%r193, %r190, %r164, %p8;
	mul.wide.s32 	%rd26, %r193, 4;
	add.s64 	%rd27, %rd2, %rd26;
	ld.global.u32 	%r194, [%rd27];
	ld.global.u32 	%r195, [%rd13+8192];
	setp.gt.s32 	%p9, %r194, %r195;
	selp.b32 	%r196, %r193, %r165, %p9;
	mul.wide.s32 	%rd28, %r196, 4;
	add.s64 	%rd29, %rd2, %rd28;
	ld.global.u32 	%r197, [%rd29];
	ld.global.u32 	%r198, [%rd13+9216];
	setp.gt.s32 	%p10, %r197, %r198;
	selp.b32 	%r199, %r196, %r166, %p10;
	mul.wide.s32 	%rd30, %r199, 4;
	add.s64 	%rd31, %rd2, %rd30;
	ld.global.u32 	%r200, [%rd31];
	ld.global.u32 	%r201, [%rd13+10240];
	setp.gt.s32 	%p11, %r200, %r201;
	selp.b32 	%r202, %r199, %r167, %p11;
	mul.wide.s32 	%rd32, %r202, 4;
	add.s64 	%rd33, %rd2, %rd32;
	ld.global.u32 	%r203, [%rd33];
	ld.global.u32 	%r204, [%rd13+11264];
	setp.gt.s32 	%p12, %r203, %r204;
	selp.b32 	%r205, %r202, %r168, %p12;
	mul.wide.s32 	%rd34, %r205, 4;
	add.s64 	%rd35, %rd2, %rd34;
	ld.global.u32 	%r206, [%rd35];
	ld.global.u32 	%r207, [%rd13+12288];
	setp.gt.s32 	%p13, %r206, %r207;
	selp.b32 	%r208, %r205, %r169, %p13;
	mul.wide.s32 	%rd36, %r208, 4;
	add.s64 	%rd37, %rd2, %rd36;
	ld.global.u32 	%r209, [%rd37];
	ld.global.u32 	%r210, [%rd13+13312];
	setp.gt.s32 	%p14, %r209, %r210;
	selp.b32 	%r211, %r208, %r170, %p14;
	mul.wide.s32 	%rd38, %r211, 4;
	add.s64 	%rd39, %rd2, %rd38;
	ld.global.u32 	%r212, [%rd39];
	ld.global.u32 	%r213, [%rd13+14336];
	setp.gt.s32 	%p15, %r212, %r213;
	selp.b32 	%r214, %r211, %r171, %p15;
	mul.wide.s32 	%rd40, %r214, 4;
	add.s64 	%rd41, %rd2, %rd40;
	ld.global.u32 	%r215, [%rd41];
	ld.global.u32 	%r216, [%rd13+15360];
	setp.gt.s32 	%p16, %r215, %r216;
	selp.b32 	%r807, %r214, %r172, %p16;
	setp.lt.u64 	%p17, %rd5, %rd3;
	@%p17 bra 	$L__BB8_66;
	cvt.u32.u64 	%r218, %rd3;
	add.s32 	%r220, %r2, %r218;
	add.s32 	%r783, %r220, %r155;
	cvt.u32.u64 	%r92, %rd1;
	not.b32 	%r221, %r89;
	add.s32 	%r222, %r221, %r92;
	sub.s32 	%r223, %r222, %r218;
	sub.s32 	%r782, %r223, %r155;
	mov.b32 	%r784, 0;
	mov.u64 	%rd359, %rd4;
$L__BB8_51:
	shl.b32 	%r224, %r1, 12;
	cvt.s64.s32 	%rd8, %r224;
	add.s64 	%rd359, %rd359, %rd8;
	add.s64 	%rd42, %rd1, -4096;
	setp.gt.u64 	%p18, %rd359, %rd42;
	@%p18 bra 	$L__BB8_53;
	shl.b32 	%r225, %r1, 12;
	cvt.s64.s32 	%rd43, %r225;
	cvt.u32.u64 	%r226, %rd359;
	add.s32 	%r227, %r2, %r89;
	add.s32 	%r228, %r227, %r226;
	add.s32 	%r229, %r228, 256;
	add.s32 	%r230, %r228, 512;
	add.s32 	%r231, %r228, 768;
	add.s32 	%r232, %r228, 1024;
	add.s32 	%r233, %r228, 1280;
	add.s32 	%r234, %r228, 1536;
	add.s32 	%r235, %r228, 1792;
	add.s32 	%r236, %r228, 2048;
	add.s32 	%r237, %r228, 2304;
	add.s32 	%r238, %r228, 2560;
	add.s32 	%r239, %r228, 2816;
	add.s32 	%r240, %r228, 3072;
	add.s32 	%r241, %r228, 3328;
	add.s32 	%r242, %r228, 3584;
	add.s32 	%r243, %r228, 3840;
	mul.wide.s32 	%rd44, %r807, 4;
	add.s64 	%rd45, %rd2, %rd44;
	ld.global.u32 	%r244, [%rd45];
	mul.wide.s32 	%rd46, %r228, 4;
	add.s64 	%rd47, %rd2, %rd46;
	ld.global.u32 	%r245, [%rd47];
	setp.gt.s32 	%p19, %r244, %r245;
	selp.b32 	%r246, %r807, %r228, %p19;
	mul.wide.s32 	%rd48, %r246, 4;
	add.s64 	%rd49, %rd2, %rd48;
	ld.global.u32 	%r247, [%rd49];
	ld.global.u32 	%r248, [%rd47+1024];
	setp.gt.s32 	%p20, %r247, %r248;
	selp.b32 	%r249, %r246, %r229, %p20;
	mul.wide.s32 	%rd50, %r249, 4;
	add.s64 	%rd51, %rd2, %rd50;
	ld.global.u32 	%r250, [%rd51];
	ld.global.u32 	%r251, [%rd47+2048];
	setp.gt.s32 	%p21, %r250, %r251;
	selp.b32 	%r252, %r249, %r230, %p21;
	mul.wide.s32 	%rd52, %r252, 4;
	add.s64 	%rd53, %rd2, %rd52;
	ld.global.u32 	%r253, [%rd53];
	ld.global.u32 	%r254, [%rd47+3072];
	setp.gt.s32 	%p22, %r253, %r254;
	selp.b32 	%r255, %r252, %r231, %p22;
	mul.wide.s32 	%rd54, %r255, 4;
	add.s64 	%rd55, %rd2, %rd54;
	ld.global.u32 	%r256, [%rd55];
	ld.global.u32 	%r257, [%rd47+4096];
	setp.gt.s32 	%p23, %r256, %r257;
	selp.b32 	%r258, %r255, %r232, %p23;
	mul.wide.s32 	%rd56, %r258, 4;
	add.s64 	%rd57, %rd2, %rd56;
	ld.global.u32 	%r259, [%rd57];
	ld.global.u32 	%r260, [%rd47+5120];
	setp.gt.s32 	%p24, %r259, %r260;
	selp.b32 	%r261, %r258, %r233, %p24;
	mul.wide.s32 	%rd58, %r261, 4;
	add.s64 	%rd59, %rd2, %rd58;
	ld.global.u32 	%r262, [%rd59];
	ld.global.u32 	%r263, [%rd47+6144];
	setp.gt.s32 	%p25, %r262, %r263;
	selp.b32 	%r264, %r261, %r234, %p25;
	mul.wide.s32 	%rd60, %r264, 4;
	add.s64 	%rd61, %rd2, %rd60;
	ld.global.u32 	%r265, [%rd61];
	ld.global.u32 	%r266, [%rd47+7168];
	setp.gt.s32 	%p26, %r265, %r266;
	selp.b32 	%r267, %r264, %r235, %p26;
	mul.wide.s32 	%rd62, %r267, 4;
	add.s64 	%rd63, %rd2, %rd62;
	ld.global.u32 	%r268, [%rd63];
	ld.global.u32 	%r269, [%rd47+8192];
	setp.gt.s32 	%p27, %r268, %r269;
	selp.b32 	%r270, %r267, %r236, %p27;
	mul.wide.s32 	%rd64, %r270, 4;
	add.s64 	%rd65, %rd2, %rd64;
	ld.global.u32 	%r271, [%rd65];
	ld.global.u32 	%r272, [%rd47+9216];
	setp.gt.s32 	%p28, %r271, %r272;
	selp.b32 	%r273, %r270, %r237, %p28;
	mul.wide.s32 	%rd66, %r273, 4;
	add.s64 	%rd67, %rd2, %rd66;
	ld.global.u32 	%r274, [%rd67];
	ld.global.u32 	%r275, [%rd47+10240];
	setp.gt.s32 	%p29, %r274, %r275;
	selp.b32 	%r276, %r273, %r238, %p29;
	mul.wide.s32 	%rd68, %r276, 4;
	add.s64 	%rd69, %rd2, %rd68;
	ld.global.u32 	%r277, [%rd69];
	ld.global.u32 	%r278, [%rd47+11264];
	setp.gt.s32 	%p30, %r277, %r278;
	selp.b32 	%r279, %r276, %r239, %p30;
	mul.wide.s32 	%rd70, %r279, 4;
	add.s64 	%rd71, %rd2, %rd70;
	ld.global.u32 	%r280, [%rd71];
	ld.global.u32 	%r281, [%rd47+12288];
	setp.gt.s32 	%p31, %r280, %r281;
	selp.b32 	%r282, %r279, %r240, %p31;
	mul.wide.s32 	%rd72, %r282, 4;
	add.s64 	%rd73, %rd2, %rd72;
	ld.global.u32 	%r283, [%rd73];
	ld.global.u32 	%r284, [%rd47+13312];
	setp.gt.s32 	%p32, %r283, %r284;
	selp.b32 	%r285, %r282, %r241, %p32;
	mul.wide.s32 	%rd74, %r285, 4;
	add.s64 	%rd75, %rd2, %rd74;
	ld.global.u32 	%r286, [%rd75];
	ld.global.u32 	%r287, [%rd47+14336];
	setp.gt.s32 	%p33, %r286, %r287;
	selp.b32 	%r288, %r285, %r242, %p33;
	mul.wide.s32 	%rd76, %r288, 4;
	add.s64 	%rd77, %rd2, %rd76;
	ld.global.u32 	%r289, [%rd77];
	ld.global.u32 	%r290, [%rd47+15360];
	setp.gt.s32 	%p34, %r289, %r290;
	selp.b32 	%r807, %r288, %r243, %p34;
	sub.s64 	%rd78, %rd1, %rd359;
	setp.lt.u64 	%p35, %rd78, %rd43;
	add.s32 	%r784, %r784, 1;
	add.s32 	%r783, %r783, %r225;
	sub.s32 	%r782, %r782, %r225;
	@%p35 bra 	$L__BB8_66;
	bra.uni 	$L__BB8_51;
$L__BB8_53:
	setp.le.u64 	%p36, %rd1, %rd359;
	cvt.u32.u64 	%r291, %rd359;
	cvt.u32.u64 	%r292, %rd1;
	sub.s32 	%r293, %r292, %r291;
	setp.ge.s32 	%p37, %r89, %r293;
	or.pred  	%p38, %p36, %p37;
	@%p38 bra 	$L__BB8_66;
	cvt.u32.u64 	%r296, %rd4;
	cvt.u32.u64 	%r297, %rd8;
	add.s32 	%r102, %r2, %r291;
	not.b32 	%r299, %r89;
	add.s32 	%r300, %r299, %r92;
	add.s32 	%r301, %r297, %r296;
	sub.s32 	%r302, %r300, %r301;
	mul.lo.s32 	%r303, %r1, %r784;
	shl.b32 	%r304, %r303, 12;
	sub.s32 	%r305, %r302, %r304;
	shr.u32 	%r306, %r305, 8;
	add.s32 	%r103, %r306, 1;
	and.b32  	%r104, %r103, 15;
	setp.lt.u32 	%p39, %r305, 3840;
	mov.u32 	%r790, %r89;
	@%p39 bra 	$L__BB8_57;
	and.b32  	%r105, %r103, 33554416;
	mov.b32 	%r788, 0;
	mov.u32 	%r790, %r89;
$L__BB8_56:
	.pragma "nounroll";
	add.s32 	%r308, %r102, %r790;
	mul.wide.s32 	%rd79, %r807, 4;
	add.s64 	%rd80, %rd2, %rd79;
	ld.global.u32 	%r309, [%rd80];
	mul.wide.s32 	%rd81, %r308, 4;
	add.s64 	%rd82, %rd2, %rd81;
	ld.global.u32 	%r310, [%rd82];
	setp.gt.s32 	%p40, %r309, %r310;
	selp.b32 	%r311, %r807, %r308, %p40;
	add.s32 	%r312, %r308, 256;
	mul.wide.s32 	%rd83, %r311, 4;
	add.s64 	%rd84, %rd2, %rd83;
	ld.global.u32 	%r313, [%rd84];
	ld.global.u32 	%r314, [%rd82+1024];
	setp.gt.s32 	%p41, %r313, %r314;
	selp.b32 	%r315, %r311, %r312, %p41;
	add.s32 	%r316, %r308, 512;
	mul.wide.s32 	%rd85, %r315, 4;
	add.s64 	%rd86, %rd2, %rd85;
	ld.global.u32 	%r317, [%rd86];
	ld.global.u32 	%r318, [%rd82+2048];
	setp.gt.s32 	%p42, %r317, %r318;
	selp.b32 	%r319, %r315, %r316, %p42;
	add.s32 	%r320, %r308, 768;
	mul.wide.s32 	%rd87, %r319, 4;
	add.s64 	%rd88, %rd2, %rd87;
	ld.global.u32 	%r321, [%rd88];
	ld.global.u32 	%r322, [%rd82+3072];
	setp.gt.s32 	%p43, %r321, %r322;
	selp.b32 	%r323, %r319, %r320, %p43;
	add.s32 	%r324, %r308, 1024;
	mul.wide.s32 	%rd89, %r323, 4;
	add.s64 	%rd90, %rd2, %rd89;
	ld.global.u32 	%r325, [%rd90];
	ld.global.u32 	%r326, [%rd82+4096];
	setp.gt.s32 	%p44, %r325, %r326;
	selp.b32 	%r327, %r323, %r324, %p44;
	add.s32 	%r328, %r308, 1280;
	mul.wide.s32 	%rd91, %r327, 4;
	add.s64 	%rd92, %rd2, %rd91;
	ld.global.u32 	%r329, [%rd92];
	ld.global.u32 	%r330, [%rd82+5120];
	setp.gt.s32 	%p45, %r329, %r330;
	selp.b32 	%r331, %r327, %r328, %p45;
	add.s32 	%r332, %r308, 1536;
	mul.wide.s32 	%rd93, %r331, 4;
	add.s64 	%rd94, %rd2, %rd93;
	ld.global.u32 	%r333, [%rd94];
	ld.global.u32 	%r334, [%rd82+6144];
	setp.gt.s32 	%p46, %r333, %r334;
	selp.b32 	%r335, %r331, %r332, %p46;
	add.s32 	%r336, %r308, 1792;
	mul.wide.s32 	%rd95, %r335, 4;
	add.s64 	%rd96, %rd2, %rd95;
	ld.global.u32 	%r337, [%rd96];
	ld.global.u32 	%r338, [%rd82+7168];
	setp.gt.s32 	%p47, %r337, %r338;
	selp.b32 	%r339, %r335, %r336, %p47;
	add.s32 	%r340, %r308, 2048;
	mul.wide.s32 	%rd97, %r339, 4;
	add.s64 	%rd98, %rd2, %rd97;
	ld.global.u32 	%r341, [%rd98];
	ld.global.u32 	%r342, [%rd82+8192];
	setp.gt.s32 	%p48, %r341, %r342;
	selp.b32 	%r343, %r339, %r340, %p48;
	add.s32 	%r344, %r308, 2304;
	mul.wide.s32 	%rd99, %r343, 4;
	add.s64 	%rd100, %rd2, %rd99;
	ld.global.u32 	%r345, [%rd100];
	ld.global.u32 	%r346, [%rd82+9216];
	setp.gt.s32 	%p49, %r345, %r346;
	selp.b32 	%r347, %r343, %r344, %p49;
	add.s32 	%r348, %r308, 2560;
	mul.wide.s32 	%rd101, %r347, 4;
	add.s64 	%rd102, %rd2, %rd101;
	ld.global.u32 	%r349, [%rd102];
	ld.global.u32 	%r350, [%rd82+10240];
	setp.gt.s32 	%p50, %r349, %r350;
	selp.b32 	%r351, %r347, %r348, %p50;
	add.s32 	%r352, %r308, 2816;
	mul.wide.s32 	%rd103, %r351, 4;
	add.s64 	%rd104, %rd2, %rd103;
	ld.global.u32 	%r353, [%rd104];
	ld.global.u32 	%r354, [%rd82+11264];
	setp.gt.s32 	%p51, %r353, %r354;
	selp.b32 	%r355, %r351, %r352, %p51;
	add.s32 	%r356, %r308, 3072;
	mul.wide.s32 	%rd105, %r355, 4;
	add.s64 	%rd106, %rd2, %rd105;
	ld.global.u32 	%r357, [%rd106];
	ld.global.u32 	%r358, [%rd82+12288];
	setp.gt.s32 	%p52, %r357, %r358;
	selp.b32 	%r359, %r355, %r356, %p52;
	add.s32 	%r360, %r308, 3328;
	mul.wide.s32 	%rd107, %r359, 4;
	add.s64 	%rd108, %rd2, %rd107;
	ld.global.u32 	%r361, [%rd108];
	ld.global.u32 	%r362, [%rd82+13312];
	setp.gt.s32 	%p53, %r361, %r362;
	selp.b32 	%r363, %r359, %r360, %p53;
	add.s32 	%r364, %r308, 3584;
	mul.wide.s32 	%rd109, %r363, 4;
	add.s64 	%rd110, %rd2, %rd109;
	ld.global.u32 	%r365, [%rd110];
	ld.global.u32 	%r366, [%rd82+14336];
	setp.gt.s32 	%p54, %r365, %r366;
	selp.b32 	%r367, %r363, %r364, %p54;
	add.s32 	%r368, %r308, 3840;
	mul.wide.s32 	%rd111, %r367, 4;
	add.s64 	%rd112, %rd2, %rd111;
	ld.global.u32 	%r369, [%rd112];
	ld.global.u32 	%r370, [%rd82+15360];
	setp.gt.s32 	%p55, %r369, %r370;
	selp.b32 	%r807, %r367, %r368, %p55;
	add.s32 	%r790, %r790, 4096;
	add.s32 	%r788, %r788, 16;
	setp.ne.s32 	%p56, %r788, %r105;
	@%p56 bra 	$L__BB8_56;
$L__BB8_57:
	setp.eq.s32 	%p57, %r104, 0;
	@%p57 bra 	$L__BB8_66;
	and.b32  	%r115, %r103, 7;
	setp.lt.u32 	%p58, %r104, 8;
	@%p58 bra 	$L__BB8_60;
	add.s32 	%r372, %r102, %r790;
	mul.wide.s32 	%rd113, %r807, 4;
	add.s64 	%rd114, %rd2, %rd113;
	ld.global.u32 	%r373, [%rd114];
	mul.wide.s32 	%rd115, %r372, 4;
	add.s64 	%rd116, %rd2, %rd115;
	ld.global.u32 	%r374, [%rd116];
	setp.gt.s32 	%p59, %r373, %r374;
	selp.b32 	%r375, %r807, %r372, %p59;
	add.s32 	%r376, %r372, 256;
	mul.wide.s32 	%rd117, %r375, 4;
	add.s64 	%rd118, %rd2, %rd117;
	ld.global.u32 	%r377, [%rd118];
	ld.global.u32 	%r378, [%rd116+1024];
	setp.gt.s32 	%p60, %r377, %r378;
	selp.b32 	%r379, %r375, %r376, %p60;
	add.s32 	%r380, %r372, 512;
	mul.wide.s32 	%rd119, %r379, 4;
	add.s64 	%rd120, %rd2, %rd119;
	ld.global.u32 	%r381, [%rd120];
	ld.global.u32 	%r382, [%rd116+2048];
	setp.gt.s32 	%p61, %r381, %r382;
	selp.b32 	%r383, %r379, %r380, %p61;
	add.s32 	%r384, %r372, 768;
	mul.wide.s32 	%rd121, %r383, 4;
	add.s64 	%rd122, %rd2, %rd121;
	ld.global.u32 	%r385, [%rd122];
	ld.global.u32 	%r386, [%rd116+3072];
	setp.gt.s32 	%p62, %r385, %r386;
	selp.b32 	%r387, %r383, %r384, %p62;
	add.s32 	%r388, %r372, 1024;
	mul.wide.s32 	%rd123, %r387, 4;
	add.s64 	%rd124, %rd2, %rd123;
	ld.global.u32 	%r389, [%rd124];
	ld.global.u32 	%r390, [%rd116+4096];
	setp.gt.s32 	%p63, %r389, %r390;
	selp.b32 	%r391, %r387, %r388, %p63;
	add.s32 	%r392, %r372, 1280;
	mul.wide.s32 	%rd125, %r391, 4;
	add.s64 	%rd126, %rd2, %rd125;
	ld.global.u32 	%r393, [%rd126];
	ld.global.u32 	%r394, [%rd116+5120];
	setp.gt.s32 	%p64, %r393, %r394;
	selp.b32 	%r395, %r391, %r392, %p64;
	add.s32 	%r396, %r372, 1536;
	mul.wide.s32 	%rd127, %r395, 4;
	add.s64 	%rd128, %rd2, %rd127;
	ld.global.u32 	%r397, [%rd128];
	ld.global.u32 	%r398, [%rd116+6144];
	setp.gt.s32 	%p65, %r397, %r398;
	selp.b32 	%r399, %r395, %r396, %p65;
	add.s32 	%r400, %r372, 1792;
	mul.wide.s32 	%rd129, %r399, 4;
	add.s64 	%rd130, %rd2, %rd129;
	ld.global.u32 	%r401, [%rd130];
	ld.global.u32 	%r402, [%rd116+7168];
	setp.gt.s32 	%p66, %r401, %r402;
	selp.b32 	%r807, %r399, %r400, %p66;
	add.s32 	%r790, %r790, 2048;
$L__BB8_60:
	setp.eq.s32 	%p67, %r115, 0;
	@%p67 bra 	$L__BB8_66;
	setp.lt.u32 	%p68, %r115, 4;
	@%p68 bra 	$L__BB8_63;
	add.s32 	%r404, %r102, %r790;
	mul.wide.s32 	%rd131, %r807, 4;
	add.s64 	%rd132, %rd2, %rd131;
	ld.global.u32 	%r405, [%rd132];
	mul.wide.s32 	%rd133, %r404, 4;
	add.s64 	%rd134, %rd2, %rd133;
	ld.global.u32 	%r406, [%rd134];
	setp.gt.s32 	%p69, %r405, %r406;
	selp.b32 	%r407, %r807, %r404, %p69;
	add.s32 	%r408, %r404, 256;
	mul.wide.s32 	%rd135, %r407, 4;
	add.s64 	%rd136, %rd2, %rd135;
	ld.global.u32 	%r409, [%rd136];
	ld.global.u32 	%r410, [%rd134+1024];
	setp.gt.s32 	%p70, %r409, %r410;
	selp.b32 	%r411, %r407, %r408, %p70;
	add.s32 	%r412, %r404, 512;
	mul.wide.s32 	%rd137, %r411, 4;
	add.s64 	%rd138, %rd2, %rd137;
	ld.global.u32 	%r413, [%rd138];
	ld.global.u32 	%r414, [%rd134+2048];
	setp.gt.s32 	%p71, %r413, %r414;
	selp.b32 	%r415, %r411, %r412, %p71;
	add.s32 	%r416, %r404, 768;
	mul.wide.s32 	%rd139, %r415, 4;
	add.s64 	%rd140, %rd2, %rd139;
	ld.global.u32 	%r417, [%rd140];
	ld.global.u32 	%r418, [%rd134+3072];
	setp.gt.s32 	%p72, %r417, %r418;
	selp.b32 	%r807, %r415, %r416, %p72;
	add.s32 	%r790, %r790, 1024;
$L__BB8_63:
	and.b32  	%r419, %r103, 3;
	setp.eq.s32 	%p73, %r419, 0;
	@%p73 bra 	$L__BB8_66;
	add.s32 	%r799, %r790, %r783;
	cvt.u16.u32 	%rs1, %r782;
	shr.u16 	%rs2, %rs1, 8;
	add.s16 	%rs3, %rs2, 1;
	cvt.u32.u16 	%r420, %rs3;
	and.b32  	%r421, %r420, 3;
	neg.s32 	%r798, %r421;
$L__BB8_65:
	.pragma "nounroll";
	mul.wide.s32 	%rd141, %r799, 4;
	add.s64 	%rd142, %rd2, %rd141;
	mul.wide.s32 	%rd143, %r807, 4;
	add.s64 	%rd144, %rd2, %rd143;
	ld.global.u32 	%r422, [%rd144];
	ld.global.u32 	%r423, [%rd142];
	setp.gt.s32 	%p74, %r422, %r423;
	selp.b32 	%r807, %r807, %r799, %p74;
	add.s32 	%r799, %r799, 256;
	add.s32 	%r798, %r798, 1;
	setp.ne.s32 	%p75, %r798, 0;
	@%p75 bra 	$L__BB8_65;
$L__BB8_66:
	// begin inline asm
	mov.u32 %r424, %laneid;
	// end inline asm
	mov.b32 	%r427, 1;
	mov.b32 	%r428, 31;
	mov.b32 	%r429, -1;
	// begin inline asm
	shfl.sync.down.b32 %r425, %r807, %r427, %r428, %r429;
	// end inline asm
	setp.gt.s32 	%p76, %r424, 30;
	@%p76 bra 	$L__BB8_68;
	mul.wide.s32 	%rd145, %r807, 4;
	add.s64 	%rd146, %rd2, %rd145;
	ld.global.u32 	%r430, [%rd146];
	mul.wide.s32 	%rd147, %r425, 4;
	add.s64 	%rd148, %rd2, %rd147;
	ld.global.u32 	%r431, [%rd148];
	setp.gt.s32 	%p77, %r430, %r431;
	selp.b32 	%r807, %r807, %r425, %p77;
$L__BB8_68:
	mov.b32 	%r434, 2;
	mov.b32 	%r435, 31;
	mov.b32 	%r436, -1;
	// begin inline asm
	shfl.sync.down.b32 %r432, %r807, %r434, %r435, %r436;
	// end inline asm
	setp.gt.s32 	%p78, %r424, 29;
	@%p78 bra 	$L__BB8_70;
	mul.wide.s32 	%rd149, %r807, 4;
	add.s64 	%rd150, %rd2, %rd149;
	ld.global.u32 	%r437, [%rd150];
	mul.wide.s32 	%rd151, %r432, 4;
	add.s64 	%rd152, %rd2, %rd151;
	ld.global.u32 	%r438, [%rd152];
	setp.gt.s32 	%p79, %r437, %r438;
	selp.b32 	%r807, %r807, %r432, %p79;
$L__BB8_70:
	mov.b32 	%r441, 4;
	mov.b32 	%r442, 31;
	mov.b32 	%r443, -1;
	// begin inline asm
	shfl.sync.down.b32 %r439, %r807, %r441, %r442, %r443;
	// end inline asm
	setp.gt.s32 	%p80, %r424, 27;
	@%p80 bra 	$L__BB8_72;
	mul.wide.s32 	%rd153, %r807, 4;
	add.s64 	%rd154, %rd2, %rd153;
	ld.global.u32 	%r444, [%rd154];
	mul.wide.s32 	%rd155, %r439, 4;
	add.s64 	%rd156, %rd2, %rd155;
	ld.global.u32 	%r445, [%rd156];
	setp.gt.s32 	%p81, %r444, %r445;
	selp.b32 	%r807, %r807, %r439, %p81;
$L__BB8_72:
	mov.b32 	%r448, 8;
	mov.b32 	%r449, 31;
	mov.b32 	%r450, -1;
	// begin inline asm
	shfl.sync.down.b32 %r446, %r807, %r448, %r449, %r450;
	// end inline asm
	setp.gt.s32 	%p82, %r424, 23;
	@%p82 bra 	$L__BB8_74;
	mul.wide.s32 	%rd157, %r807, 4;
	add.s64 	%rd158, %rd2, %rd157;
	ld.global.u32 	%r451, [%rd158];
	mul.wide.s32 	%rd159, %r446, 4;
	add.s64 	%rd160, %rd2, %rd159;
	ld.global.u32 	%r452, [%rd160];
	setp.gt.s32 	%p83, %r451, %r452;
	selp.b32 	%r807, %r807, %r446, %p83;
$L__BB8_74:
	mov.b32 	%r455, 16;
	mov.b32 	%r456, 31;
	mov.b32 	%r457, -1;
	// begin inline asm
	shfl.sync.down.b32 %r453, %r807, %r455, %r456, %r457;
	// end inline asm
	setp.gt.s32 	%p84, %r424, 15;
	@%p84 bra 	$L__BB8_77;
	mul.wide.s32 	%rd161, %r807, 4;
	add.s64 	%rd162, %rd2, %rd161;
	ld.global.u32 	%r458, [%rd162];
	mul.wide.s32 	%rd163, %r453, 4;
	add.s64 	%rd164, %rd2, %rd163;
	ld.global.u32 	%r459, [%rd164];
	setp.gt.s32 	%p85, %r458, %r459;
	selp.b32 	%r807, %r807, %r453, %p85;
	setp.ne.s32 	%p86, %r424, 0;
	@%p86 bra 	$L__BB8_77;
	shr.u32 	%r460, %r89, 3;
	and.b32  	%r461, %r460, 124;
	mov.u32 	%r462, _ZZN3cub18CUB_300001_SM_10006detail6reduce18DeviceReduceKernelINS2_10policy_hubIiy8maxFunctE10Policy1000EN6thrust24THRUST_300001_SM_1000_NS17counting_iteratorIiNS9_11use_defaultESB_SB_EEyS5_iN4cuda3std3__410__identityEEEvT0_PT3_T1_NS0_13GridEvenShareISK_EET2_T4_E12temp_storage;
	add.s32 	%r463, %r462, %r461;
	st.shared.u32 	[%r463+8], %r807;
$L__BB8_77:
	bar.sync 	0;
	setp.ne.s32 	%p87, %r89, 0;
	@%p87 bra 	$L__BB8_79;
	ld.shared.u32 	%r464, [_ZZN3cub18CUB_300001_SM_10006detail6reduce18DeviceReduceKernelINS2_10policy_hubIiy8maxFunctE10Policy1000EN6thrust24THRUST_300001_SM_1000_NS17counting_iteratorIiNS9_11use_defaultESB_SB_EEyS5_iN4cuda3std3__410__identityEEEvT0_PT3_T1_NS0_13GridEvenShareISK_EET2_T4_E12temp_storage+12];
	mul.wide.s32 	%rd165, %r807, 4;
	add.s64 	%rd166, %rd2, %rd165;
	ld.global.u32 	%r465, [%rd166];
	mul.wide.s32 	%rd167, %r464, 4;
	add.s64 	%rd168, %rd2, %rd167;
	ld.global.u32 	%r466, [%rd168];
	setp.gt.s32 	%p88, %r465, %r466;
	selp.b32 	%r467, %r807, %r464, %p88;
	ld.shared.u32 	%r468, [_ZZN3cub18CUB_300001_SM_10006detail6reduce18DeviceReduceKernelINS2_10policy_hubIiy8maxFunctE10Policy1000EN6thrust24THRUST_300001_SM_1000_NS17counting_iteratorIiNS9_11use_defaultESB_SB_EEyS5_iN4cuda3std3__410__identityEEEvT0_PT3_T1_NS0_13GridEvenShareISK_EET2_T4_E12temp_storage+16];
	mul.wide.s32 	%rd169, %r467, 4;
	add.s64 	%rd170, %rd2, %rd169;
	ld.global.u32 	%r469, [%rd170];
	mul.wide.s32 	%rd171, %r468, 4;
	add.s64 	%rd172, %rd2, %rd171;
	ld.global.u32 	%r470, [%rd172];
	setp.gt.s32 	%p89, %r469, %r470;
	selp.b32 	%r471, %r467, %r468, %p89;
	ld.shared.u32 	%r472, [_ZZN3cub18CUB_300001_SM_10006detail6reduce18DeviceReduceKernelINS2_10policy_hubIiy8maxFunctE10Policy1000EN6thrust24THRUST_300001_SM_1000_NS17counting_iteratorIiNS9_11use_defaultESB_SB_EEyS5_iN4cuda3std3__410__identityEEEvT0_PT3_T1_NS0_13GridEvenShareISK_EET2_T4_E12temp_storage+20];
	mul.wide.s32 	%rd173, %r471, 4;
	add.s64 	%rd174, %rd2, %rd173;
	ld.global.u32 	%r473, [%rd174];
	mul.wide.s32 	%rd175, %r472, 4;
	add.s64 	%rd176, %rd2, %rd175;
	ld.global.u32 	%r474, [%rd176];
	setp.gt.s32 	%p90, %r473, %r474;
	selp.b32 	%r475, %r471, %r472, %p90;
	ld.shared.u32 	%r476, [_ZZN3cub18CUB_300001_SM_10006detail6reduce18DeviceReduceKernelINS2_10policy_hubIiy8maxFunctE10Policy1000EN6thrust24THRUST_300001_SM_1000_NS17counting_iteratorIiNS9_11use_defaultESB_SB_EEyS5_iN4cuda3std3__410__identityEEEvT0_PT3_T1_NS0_13GridEvenShareISK_EET2_T4_E12temp_storage+24];
	mul.wide.s32 	%rd177, %r475, 4;
	add.s64 	%rd178, %rd2, %rd177;
	ld.global.u32 	%r477, [%rd178];
	mul.wide.s32 	%rd179, %r476, 4;
	add.s64 	%rd180, %rd2, %rd179;
	ld.global.u32 	%r478, [%rd180];
	setp.gt.s32 	%p91, %r477, %r478;
	selp.b32 	%r479, %r475, %r476, %p91;
	ld.shared.u32 	%r480, [_ZZN3cub18CUB_300001_SM_10006detail6reduce18DeviceReduceKernelINS2_10policy_hubIiy8maxFunctE10Policy1000EN6thrust24THRUST_300001_SM_1000_NS17counting_iteratorIiNS9_11use_defaultESB_SB_EEyS5_iN4cuda3std3__410__identityEEEvT0_PT3_T1_NS0_13GridEvenShareISK_EET2_T4_E12temp_storage+28];
	mul.wide.s32 	%rd181, %r479, 4;
	add.s64 	%rd182, %rd2, %rd181;
	ld.global.u32 	%r481, [%rd182];
	mul.wide.s32 	%rd183, %r480, 4;
	add.s64 	%rd184, %rd2, %rd183;
	ld.global.u32 	%r482, [%rd184];
	setp.gt.s32 	%p92, %r481, %r482;
	selp.b32 	%r483, %r479, %r480, %p92;
	ld.shared.u32 	%r484, [_ZZN3cub18CUB_300001_SM_10006detail6reduce18DeviceReduceKernelINS2_10policy_hubIiy8maxFunctE10Policy1000EN6thrust24THRUST_300001_SM_1000_NS17counting_iteratorIiNS9_11use_defaultESB_SB_EEyS5_iN4cuda3std3__410__identityEEEvT0_PT3_T1_NS0_13GridEvenShareISK_EET2_T4_E12temp_storage+32];
	mul.wide.s32 	%rd185, %r483, 4;
	add.s64 	%rd186, %rd2, %rd185;
	ld.global.u32 	%r485, [%rd186];
	mul.wide.s32 	%rd187, %r484, 4;
	add.s64 	%rd188, %rd2, %rd187;
	ld.global.u32 	%r486, [%rd188];
	setp.gt.s32 	%p93, %r485, %r486;
	selp.b32 	%r487, %r483, %r484, %p93;
	ld.shared.u32 	%r488, [_ZZN3cub18CUB_300001_SM_10006detail6reduce18DeviceReduceKernelINS2_10policy_hubIiy8maxFunctE10Policy1000EN6thrust24THRUST_300001_SM_1000_NS17counting_iteratorIiNS9_11use_defaultESB_SB_EEyS5_iN4cuda3std3__410__identityEEEvT0_PT3_T1_NS0_13GridEvenShareISK_EET2_T4_E12temp_storage+36];
	mul.wide.s32 	%rd189, %r487, 4;
	add.s64 	%rd190, %rd2, %rd189;
	ld.global.u32 	%r489, [%rd190];
	mul.wide.s32 	%rd191, %r488, 4;
	add.s64 	%rd192, %rd2, %rd191;
	ld.global.u32 	%r490, [%rd192];
	setp.gt.s32 	%p94, %r489, %r490;
	selp.b32 	%r807, %r487, %r488, %p94;
$L__BB8_79:
	mov.u32 	%r754, %tid.x;
	setp.ne.s32 	%p182, %r754, 0;
	@%p182 bra 	$L__BB8_81;
	ld.param.u64 	%rd358, [_ZN3cub18CUB_300001_SM_10006detail6reduce18DeviceReduceKernelINS2_10policy_hubIiy8maxFunctE10Policy1000EN6thrust24THRUST_300001_SM_1000_NS17counting_iteratorIiNS9_11use_defaultESB_SB_EEyS5_iN4cuda3std3__410__identityEEEvT0_PT3_T1_NS0_13GridEvenShareISK_EET2_T4__param_1];
	cvta.to.global.u64 	%rd355, %rd358;
	mul.wide.u32 	%rd356, %r3, 4;
	add.s64 	%rd357, %rd355, %rd356;
	st.global.u32 	[%rd357], %r807;
$L__BB8_81:
	ret;

}
	// .globl	_ZN3cub18CUB_300001_SM_10006detail6reduce28DeviceReduceSingleTileKernelINS2_10policy_hubIiy8maxFunctE10Policy1000EPiS8_iS5_iiN4cuda3std3__410__identityEEEvT0_T1_T2_T3_T4_T6_
.visible .entry _ZN3cub18CUB_300001_SM_10006detail6reduce28DeviceReduceSingleTileKernelINS2_10policy_hubIiy8maxFunctE10Policy1000EPiS8_iS5_iiN4cuda3std3__410__identityEEEvT0_T1_T2_T3_T4_T6_(
	.param .u64 .ptr .align 1 _ZN3cub18CUB_300001_SM_10006detail6reduce28DeviceReduceSingleTileKernelINS2_10policy_hubIiy8maxFunctE10Policy1000EPiS8_iS5_iiN4cuda3std3__410__identityEEEvT0_T1_T2_T3_T4_T6__param_0,
	.param .u64 .ptr .align 1 _ZN3cub18CUB_300001_SM_10006detail6reduce28DeviceReduceSingleTileKernelINS2_10policy_hubIiy8maxFunctE10Policy1000EPiS8_iS5_iiN4cuda3std3__410__identityEEEvT0_T1_T2_T3_T4_T6__param_1,
	.param .u32 _ZN3cub18CUB_300001_SM_10006detail6reduce28DeviceReduceSingleTileKernelINS2_10policy_hubIiy8maxFunctE10Policy1000EPiS8_iS5_iiN4cuda3std3__410__identityEEEvT0_T1_T2_T3_T4_T6__param_2,
	.param .align 8 .b8 _ZN3cub18CUB_300001_SM_10006detail6reduce28DeviceReduceSingleTileKernelINS2_10policy_hubIiy8maxFunctE10Policy1000EPiS8_iS5_iiN4cuda3std3__410__identityEEEvT0_T1_T2_T3_T4_T6__param_3[8],
	.param .u32 _ZN3cub18CUB_300001_SM_10006detail6reduce28DeviceReduceSingleTileKernelINS2_10policy_hubIiy8maxFunctE10Policy1000EPiS8_iS5_iiN4cuda3std3__410__identityEEEvT0_T1_T2_T3_T4_T6__param_4,
	.param .align 1 .b8 _ZN3cub18CUB_300001_SM_10006detail6reduce28DeviceReduceSingleTileKernelINS2_10policy_hubIiy8maxFunctE10Policy1000EPiS8_iS5_iiN4cuda3std3__410__identityEEEvT0_T1_T2_T3_T4_T6__param_5[1]
)
.maxntid 256
.minnctapersm 1
{
	.reg .pred 	%p<338>;
	.reg .b32 	%r<1417>;
	.reg .b64 	%rd<1117>;
	// demoted variable
	.shared .align 4 .b8 _ZZN3cub18CUB_300001_SM_10006detail6reduce28DeviceReduceSingleTileKernelINS2_10policy_hubIiy8maxFunctE10Policy1000EPiS8_iS5_iiN4cuda3std3__410__identityEEEvT0_T1_T2_T3_T4_T6_E12temp_storage[44];
	ld.param.u64 	%rd19, [_ZN3cub18CUB_300001_SM_10006detail6reduce28DeviceReduceSingleTileKernelINS2_10policy_hubIiy8maxFunctE10Policy1000EPiS8_iS5_iiN4cuda3std3__410__identityEEEvT0_T1_T2_T3_T4_T6__param_3];
	ld.param.u64 	%rd18, [_ZN3cub18CUB_300001_SM_10006detail6reduce28DeviceReduceSingleTileKernelINS2_10policy_hubIiy8maxFunctE10Policy1000EPiS8_iS5_iiN4cuda3std3__410__identityEEEvT0_T1_T2_T3_T4_T6__param_0];
	ld.param.u64 	%rd20, [_ZN3cub18CUB_300001_SM_10006detail6reduce28DeviceReduceSingleTileKernelINS2_10policy_hubIiy8maxFunctE10Policy1000EPiS8_iS5_iiN4cuda3std3__410__identityEEEvT0_T1_T2_T3_T4_T6__param_1];
	ld.param.u32 	%r266, [_ZN3cub18CUB_300001_SM_10006detail6reduce28DeviceReduceSingleTileKernelINS2_10policy_hubIiy8maxFunctE10Policy1000EPiS8_iS5_iiN4cuda3std3__410__identityEEEvT0_T1_T2_T3_T4_T6__param_2];
	ld.param.u32 	%r267, [_ZN3cub18CUB_300001_SM_10006detail6reduce28DeviceReduceSingleTileKernelINS2_10policy_hubIiy8maxFunctE10Policy1000EPiS8_iS5_iiN4cuda3std3__410__identityEEEvT0_T1_T2_T3_T4_T6__param_4];
	cvta.to.global.u64 	%rd1, %rd20;
	setp.ne.s32 	%p1, %r266, 0;
	@%p1 bra 	$L__BB9_3;
	mov.u32 	%r1313, %tid.x;
	setp.ne.s32 	%p337, %r1313, 0;
	@%p337 bra 	$L__BB9_164;
	st.global.u32 	[%rd1], %r267;
	bra.uni 	$L__BB9_164;
$L__BB9_3:
	cvta.to.global.u64 	%rd2, %rd19;
	and.b64  	%rd21, %rd18, 15;
	setp.ne.s64 	%p2, %rd21, 0;
	@%p2 bra 	$L__BB9_83;
	setp.gt.s32 	%p169, %r266, 4095;
	@%p169 bra 	$L__BB9_54;
	mov.u32 	%r1, %tid.x;
	setp.ge.s32 	%p248, %r1, %r266;
	mov.b32 	%r1416, 0;
	mov.u32 	%r1320, %r1;
	@%p248 bra 	$L__BB9_7;
	mul.wide.u32 	%rd862, %r1, 4;
	add.s64 	%rd861, %rd18, %rd862;
	// begin inline asm
	ld.global.nc.u32 %r1416, [%rd861];
	// end inline asm
	add.s32 	%r1320, %r1, 256;
$L__BB9_7:
	setp.ge.s32 	%p249, %r1320, %r266;
	@%p249 bra 	$L__BB9_20;
	not.b32 	%r1055, %r1320;
	add.s32 	%r1056, %r266, %r1055;
	shr.u32 	%r1057, %r1056, 8;
	add.s32 	%r6, %r1057, 1;
	and.b32  	%r7, %r6, 15;
	setp.lt.u32 	%p250, %r1056, 3840;
	@%p250 bra 	$L__BB9_11;
	mul.wide.u32 	%rd863, %r1320, 4;
	add.s64 	%rd864, %rd863, %rd18;
	add.s64 	%rd1113, %rd864, 8192;
	and.b32  	%r1058, %r6, 33554416;
	neg.s32 	%r1316, %r1058;
$L__BB9_10:
	.pragma "nounroll";
	add.s64 	%rd865, %rd1113, -8192;
	// begin inline asm
	ld.global.nc.u32 %r1059, [%rd865];
	// end inline asm
	mul.wide.s32 	%rd881, %r1416, 4;
	add.s64 	%rd882, %rd2, %rd881;
	ld.global.u32 	%r1075, [%rd882];
	mul.wide.s32 	%rd883, %r1059, 4;
	add.s64 	%rd884, %rd2, %rd883;
	ld.global.u32 	%r1076, [%rd884];
	setp.gt.s32 	%p251, %r1075, %r1076;
	selp.b32 	%r1077, %r1416, %r1059, %p251;
	add.s64 	%rd866, %rd1113, -7168;
	// begin inline asm
	ld.global.nc.u32 %r1060, [%rd866];
	// end inline asm
	mul.wide.s32 	%rd885, %r1077, 4;
	add.s64 	%rd886, %rd2, %rd885;
	ld.global.u32 	%r1078, [%rd886];
	mul.wide.s32 	%rd887, %r1060, 4;
	add.s64 	%rd888, %rd2, %rd887;
	ld.global.u32 	%r1079, [%rd888];
	setp.gt.s32 	%p252, %r1078, %r1079;
	selp.b32 	%r1080, %r1077, %r1060, %p252;
	add.s64 	%rd867, %rd1113, -6144;
	// begin inline asm
	ld.global.nc.u32 %r1061, [%rd867];
	// end inline asm
	mul.wide.s32 	%rd889, %r1080, 4;
	add.s64 	%rd890, %rd2, %rd889;
	ld.global.u32 	%r1081, [%rd890];
	mul.wide.s32 	%rd891, %r1061, 4;
	add.s64 	%rd892, %rd2, %rd891;
	ld.global.u32 	%r1082, [%rd892];
	setp.gt.s32 	%p253, %r1081, %r1082;
	selp.b32 	%r1083, %r1080, %r1061, %p253;
	add.s64 	%rd868, %rd1113, -5120;
	// begin inline asm
	ld.global.nc.u32 %r1062, [%rd868];
	// end inline asm
	mul.wide.s32 	%rd893, %r1083, 4;
	add.s64 	%rd894, %rd2, %rd893;
	ld.global.u32 	%r1084, [%rd894];
	mul.wide.s32 	%rd895, %r1062, 4;
	add.s64 	%rd896, %rd2, %rd895;
	ld.global.u32 	%r1085, [%rd896];
	setp.gt.s32 	%p254, %r1084, %r1085;
	selp.b32 	%r1086, %r1083, %r1062, %p254;
	add.s64 	%rd869, %rd1113, -4096;
	// begin inline asm
	ld.global.nc.u32 %r1063, [%rd869];
	// end inline asm
	mul.wide.s32 	%rd897, %r1086, 4;
	add.s64 	%rd898, %rd2, %rd897;
	ld.global.u32 	%r1087, [%rd898];
	mul.wide.s32 	%rd899, %r1063, 4;
	add.s64 	%rd900, %rd2, %rd899;
	ld.global.u32 	%r1088, [%rd900];
	setp.gt.s32 	%p255, %r1087, %r1088;
	selp.b32 	%r1089, %r1086, %r1063, %p255;
	add.s64 	%rd870, %rd1113, -3072;
	// begin inline asm
	ld.global.nc.u32 %r1064, [%rd870];
	// end inline asm
	mul.wide.s32 	%rd901, %r1089, 4;
	add.s64 	%rd902, %rd2, %rd901;
	ld.global.u32 	%r1090, [%rd902];
	mul.wide.s32 	%rd903, %r1064, 4;
	add.s64 	%rd904, %rd2, %rd903;
	ld.global.u32 	%r1091, [%rd904];
	setp.gt.s32 	%p256, %r1090, %r1091;
	selp.b32 	%r1092, %r1089, %r1064, %p256;
	add.s64 	%rd871, %rd1113, -2048;
	// begin inline asm
	ld.global.nc.u32 %r1065, [%rd871];
	// end inline asm
	mul.wide.s32 	%rd905, %r1092, 4;
	add.s64 	%rd906, %rd2, %rd905;
	ld.global.u32 	%r1093, [%rd906];
	mul.wide.s32 	%rd907, %r1065, 4;
	add.s64 	%rd908, %rd2, %rd907;
	ld.global.u32 	%r1094, [%rd908];
	setp.gt.s32 	%p257, %r1093, %r1094;
	selp.b32 	%r1095, %r1092, %r1065, %p257;
	add.s64 	%rd872, %rd1113, -1024;
	// begin inline asm
	ld.global.nc.u32 %r1066, [%rd872];
	// end inline asm
	mul.wide.s32 	%rd909, %r1095, 4;
	add.s64 	%rd910, %rd2, %rd909;
	ld.global.u32 	%r1096, [%rd910];
	mul.wide.s32 	%rd911, %r1066, 4;
	add.s64 	%rd912, %rd2, %rd911;
	ld.global.u32 	%r1097, [%rd912];
	setp.gt.s32 	%p258, %r1096, %r1097;
	selp.b32 	%r1098, %r1095, %r1066, %p258;
	// begin inline asm
	ld.global.nc.u32 %r1067, [%rd1113];
	// end inline asm
	mul.wide.s32 	%rd913, %r1098, 4;
	add.s64 	%rd914, %rd2, %rd913;
	ld.global.u32 	%r1099, [%rd914];
	mul.wide.s32 	%rd915, %r1067, 4;
	add.s64 	%rd916, %rd2, %rd915;
	ld.global.u32 	%r1100, [%rd916];
	setp.gt.s32 	%p259, %r1099, %r1100;
	selp.b32 	%r1101, %r1098, %r1067, %p259;
	add.s64 	%rd874, %rd1113, 1024;
	// begin inline asm
	ld.global.nc.u32 %r1068, [%rd874];
	// end inline asm
	mul.wide.s32 	%rd917, %r1101, 4;
	add.s64 	%rd918, %rd2, %rd917;
	ld.global.u32 	%r1102, [%rd918];
	mul.wide.s32 	%rd919, %r1068, 4;
	add.s64 	%rd920, %rd2, %rd919;
	ld.global.u32 	%r1103, [%rd920];
	setp.gt.s32 	%p260, %r1102, %r1103;
	selp.b32 	%r1104, %r1101, %r1068, %p260;
	add.s64 	%rd875, %rd1113, 2048;
	// begin inline asm
	ld.global.nc.u32 %r1069, [%rd875];
	// end inline asm
	mul.wide.s32 	%rd921, %r1104, 4;
	add.s64 	%rd922, %rd2, %rd921;
	ld.global.u32 	%r1105, [%rd922];
	mul.wide.s32 	%rd923, %r1069, 4;
	add.s64 	%rd924, %rd2, %rd923;
	ld.global.u32 	%r1106, [%rd924];
	setp.gt.s32 	%p261, %r1105, %r1106;
	selp.b32 	%r1107, %r1104, %r1069, %p261;
	add.s64 	%rd876, %rd1113, 3072;
	// begin inline asm
	ld.global.nc.u32 %r1070, [%rd876];
	// end inline asm
	mul.wide.s32 	%rd925, %r1107, 4;
	add.s64 	%rd926, %rd2, %rd925;
	ld.global.u32 	%r1108, [%rd926];
	mul.wide.s32 	%rd927, %r1070, 4;
	add.s64 	%rd928, %rd2, %rd927;
	ld.global.u32 	%r1109, [%rd928];
	setp.gt.s32 	%p262, %r1108, %r1109;
	selp.b32 	%r1110, %r1107, %r1070, %p262;
	add.s64 	%rd877, %rd1113, 4096;
	// begin inline asm
	ld.global.nc.u32 %r1071, [%rd877];
	// end inline asm
	mul.wide.s32 	%rd929, %r1110, 4;
	add.s64 	%rd930, %rd2, %rd929;
	ld.global.u32 	%r1111, [%rd930];
	mul.wide.s32 	%rd931, %r1071, 4;
	add.s64 	%rd932, %rd2, %rd931;
	ld.global.u32 	%r1112, [%rd932];
	setp.gt.s32 	%p263, %r1111, %r1112;
	selp.b32 	%r1113, %r1110, %r1071, %p263;
	add.s64 	%rd878, %rd1113, 5120;
	// begin inline asm
	ld.global.nc.u32 %r1072, [%rd878];
	// end inline asm
	mul.wide.s32 	%rd933, %r1113, 4;
	add.s64 	%rd934, %rd2, %rd933;
	ld.global.u32 	%r1114, [%rd934];
	mul.wide.s32 	%rd935, %r1072, 4;
	add.s64 	%rd936, %rd2, %rd935;
	ld.global.u32 	%r1115, [%rd936];
	setp.gt.s32 	%p264, %r1114, %r1115;
	selp.b32 	%r1116, %r1113, %r1072, %p264;
	add.s64 	%rd879, %rd1113, 6144;
	// begin inline asm
	ld.global.nc.u32 %r1073, [%rd879];
	// end inline asm
	mul.wide.s32 	%rd937, %r1116, 4;
	add.s64 	%rd938, %rd2, %rd937;
	ld.global.u32 	%r1117, [%rd938];
	mul.wide.s32 	%rd939, %r1073, 4;
	add.s64 	%rd940, %rd2, %rd939;
	ld.global.u32 	%r1118, [%rd940];
	setp.gt.s32 	%p265, %r1117, %r1118;
	selp.b32 	%r1119, %r1116, %r1073, %p265;
	add.s64 	%rd880, %rd1113, 7168;
	// begin inline asm
	ld.global.nc.u32 %r1074, [%rd880];
	// end inline asm
	mul.wide.s32 	%rd941, %r1119, 4;
	add.s64 	%rd942, %rd2, %rd941;
	ld.global.u32 	%r1120, [%rd942];
	mul.wide.s32 	%rd943, %r1074, 4;
	add.s64 	%rd944, %rd2, %rd943;
	ld.global.u32 	%r1121, [%rd944];
	setp.gt.s32 	%p266, %r1120, %r1121;
	selp.b32 	%r1416, %r1119, %r1074, %p266;
	add.s32 	%r1320, %r1320, 4096;
	add.s64 	%rd1113, %rd1113, 16384;
	add.s32 	%r1316, %r1316, 16;
	setp.ne.s32 	%p267, %r1316, 0;
	@%p267 bra 	$L__BB9_10;
$L__BB9_11:
	setp.eq.s32 	%p268, %r7, 0;
	@%p268 bra 	$L__BB9_20;
	and.b32  	%r18, %r6, 7;
	setp.lt.u32 	%p269, %r7, 8;
	@%p269 bra 	$L__BB9_14;
	mul.wide.s32 	%rd953, %r1320, 4;
	add.s64 	%rd945, %rd18, %rd953;
	// begin inline asm
	ld.global.nc.u32 %r1123, [%rd945];
	// end inline asm
	mul.wide.s32 	%rd954, %r1416, 4;
	add.s64 	%rd955, %rd2, %rd954;
	ld.global.u32 	%r1131, [%rd955];
	mul.wide.s32 	%rd956, %r1123, 4;
	add.s64 	%rd957, %rd2, %rd956;
	ld.global.u32 	%r1132, [%rd957];
	setp.gt.s32 	%p270, %r1131, %r1132;
	selp.b32 	%r1133, %r1416, %r1123, %p270;
	add.s64 	%rd946, %rd945, 1024;
	// begin inline asm
	ld.global.nc.u32 %r1124, [%rd946];
	// end inline asm
	mul.wide.s32 	%rd958, %r1133, 4;
	add.s64 	%rd959, %rd2, %rd958;
	ld.global.u32 	%r1134, [%rd959];
	mul.wide.s32 	%rd960, %r1124, 4;
	add.s64 	%rd961, %rd2, %rd960;
	ld.global.u32 	%r1135, [%rd961];
	setp.gt.s32 	%p271, %r1134, %r1135;
	selp.b32 	%r1136, %r1133, %r1124, %p271;
	add.s64 	%rd947, %rd945, 2048;
	// begin inline asm
	ld.global.nc.u32 %r1125, [%rd947];
	// end inline asm
	mul.wide.s32 	%rd962, %r1136, 4;
	add.s64 	%rd963, %rd2, %rd962;
	ld.global.u32 	%r1137, [%rd963];
	mul.wide.s32 	%rd964, %r1125, 4;
	add.s64 	%rd965, %rd2, %rd964;
	ld.global.u32 	%r1138, [%rd965];
	setp.gt.s32 	%p272, %r1137, %r1138;
	selp.b32 	%r1139, %r1136, %r1125, %p272;
	add.s64 	%rd948, %rd945, 3072;
	// begin inline asm
	ld.global.nc.u32 %r1126, [%rd948];
	// end inline asm
	mul.wide.s32 	%rd966, %r1139, 4;
	add.s64 	%rd967, %rd2, %rd966;
	ld.global.u32 	%r1140, [%rd967];
	mul.wide.s32 	%rd968, %r1126, 4;
	add.s64 	%rd969, %rd2, %rd968;
	ld.global.u32 	%r1141, [%rd969];
	setp.gt.s32 	%p273, %r1140, %r1141;
	selp.b32 	%r1142, %r1139, %r1126, %p273;
	add.s64 	%rd949, %rd945, 4096;
	// begin inline asm
	ld.global.nc.u32 %r1127, [%rd949];
	// end inline asm
	mul.wide.s32 	%rd970, %r1142, 4;
	add.s64 	%rd971, %rd2, %rd970;
	ld.global.u32 	%r1143, [%rd971];
	mul.wide.s32 	%rd972, %r1127, 4;
	add.s64 	%rd973, %rd2, %rd972;
	ld.global.u32 	%r1144, [%rd973];
	setp.gt.s32 	%p274, %r1143, %r1144;
	selp.b32 	%r1145, %r1142, %r1127, %p274;
	add.s64 	%rd950, %rd945, 5120;
	// begin inline asm
	ld.global.nc.u32 %r1128, [%rd950];
	// end inline asm
	mul.wide.s32 	%rd974, %r1145, 4;
	add.s64 	%rd975, %rd2, %rd974;
	ld.global.u32 	%r1146, [%rd975];
	mul.wide.s32 	%rd976, %r1128, 4;
	add.s64 	%rd977, %rd2, %rd976;
	ld.global.u32 	%r1147, [%rd977];
	setp.gt.s32 	%p275, %r1146, %r1147;
	selp.b32 	%r1148, %r1145, %r1128, %p275;
	add.s64 	%rd951, %rd945, 6144;
	// begin inline asm
	ld.global.nc.u32 %r1129, [%rd951];
	// end inline asm
	mul.wide.s32 	%rd978, %r1148, 4;
	add.s64 	%rd979, %rd2, %rd978;
	ld.global.u32 	%r1149, [%rd979];
	mul.wide.s32 	%rd980, %r1129, 4;
	add.s64 	%rd981, %rd2, %rd980;
	ld.global.u32 	%r1150, [%rd981];
	setp.gt.s32 	%p276, %r1149, %r1150;
	selp.b32 	%r1151, %r1148, %r1129, %p276;
	add.s64 	%rd952, %rd945, 7168;
	// begin inline asm
	ld.global.nc.u32 %r1130, [%rd952];
	// end inline asm
	mul.wide.s32 	%rd982, %r1151, 4;
	add.s64 	%rd983, %rd2, %rd982;
	ld.global.u32 	%r1152, [%rd983];
	mul.wide.s32 	%rd984, %r1130, 4;
	add.s64 	%rd985, %rd2, %rd984;
	ld.global.u32 	%r1153, [%rd985];
	setp.gt.s32 	%p277, %r1152, %r1153;
	selp.b32 	%r1416, %r1151, %r1130, %p277;
	add.s32 	%r1320, %r1320, 2048;
$L__BB9_14:
	setp.eq.s32 	%p278, %r18, 0;
	@%p278 bra 	$L__BB9_20;
	and.b32  	%r24, %r6, 3;
	setp.lt.u32 	%p279, %r18, 4;
	@%p279 bra 	$L__BB9_17;
	mul.wide.s32 	%rd990, %r1320, 4;
	add.s64 	%rd986, %rd18, %rd990;
	// begin inline asm
	ld.global.nc.u32 %r1155, [%rd986];
	// end inline asm
	mul.wide.s32 	%rd991, %r1416, 4;
	add.s64 	%rd992, %rd2, %rd991;
	ld.global.u32 	%r1159, [%rd992];
	mul.wide.s32 	%rd993, %r1155, 4;
	add.s64 	%rd994, %rd2, %rd993;
	ld.global.u32 	%r1160, [%rd994];
	setp.gt.s32 	%p280, %r1159, %r1160;
	selp.b32 	%r1161, %r1416, %r1155, %p280;
	add.s64 	%rd987, %rd986, 1024;
	// begin inline asm
	ld.global.nc.u32 %r1156, [%rd987];
	// end inline asm
	mul.wide.s32 	%rd995, %r1161, 4;
	add.s64 	%rd996, %rd2, %rd995;
	ld.global.u32 	%r1162, [%rd996];
	mul.wide.s32 	%rd997, %r1156, 4;
	add.s64 	%rd998, %rd2, %rd997;
	ld.global.u32 	%r1163, [%rd998];
	setp.gt.s32 	%p281, %r1162, %r1163;
	selp.b32 	%r1164, %r1161, %r1156, %p281;
	add.s64 	%rd988, %rd986, 2048;
	// begin inline asm
	ld.global.nc.u32 %r1157, [%rd988];
	// end inline asm
	mul.wide.s32 	%rd999, %r1164, 4;
	add.s64 	%rd1000, %rd2, %rd999;
	ld.global.u32 	%r1165, [%rd1000];
	mul.wide.s32 	%rd1001, %r1157, 4;
	add.s64 	%rd1002, %rd2, %rd1001;
	ld.global.u32 	%r1166, [%rd1002];
	setp.gt.s32 	%p282, %r1165, %r1166;
	selp.b32 	%r1167, %r1164, %r1157, %p282;
	add.s64 	%rd989, %rd986, 3072;
	// begin inline asm
	ld.global.nc.u32 %r1158, [%rd989];
	// end inline asm
	mul.wide.s32 	%rd1003, %r1167, 4;
	add.s64 	%rd1004, %rd2, %rd1003;
	ld.global.u32 	%r1168, [%rd1004];
	mul.wide.s32 	%rd1005, %r1158, 4;
	add.s64 	%rd1006, %rd2, %rd1005;
	ld.global.u32 	%r1169, [%rd1006];
	setp.gt.s32 	%p283, %r1168, %r1169;
	selp.b32 	%r1416, %r1167, %r1158, %p283;
	add.s32 	%r1320, %r1320, 1024;
$L__BB9_17:
	setp.eq.s32 	%p284, %r24, 0;
	@%p284 bra 	$L__BB9_20;
	neg.s32 	%r1328, %r24;
$L__BB9_19:
	.pragma "nounroll";
	mul.wide.s32 	%rd1008, %r1320, 4;
	add.s64 	%rd1007, %rd18, %rd1008;
	// begin inline asm
	ld.global.nc.u32 %r1170, [%rd1007];
	// end inline asm
	mul.wide.s32 	%rd1009, %r1416, 4;
	add.s64 	%rd1010, %rd2, %rd1009;
	ld.global.u32 	%r1171, [%rd1010];
	mul.wide.s32 	%rd1011, %r1170, 4;
	add.s64 	%rd1012, %rd2, %rd1011;
	ld.global.u32 	%r1172, [%rd1012];
	setp.gt.s32 	%p285, %r1171, %r1172;
	selp.b32 	%r1416, %r1416, %r1170, %p285;
	add.s32 	%r1320, %r1320, 256;
	add.s32 	%r1328, %r1328, 1;
	setp.ne.s32 	%p286, %r1328, 0;
	@%p286 bra 	$L__BB9_19;
$L__BB9_20:
	setp.lt.s32 	%p287, %r266, 256;
	@%p287 bra 	$L__BB9_34;
	// begin inline asm
	mov.u32 %r1242, %laneid;
	// end inline asm
	mov.b32 	%r1245, 1;
	mov.b32 	%r1246, 31;
	mov.b32 	%r1247, -1;
	// begin inline asm
	shfl.sync.down.b32 %r1243, %r1416, %r1245, %r1246, %r1247;
	// end inline asm
	setp.gt.s32 	%p316, %r1242, 30;
	@%p316 bra 	$L__BB9_23;
	mul.wide.s32 	%rd1061, %r1416, 4;
	add.s64 	%rd1062, %rd2, %rd1061;
	ld.global.u32 	%r1248, [%rd1062];
	mul.wide.s32 	%rd1063, %r1243, 4;
	add.s64 	%rd1064, %rd2, %rd1063;
	ld.global.u32 	%r1249, [%rd1064];
	setp.gt.s32 	%p317, %r1248, %r1249;
	selp.b32 	%r1416, %r1416, %r1243, %p317;
$L__BB9_23:
	mov.b32 	%r1252, 2;
	mov.b32 	%r1253, 31;
	mov.b32 	%r1254, -1;
	// begin inline asm
	shfl.sync.down.b32 %r1250, %r1416, %r1252, %r1253, %r1254;
	// end inline asm
	setp.gt.s32 	%p318, %r1242, 29;
	@%p318 bra 	$L__BB9_25;
	mul.wide.s32 	%rd1065, %r1416, 4;
	add.s64 	%rd1066, %rd2, %rd1065;
	ld.global.u32 	%r1255, [%rd1066];
	mul.wide.s32 	%rd1067, %r1250, 4;
	add.s64 	%rd1068, %rd2, %rd1067;
	ld.global.u32 	%r1256, [%rd1068];
	setp.gt.s32 	%p319, %r1255, %r1256;
	selp.b32 	%r1416, %r1416, %r1250, %p319;
$L__BB9_25:
	mov.b32 	%r1259, 4;
	mov.b32 	%r1260, 31;
	mov.b32 	%r1261, -1;
	// begin inline asm
	shfl.sync.down.b32 %r1257, %r1416, %r1259, %r1260, %r1261;
	// end inline asm
	setp.gt.s32 	%p320, %r1242, 27;
	@%p320 bra 	$L__BB9_27;
	mul.wide.s32 	%rd1069, %r1416, 4;
	add.s64 	%rd1070, %rd2, %rd1069;
	ld.global.u32 	%r1262, [%rd1070];
	mul.wide.s32 	%rd1071, %r1257, 4;
	add.s64 	%rd1072, %rd2, %rd1071;
	ld.global.u32 	%r1263, [%rd1072];
	setp.gt.s32 	%p321, %r1262, %r1263;
	selp.b32 	%r1416, %r1416, %r1257, %p321;
$L__BB9_27:
	mov.b32 	%r1266, 8;
	mov.b32 	%r1267, 31;
	mov.b32 	%r1268, -1;
	// begin inline asm
	shfl.sync.down.b32 %r1264, %r1416, %r1266, %r1267, %r1268;
	// end inline asm
	setp.gt.s32 	%p322, %r1242, 23;
	@%p322 bra 	$L__BB9_29;
	mul.wide.s32 	%rd1073, %r1416, 4;
	add.s64 	%rd1074, %rd2, %rd1073;
	ld.global.u32 	%r1269, [%rd1074];
	mul.wide.s32 	%rd1075, %r1264, 4;
	add.s64 	%rd1076, %rd2, %rd1075;
	ld.global.u32 	%r1270, [%rd1076];
	setp.gt.s32 	%p323, %r1269, %r1270;
	selp.b32 	%r1416, %r1416, %r1264, %p323;
$L__BB9_29:
	mov.b32 	%r1273, 16;
	mov.b32 	%r1274, 31;
	mov.b32 	%r1275, -1;
	// begin inline asm
	shfl.sync.down.b32 %r1271, %r1416, %r1273, %r1274, %r1275;
	// end inline asm
	setp.gt.s32 	%p324, %r1242, 15;
	@%p324 bra 	$L__BB9_32;
	mul.wide.s32 	%rd1077, %r1416, 4;
	add.s64 	%rd1078, %rd2, %rd1077;
	ld.global.u32 	%r1276, [%rd1078];
	mul.wide.s32 	%rd1079, %r1271, 4;
	add.s64 	%rd1080, %rd2, %rd1079;
	ld.global.u32 	%r1277, [%rd1080];
	setp.gt.s32 	%p325, %r1276, %r1277;
	selp.b32 	%r1416, %r1416, %r1271, %p325;
	setp.ne.s32 	%p326, %r1242, 0;
	@%p326 bra 	$L__BB9_32;
	shr.u32 	%r1278, %r1, 3;
	and.b32  	%r1279, %r1278, 124;
	mov.u32 	%r1280, _ZZN3cub18CUB_300001_SM_10006detail6reduce28DeviceReduceSingleTileKernelINS2_10policy_hubIiy8maxFunctE10Policy1000EPiS8_iS5_iiN4cuda3std3__410__identityEEEvT0_T1_T2_T3_T4_T6_E12temp_storage;
	add.s32 	%r1281, %r1280, %r1279;
	st.shared.u32 	[%r1281+8], %r1416;
$L__BB9_32:
	bar.sync 	0;
	setp.ne.s32 	%p327, %r1, 0;
	@%p327 bra 	$L__BB9_162;
	ld.shared.u32 	%r1282, [_ZZN3cub18CUB_300001_SM_10006detail6reduce28DeviceReduceSingleTileKernelINS2_10policy_hubIiy8maxFunctE10Policy1000EPiS8_iS5_iiN4cuda3std3__410__identityEEEvT0_T1_T2_T3_T4_T6_E12temp_storage+12];
	mul.wide.s32 	%rd1081, %r1416, 4;
	add.s64 	%rd1082, %rd2, %rd1081;
	ld.global.u32 	%r1283, [%rd1082];
	mul.wide.s32 	%rd1083, %r1282, 4;
	add.s64 	%rd1084, %rd2, %rd1083;
	ld.global.u32 	%r1284, [%rd1084];
	setp.gt.s32 	%p328, %r1283, %r1284;
	selp.b32 	%r1285, %r1416, %r1282, %p328;
	ld.shared.u32 	%r1286, [_ZZN3cub18CUB_300001_SM_10006detail6reduce28DeviceReduceSingleTileKernelINS2_10policy_hubIiy8maxFunctE10Policy1000EPiS8_iS5_iiN4cuda3std3__410__identityEEEvT0_T1_T2_T3_T4_T6_E12temp_storage+16];
	mul.wide.s32 	%rd1085, %r1285, 4;
	add.s64 	%rd1086, %rd2, %rd1085;
	ld.global.u32 	%r1287, [%rd1086];
	mul.wide.s32 	%rd1087, %r1286, 4;
	add.s64 	%rd1088, %rd2, %rd1087;
	ld.global.u32 	%r1288, [%rd1088];
	setp.gt.s32 	%p329, %r1287, %r1288;
	selp.b32 	%r1289, %r1285, %r1286, %p329;
	ld.shared.u32 	%r1290, [_ZZN3cub18CUB_300001_SM_10006detail6reduce28DeviceReduceSingleTileKernelINS2_10policy_hubIiy8maxFunctE10Policy1000EPiS8_iS5_iiN4cuda3std3__410__identityEEEvT0_T1_T2_T3_T4_T6_E12temp_storage+20];
	mul.wide.s32 	%rd1089, %r1289, 4;
	add.s64 	%rd1090, %rd2, %rd1089;
	ld.global.u32 	%r1291, [%rd1090];
	mul.wide.s32 	%rd1091, %r1290, 4;
	add.s64 	%rd1092, %rd2, %rd1091;
	ld.global.u32 	%r1292, [%rd1092];
	setp.gt.s32 	%p330, %r1291, %r1292;
	selp.b32 	%r1293, %r1289, %r1290, %p330;
	ld.shared.u32 	%r1294, [_ZZN3cub18CUB_300001_SM_10006detail6reduce28DeviceReduceSingleTileKernelINS2_10policy_hubIiy8maxFunctE10Policy1000EPiS8_iS5_iiN4cuda3std3__410__identityEEEvT0_T1_T2_T3_T4_T6_E12temp_storage+24];
	mul.wide.s32 	%rd1093, %r1293, 4;
	add.s64 	%rd1094, %rd2, %rd1093;
	ld.global.u32 	%r1295, [%rd1094];
	mul.wide.s32 	%rd1095, %r1294, 4;
	add.s64 	%rd1096, %rd2, %rd1095;
	ld.global.u32 	%r1296, [%rd1096];
	setp.gt.s32 	%p331, %r1295, %r1296;
	selp.b32 	%r1297, %r1293, %r1294, %p331;
	ld.shared.u32 	%r1298, [_ZZN3cub18CUB_300001_SM_10006detail6reduce28DeviceReduceSingleTileKernelINS2_10policy_hubIiy8maxFunctE10Policy1000EPiS8_iS5_iiN4cuda3std3__410__identityEEEvT0_T1_T2_T3_T4_T6_E12temp_storage+28];
	mul.wide.s32 	%rd1097, %r1297, 4;
	add.s64 	%rd1098, %rd2, %rd1097;
	ld.global.u32 	%r1299, [%rd1098];
	mul.wide.s32 	%rd1099, %r1298, 4;
	add.s64 	%rd1100, %rd2, %rd1099;
	ld.global.u32 	%r1300, [%rd1100];
	setp.gt.s32 	%p332, %r1299, %r1300;
	selp.b32 	%r1301, %r1297, %r1298, %p332;
	ld.shared.u32 	%r1302, [_ZZN3cub18CUB_300001_SM_10006detail6reduce28DeviceReduceSingleTileKernelINS2_10policy_hubIiy8maxFunctE10Policy1000EPiS8_iS5_iiN4cuda3std3__410__identityEEEvT0_T1_T2_T3_T4_T6_E12temp_storage+32];
	mul.wide.s32 	%rd1101, %r1301, 4;
	add.s64 	%rd1102, %rd2, %rd1101;
	ld.global.u32 	%r1303, [%rd1102];
	mul.wide.s32 	%rd1103, %r1302, 4;
	add.s64 	%rd1104, %rd2, %rd1103;
	ld.global.u32 	%r1304, [%rd1104];
	setp.gt.s32 	%p333, %r1303, %r1304;
	selp.b32 	%r1305, %r1301, %r1302, %p333;
	ld.shared.u32 	%r1306, [_ZZN3cub18CUB_300001_SM_10006detail6reduce28DeviceReduceSingleTileKernelINS2_10policy_hubIiy8maxFunctE10Policy1000EPiS8_iS5_iiN4cuda3std3__410__identityEEEvT0_T1_T2_T3_T4_T6_E12temp_storage+36];
	mul.wide.s32 	%rd1105, %r1305, 4;
	add.s64 	%rd1106, %rd2, %rd1105;
	ld.global.u32 	%r1307, [%rd1106];
	mul.wide.s32 	%rd1107, %r1306, 4;
	add.s64 	%rd1108, %rd2, %rd1107;
	ld.global.u32 	%r1308, [%rd1108];
	setp.gt.s32 	%p334, %r1307, %r1308;
	selp.b32 	%r1416, %r1305, %r1306, %p334;
	bra.uni 	$L__BB9_162;
$L__BB9_34:
	// begin inline asm
	mov.u32 %r1173, %laneid;
	// end inline asm
	and.b32  	%r1179, %r1, 992;
	add.s32 	%r1180, %r1179, 32;
	setp.gt.s32 	%p288, %r1180, %r266;
	not.b32 	%r1181, %r1179;
	add.s32 	%r1182, %r266, %r1181;
	selp.b32 	%r1177, %r1182, 31, %p288;
	mov.b32 	%r1176, 1;
	mov.b32 	%r1178, -1;
	// begin inline asm
	shfl.sync.down.b32 %r1174, %r1416, %r1176, %r1177, %r1178;
	// end inline asm
	setp.ge.s32 	%p289, %r1173, %r1177;
	@%p289 bra 	$L__BB9_36;
	mul.wide.s32 	%rd1013, %r1416, 4;
	add.s64 	%rd1014, %rd2, %rd1013;
	ld.global.u32 	%r1183, [%rd1014];
	mul.wide.s32 	%rd1015, %r1174, 4;
	add.s64 	%rd1016, %rd2, %rd1015;
	ld.global.u32 	%r1184, [%rd1016];
	setp.gt.s32 	%p290, %r1183, %r1184;
	selp.b32 	%r1416, %r1416, %r1174, %p290;
$L__BB9_36:
	mov.b32 	%r1187, 2;
	mov.b32 	%r1189, -1;
	// begin inline asm
	shfl.sync.down.b32 %r1185, %r1416, %r1187, %r1177, %r1189;
	// end inline asm
	add.s32 	%r1190, %r1173, 2;
	setp.gt.s32 	%p291, %r1190, %r1177;
	@%p291 bra 	$L__BB9_38;
	mul.wide.s32 	%rd1017, %r1416, 4;
	add.s64 	%rd1018, %rd2, %rd1017;
	ld.global.u32 	%r1191, [%rd1018];
	mul.wide.s32 	%rd1019, %r1185, 4;
	add.s64 	%rd1020, %rd2, %rd1019;
	ld.global.u32 	%r1192, [%rd1020];
	setp.gt.s32 	%p292, %r1191, %r1192;
	selp.b32 	%r1416, %r1416, %r1185, %p292;
$L__BB9_38:
	mov.b32 	%r1195, 4;
	mov.b32 	%r1197, -1;
	// begin inline asm
	shfl.sync.down.b32 %r1193, %r1416, %r1195, %r1177, %r1197;
	// end inline asm
	add.s32 	%r1198, %r1173, 4;
	setp.gt.s32 	%p293, %r1198, %r1177;
	@%p293 bra 	$L__BB9_40;
	mul.wide.s32 	%rd1021, %r1416, 4;
	add.s64 	%rd1022, %rd2, %rd1021;
	ld.global.u32 	%r1199, [%rd1022];
	mul.wide.s32 	%rd1023, %r1193, 4;
	add.s64 	%rd1024, %rd2, %rd1023;
	ld.global.u32 	%r1200, [%rd1024];
	setp.gt.s32 	%p294, %r1199, %r1200;
	selp.b32 	%r1416, %r1416, %r1193, %p294;
$L__BB9_40:
	mov.b32 	%r1203, 8;
	mov.b32 	%r1205, -1;
	// begin inline asm
	shfl.sync.down.b32 %r1201, %r1416, %r1203, %r1177, %r1205;
	// end inline asm
	add.s32 	%r1206, %r1173, 8;
	setp.gt.s32 	%p295, %r1206, %r1177;
	@%p295 bra 	$L__BB9_42;
	mul.wide.s32 	%rd1025, %r1416, 4;
	add.s64 	%rd1026, %rd2, %rd1025;
	ld.global.u32 	%r1207, [%rd1026];
	mul.wide.s32 	%rd1027, %r1201, 4;
	add.s64 	%rd1028, %rd2, %rd1027;
	ld.global.u32 	%r1208, [%rd1028];
	setp.gt.s32 	%p296, %r1207, %r1208;
	selp.b32 	%r1416, %r1416, %r1201, %p296;
$L__BB9_42:
	mov.b32 	%r1211, 16;
	mov.b32 	%r1213, -1;
	// begin inline asm
	shfl.sync.down.b32 %r1209, %r1416, %r1211, %r1177, %r1213;
	// end inline asm
	add.s32 	%r1214, %r1173, 16;
	setp.gt.s32 	%p297, %r1214, %r1177;
	@%p297 bra 	$L__BB9_44;
	mul.wide.s32 	%rd1029, %r1416, 4;
	add.s64 	%rd1030, %rd2, %rd1029;
	ld.global.u32 	%r1215, [%rd1030];
	mul.wide.s32 	%rd1031, %r1209, 4;
	add.s64 	%rd1032, %rd2, %rd1031;
	ld.global.u32 	%r1216, [%rd1032];
	setp.gt.s32 	%p298, %r1215, %r1216;
	selp.b32 	%r1416, %r1416, %r1209, %p298;
$L__BB9_44:
	setp.ne.s32 	%p299, %r1173, 0;
	@%p299 bra 	$L__BB9_46;
	shr.u32 	%r1217, %r1, 3;
	and.b32  	%r1218, %r1217, 124;
	mov.u32 	%r1219, _ZZN3cub18CUB_300001_SM_10006detail6reduce28DeviceReduceSingleTileKernelINS2_10policy_hubIiy8maxFunctE10Policy1000EPiS8_iS5_iiN4cuda3std3__410__identityEEEvT0_T1_T2_T3_T4_T6_E12temp_storage;
	add.s32 	%r1220, %r1219, %r1218;
	st.shared.u32 	[%r1220+8], %r1416;
$L__BB9_46:
	bar.sync 	0;
	setp.ne.s32 	%p300, %r1, 0;
	setp.lt.s32 	%p301, %r266, 33;
	or.pred  	%p302, %p300, %p301;
	@%p302 bra 	$L__BB9_162;
	ld.shared.u32 	%r1221, [_ZZN3cub18CUB_300001_SM_10006detail6reduce28DeviceReduceSingleTileKernelINS2_10policy_hubIiy8maxFunctE10Policy1000EPiS8_iS5_iiN4cuda3std3__410__identityEEEvT0_T1_T2_T3_T4_T6_E12temp_storage+12];
	mul.wide.s32 	%rd1033, %r1416, 4;
	add.s64 	%rd1034, %rd2, %rd1033;
	ld.global.u32 	%r1222, [%rd1034];
	mul.wide.s32 	%rd1035, %r1221, 4;
	add.s64 	%rd1036, %rd2, %rd1035;
	ld.global.u32 	%r1223, [%rd1036];
	setp.gt.s32 	%p303, %r1222, %r1223;
	selp.b32 	%r1416, %r1416, %r1221, %p303;
	setp.lt.u32 	%p304, %r266, 65;
	@%p304 bra 	$L__BB9_162;
	ld.shared.u32 	%r1224, [_ZZN3cub18CUB_300001_SM_10006detail6reduce28DeviceReduceSingleTileKernelINS2_10policy_hubIiy8maxFunctE10Policy1000EPiS8_iS5_iiN4cuda3std3__410__identityEEEvT0_T1_T2_T3_T4_T6_E12temp_storage+16];
	mul.wide.s32 	%rd1037, %r1416, 4;
	add.s64 	%rd1038, %rd2, %rd1037;
	ld.global.u32 	%r1225, [%rd1038];
	mul.wide.s32 	%rd1039, %r1224, 4;
	add.s64 	%rd1040, %rd2, %rd1039;
	ld.global.u32 	%r1226, [%rd1040];
	setp.gt.s32 	%p305, %r1225, %r1226;
	selp.b32 	%r1416, %r1416, %r1224, %p305;
	setp.lt.u32 	%p306, %r266, 97;
	@%p306 bra 	$L__BB9_162;
	ld.shared.u32 	%r1227, [_ZZN3cub18CUB_300001_SM_10006detail6reduce28DeviceReduceSingleTileKernelINS2_10policy_hubIiy8maxFunctE10Policy1000EPiS8_iS5_iiN4cuda3std3__410__identityEEEvT0_T1_T2_T3_T4_T6_E12temp_storage+20];
	mul.wide.s32 	%rd1041, %r1416, 4;
	add.s64 	%rd1042, %rd2, %rd1041;
	ld.global.u32 	%r1228, [%rd1042];
	mul.wide.s32 	%rd1043, %r1227, 4;
	add.s64 	%rd1044, %rd2, %rd1043;
	ld.global.u32 	%r1229, [%rd1044];
	setp.gt.s32 	%p307, %r1228, %r1229;
	selp.b32 	%r1416, %r1416, %r1227, %p307;
	setp.lt.u32 	%p308, %r266, 129;
	@%p308 bra 	$L__BB9_162;
	ld.shared.u32 	%r1230, [_ZZN3cub18CUB_300001_SM_10006detail6reduce28DeviceReduceSingleTileKernelINS2_10policy_hubIiy8maxFunctE10Policy1000EPiS8_iS5_iiN4cuda3std3__410__identityEEEvT0_T1_T2_T3_T4_T6_E12temp_storage+24];
	mul.wide.s32 	%rd1045, %r1416, 4;
	add.s64 	%rd1046, %rd2, %rd1045;
	ld.global.u32 	%r1231, [%rd1046];
	mul.wide.s32 	%rd1047, %r1230, 4;
	add.s64 	%rd1048, %rd2, %rd1047;
	ld.global.u32 	%r1232, [%rd1048];
	setp.gt.s32 	%p309, %r1231, %r1232;
	selp.b32 	%r1416, %r1416, %r1230, %p309;
	setp.lt.u32 	%p310, %r266, 161;
	@%p310 bra 	$L__BB9_162;
	ld.shared.u32 	%r1233, [_ZZN3cub18CUB_300001_SM_10006detail6reduce28DeviceReduceSingleTileKernelINS2_10policy_hubIiy8maxFunctE10Policy1000EPiS8_iS5_iiN4cuda3std3__410__identityEEEvT0_T1_T2_T3_T4_T6_E12temp_storage+28];
	mul.wide.s32 	%rd1049, %r1416, 4;
	add.s64 	%rd1050, %rd2, %rd1049;
	ld.global.u32 	%r1234, [%rd1050];
	mul.wide.s32 	%rd1051, %r1233, 4;
	add.s64 	%rd1052, %rd2, %rd1051;
	ld.global.u32 	%r1235, [%rd1052];
	setp.gt.s32 	%p311, %r1234, %r1235;
	selp.b32 	%r1416, %r1416, %r1233, %p311;
	setp.lt.u32 	%p312, %r266, 193;
	@%p312 bra 	$L__BB9_162;
	ld.shared.u32 	%r1236, [_ZZN3cub18CUB_300001_SM_10006detail6reduce28DeviceReduceSingleTileKernelINS2_10policy_hubIiy8maxFunctE10Policy1000EPiS8_iS5_iiN4cuda3std3__410__identityEEEvT0_T1_T2_T3_T4_T6_E12temp_storage+32];
	mul.wide.s32 	%rd1053, %r1416, 4;
	add.s64 	%rd1054, %rd2, %rd1053;
	ld.global.u32 	%r1237, [%rd1054];
	mul.wide.s32 	%rd1055, %r1236, 4;
	add.s64 	%rd1056, %rd2, %rd1055;
	ld.global.u32 	%r1238, [%rd1056];
	setp.gt.s32 	%p313, %r1237, %r1238;
	selp.b32 	%r1416, %r1416, %r1236, %p313;
	setp.lt.u32 	%p314, %r266, 225;
	@%p314 bra 	$L__BB9_162;
	ld.shared.u32 	%r1239, [_ZZN3cub18CUB_300001_SM_10006detail6reduce28DeviceReduceSingleTileKernelINS2_10policy_hubIiy8maxFunctE10Policy1000EPiS8_iS5_iiN4cuda3std3__410__identityEEEvT0_T1_T2_T3_T4_T6_E12temp_storage+36];
	mul.wide.s32 	%rd1057, %r1416, 4;
	add.s64 	%rd1058, %rd2, %rd1057;
	ld.global.u32 	%r1240, [%rd1058];
	mul.wide.s32 	%rd1059, %r1239, 4;
	add.s64 	%rd1060, %rd2, %rd1059;
	ld.global.u32 	%r1241, [%rd1060];
	setp.gt.s32 	%p315, %r1240, %r1241;
	selp.b32 	%r1416, %r1416, %r1239, %p315;
	bra.uni 	$L__BB9_162;
$L__BB9_54:
	mov.u32 	%r79, %tid.x;
	shl.b32 	%r789, %r79, 2;
	mul.wide.u32 	%rd581, %r789, 4;
	add.s64 	%rd571, %rd18, %rd581;
	// begin inline asm
	ld.global.nc.v2.u64 {%rd569, %rd570}, [%rd571];
	// end inline asm
	mov.b64 	{%r790, %r791}, %rd570;
	mov.b64 	{%r792, %r793}, %rd569;
	add.s64 	%rd574, %rd571, 4096;
	// begin inline asm
	ld.global.nc.v2.u64 {%rd572, %rd573}, [%rd574];
	// end inline asm
	mov.b64 	{%r794, %r795}, %rd573;
	mov.b64 	{%r796, %r797}, %rd572;
	add.s64 	%rd577, %rd571, 8192;
	// begin inline asm
	ld.global.nc.v2.u64 {%rd575, %rd576}, [%rd577];
	// end inline asm
	mov.b64 	{%r798, %r799}, %rd576;
	mov.b64 	{%r800, %r801}, %rd575;
	add.s64 	%rd580, %rd571, 12288;
	// begin inline asm
	ld.global.nc.v2.u64 {%rd578, %rd579}, [%rd580];
	// end inline asm
	mov.b64 	{%r802, %r803}, %rd579;
	mov.b64 	{%r804, %r805}, %rd578;
	mul.wide.s32 	%rd582, %r792, 4;
	add.s64 	%rd583, %rd2, %rd582;
	ld.global.u32 	%r806, [%rd583];
	mul.wide.s32 	%rd584, %r793, 4;
	add.s64 	%rd585, %rd2, %rd584;
	ld.global.u32 	%r807, [%rd585];
	setp.gt.s32 	%p170, %r806, %r807;
	selp.b32 	%r808, %r792, %r793, %p170;
	mul.wide.s32 	%rd586, %r808, 4;
	add.s64 	%rd587, %rd2, %rd586;
	ld.global.u32 	%r809, [%rd587];
	mul.wide.s32 	%rd588, %r790, 4;
	add.s64 	%rd589, %rd2, %rd588;
	ld.global.u32 	%r810, [%rd589];
	setp.gt.s32 	%p171, %r809, %r810;
	selp.b32 	%r811, %r808, %r790, %p171;
	mul.wide.s32 	%rd590, %r811, 4;
	add.s64 	%rd591, %rd2, %rd590;
	ld.global.u32 	%r812, [%rd591];
	mul.wide.s32 	%rd592, %r791, 4;
	add.s64 	%rd593, %rd2, %rd592;
	ld.global.u32 	%r813, [%rd593];
	setp.gt.s32 	%p172, %r812, %r813;
	selp.b32 	%r814, %r811, %r791, %p172;
	mul.wide.s32 	%rd594, %r814, 4;
	add.s64 	%rd595, %rd2, %rd594;
	ld.global.u32 	%r815, [%rd595];
	mul.wide.s32 	%rd596, %r796, 4;
	add.s64 	%rd597, %rd2, %rd596;
	ld.global.u32 	%r816, [%rd597];
	setp.gt.s32 	%p173, %r815, %r816;
	selp.b32 	%r817, %r814, %r796, %p173;
	mul.wide.s32 	%rd598, %r817, 4;
	add.s64 	%rd599, %rd2, %rd598;
	ld.global.u32 	%r818, [%rd599];
	mul.wide.s32 	%rd600, %r797, 4;
	add.s64 	%rd601, %rd2, %rd600;
	ld.global.u32 	%r819, [%rd601];
	setp.gt.s32 	%p174, %r818, %r819;
	selp.b32 	%r820, %r817, %r797, %p174;
	mul.wide.s32 	%rd602, %r820, 4;
	add.s64 	%rd603, %rd2, %rd602;
	ld.global.u32 	%r821, [%rd603];
	mul.wide.s32 	%rd604, %r794, 4;
	add.s64 	%rd605, %rd2, %rd604;
	ld.global.u32 	%r822, [%rd605];
	setp.gt.s32 	%p175, %r821, %r822;
	selp.b32 	%r823, %r820, %r794, %p175;
	mul.wide.s32 	%rd606, %r823, 4;
	add.s64 	%rd607, %rd2, %rd606;
	ld.global.u32 	%r824, [%rd607];
	mul.wide.s32 	%rd608, %r795, 4;
	add.s64 	%rd609, %rd2, %rd608;
	ld.global.u32 	%r825, [%rd609];
	setp.gt.s32 	%p176, %r824, %r825;
	selp.b32 	%r826, %r823, %r795, %p176;
	mul.wide.s32 	%rd610, %r826, 4;
	add.s64 	%rd611, %rd2, %rd610;
	ld.global.u32 	%r827, [%rd611];
	mul.wide.s32 	%rd612, %r800, 4;
	add.s64 	%rd613, %rd2, %rd612;
	ld.global.u32 	%r828, [%rd613];
	setp.gt.s32 	%p177, %r827, %r828;
	selp.b32 	%r829, %r826, %r800, %p177;
	mul.wide.s32 	%rd614, %r829, 4;
	add.s64 	%rd615, %rd2, %rd614;
	ld.global.u32 	%r830, [%rd615];
	mul.wide.s32 	%rd616, %r801, 4;
	add.s64 	%rd617, %rd2, %rd616;
	ld.global.u32 	%r831, [%rd617];
	setp.gt.s32 	%p178, %r830, %r831;
	selp.b32 	%r832, %r829, %r801, %p178;
	mul.wide.s32 	%rd618, %r832, 4;
	add.s64 	%rd619, %rd2, %rd618;
	ld.global.u32 	%r833, [%rd619];
	mul.wide.s32 	%rd620, %r798, 4;
	add.s64 	%rd621, %rd2, %rd620;
	ld.global.u32 	%r834, [%rd621];
	setp.gt.s32 	%p179, %r833, %r834;
	selp.b32 	%r835, %r832, %r798, %p179;
	mul.wide.s32 	%rd622, %r835, 4;
	add.s64 	%rd623, %rd2, %rd622;
	ld.global.u32 	%r836, [%rd623];
	mul.wide.s32 	%rd624, %r799, 4;
	add.s64 	%rd625, %rd2, %rd624;
	ld.global.u32 	%r837, [%rd625];
	setp.gt.s32 	%p180, %r836, %r837;
	selp.b32 	%r838, %r835, %r799, %p180;
	mul.wide.s32 	%rd626, %r838, 4;
	add.s64 	%rd627, %rd2, %rd626;
	ld.global.u32 	%r839, [%rd627];
	mul.wide.s32 	%rd628, %r804, 4;
	add.s64 	%rd629, %rd2, %rd628;
	ld.global.u32 	%r840, [%rd629];
	setp.gt.s32 	%p181, %r839, %r840;
	selp.b32 	%r841, %r838, %r804, %p181;
	mul.wide.s32 	%rd630, %r841, 4;
	add.s64 	%rd631, %rd2, %rd630;
	ld.global.u32 	%r842, [%rd631];
	mul.wide.s32 	%rd632, %r805, 4;
	add.s64 	%rd633, %rd2, %rd632;
	ld.global.u32 	%r843, [%rd633];
	setp.gt.s32 	%p182, %r842, %r843;
	selp.b32 	%r844, %r841, %r805, %p182;
	mul.wide.s32 	%rd634, %r844, 4;
	add.s64 	%rd635, %rd2, %rd634;
	ld.global.u32 	%r845, [%rd635];
	mul.wide.s32 	%rd636, %r802, 4;
	add.s64 	%rd637, %rd2, %rd636;
	ld.global.u32 	%r846, [%rd637];
	setp.gt.s32 	%p183, %r845, %r846;
	selp.b32 	%r847, %r844, %r802, %p183;
	mul.wide.s32 	%rd638, %r847, 4;
	add.s64 	%rd639, %rd2, %rd638;
	ld.global.u32 	%r848, [%rd639];
	mul.wide.s32 	%rd640, %r803, 4;
	add.s64 	%rd641, %rd2, %rd640;
	ld.global.u32 	%r849, [%rd641];
	setp.gt.s32 	%p184, %r848, %r849;
	selp.b32 	%r1416, %r847, %r803, %p184;
	setp.lt.u32 	%p185, %r266, 8192;
	mov.b32 	%r1345, 4096;
	@%p185 bra 	$L__BB9_58;
	add.s32 	%r81, %r266, -4096;
	mov.b32 	%r1345, 4096;
$L__BB9_56:
	mul.wide.s32 	%rd654, %r1345, 4;
	add.s64 	%rd644, %rd571, %rd654;
	// begin inline asm
	ld.global.nc.v2.u64 {%rd642, %rd643}, [%rd644];
	// end inline asm
	mov.b64 	{%r851, %r852}, %rd643;
	mov.b64 	{%r853, %r854}, %rd642;
	add.s64 	%rd647, %rd644, 4096;
	// begin inline asm
	ld.global.nc.v2.u64 {%rd645, %rd646}, [%rd647];
	// end inline asm
	mov.b64 	{%r855, %r856}, %rd646;
	mov.b64 	{%r857, %r858}, %rd645;
	add.s64 	%rd650, %rd644, 8192;
	// begin inline asm
	ld.global.nc.v2.u64 {%rd648, %rd649}, [%rd650];
	// end inline asm
	mov.b64 	{%r859, %r860}, %rd649;
	mov.b64 	{%r861, %r862}, %rd648;
	add.s64 	%rd653, %rd644, 12288;
	// begin inline asm
	ld.global.nc.v2.u64 {%rd651, %rd652}, [%rd653];
	// end inline asm
	mov.b64 	{%r863, %r864}, %rd652;
	mov.b64 	{%r865, %r866}, %rd651;
	mul.wide.s32 	%rd655, %r1416, 4;
	add.s64 	%rd656, %rd2, %rd655;
	ld.global.u32 	%r867, [%rd656];
	mul.wide.s32 	%rd657, %r853, 4;
	add.s64 	%rd658, %rd2, %rd657;
	ld.global.u32 	%r868, [%rd658];
	setp.gt.s32 	%p186, %r867, %r868;
	selp.b32 	%r869, %r1416, %r853, %p186;
	mul.wide.s32 	%rd659, %r869, 4;
	add.s64 	%rd660, %rd2, %rd659;
	ld.global.u32 	%r870, [%rd660];
	mul.wide.s32 	%rd661, %r854, 4;
	add.s64 	%rd662, %rd2, %rd661;
	ld.global.u32 	%r871, [%rd662];
	setp.gt.s32 	%p187, %r870, %r871;
	selp.b32 	%r872, %r869, %r854, %p187;
	mul.wide.s32 	%rd663, %r872, 4;
	add.s64 	%rd664, %rd2, %rd663;
	ld.global.u32 	%r873, [%rd664];
	mul.wide.s32 	%rd665, %r851, 4;
	add.s64 	%rd666, %rd2, %rd665;
	ld.global.u32 	%r874, [%rd666];
	setp.gt.s32 	%p188, %r873, %r874;
	selp.b32 	%r875, %r872, %r851, %p188;
	mul.wide.s32 	%rd667, %r875, 4;
	add.s64 	%rd668, %rd2, %rd667;
	ld.global.u32 	%r876, [%rd668];
	mul.wide.s32 	%rd669, %r852, 4;
	add.s64 	%rd670, %rd2, %rd669;
	ld.global.u32 	%r877, [%rd670];
	setp.gt.s32 	%p189, %r876, %r877;
	selp.b32 	%r878, %r875, %r852, %p189;
	mul.wide.s32 	%rd671, %r878, 4;
	add.s64 	%rd672, %rd2, %rd671;
	ld.global.u32 	%r879, [%rd672];
	mul.wide.s32 	%rd673, %r857, 4;
	add.s64 	%rd674, %rd2, %rd673;
	ld.global.u32 	%r880, [%rd674];
	setp.gt.s32 	%p190, %r879, %r880;
	selp.b32 	%r881, %r878, %r857, %p190;
	mul.wide.s32 	%rd675, %r881, 4;
	add.s64 	%rd676, %rd2, %rd675;
	ld.global.u32 	%r882, [%rd676];
	mul.wide.s32 	%rd677, %r858, 4;
	add.s64 	%rd678, %rd2, %rd677;
	ld.global.u32 	%r883, [%rd678];
	setp.gt.s32 	%p191, %r882, %r883;
	selp.b32 	%r884, %r881, %r858, %p191;
	mul.wide.s32 	%rd679, %r884, 4;
	add.s64 	%rd680, %rd2, %rd679;
	ld.global.u32 	%r885, [%rd680];
	mul.wide.s32 	%rd681, %r855, 4;
	add.s64 	%rd682, %rd2, %rd681;
	ld.global.u32 	%r886, [%rd682];
	setp.gt.s32 	%p192, %r885, %r886;
	selp.b32 	%r887, %r884, %r855, %p192;
	mul.wide.s32 	%rd683, %r887, 4;
	add.s64 	%rd684, %rd2, %rd683;
	ld.global.u32 	%r888, [%rd684];
	mul.wide.s32 	%rd685, %r856, 4;
	add.s64 	%rd686, %rd2, %rd685;
	ld.global.u32 	%r889, [%rd686];
	setp.gt.s32 	%p193, %r888, %r889;
	selp.b32 	%r890, %r887, %r856, %p193;
	mul.wide.s32 	%rd687, %r890, 4;
	add.s64 	%rd688, %rd2, %rd687;
	ld.global.u32 	%r891, [%rd688];
	mul.wide.s32 	%rd689, %r861, 4;
	add.s64 	%rd690, %rd2, %rd689;
	ld.global.u32 	%r892, [%rd690];
	setp.gt.s32 	%p194, %r891, %r892;
	selp.b32 	%r893, %r890, %r861, %p194;
	mul.wide.s32 	%rd691, %r893, 4;
	add.s64 	%rd692, %rd2, %rd691;
	ld.global.u32 	%r894, [%rd692];
	mul.wide.s32 	%rd693, %r862, 4;
	add.s64 	%rd694, %rd2, %rd693;
	ld.global.u32 	%r895, [%rd694];
	setp.gt.s32 	%p195, %r894, %r895;
	selp.b32 	%r896, %r893, %r862, %p195;
	mul.wide.s32 	%rd695, %r896, 4;
	add.s64 	%rd696, %rd2, %rd695;
	ld.global.u32 	%r897, [%rd696];
	mul.wide.s32 	%rd697, %r859, 4;
	add.s64 	%rd698, %rd2, %rd697;
	ld.global.u32 	%r898, [%rd698];
	setp.gt.s32 	%p196, %r897, %r898;
	selp.b32 	%r899, %r896, %r859, %p196;
	mul.wide.s32 	%rd699, %r899, 4;
	add.s64 	%rd700, %rd2, %rd699;
	ld.global.u32 	%r900, [%rd700];
	mul.wide.s32 	%rd701, %r860, 4;
	add.s64 	%rd702, %rd2, %rd701;
	ld.global.u32 	%r901, [%rd702];
	setp.gt.s32 	%p197, %r900, %r901;
	selp.b32 	%r902, %r899, %r860, %p197;
	mul.wide.s32 	%rd703, %r902, 4;
	add.s64 	%rd704, %rd2, %rd703;
	ld.global.u32 	%r903, [%rd704];
	mul.wide.s32 	%rd705, %r865, 4;
	add.s64 	%rd706, %rd2, %rd705;
	ld.global.u32 	%r904, [%rd706];
	setp.gt.s32 	%p198, %r903, %r904;
	selp.b32 	%r905, %r902, %r865, %p198;
	mul.wide.s32 	%rd707, %r905, 4;
	add.s64 	%rd708, %rd2, %rd707;
	ld.global.u32 	%r906, [%rd708];
	mul.wide.s32 	%rd709, %r866, 4;
	add.s64 	%rd710, %rd2, %rd709;
	ld.global.u32 	%r907, [%rd710];
	setp.gt.s32 	%p199, %r906, %r907;
	selp.b32 	%r908, %r905, %r866, %p199;
	mul.wide.s32 	%rd711, %r908, 4;
	add.s64 	%rd712, %rd2, %rd711;
	ld.global.u32 	%r909, [%rd712];
	mul.wide.s32 	%rd713, %r863, 4;
	add.s64 	%rd714, %rd2, %rd713;
	ld.global.u32 	%r910, [%rd714];
	setp.gt.s32 	%p200, %r909, %r910;
	selp.b32 	%r911, %r908, %r863, %p200;
	mul.wide.s32 	%rd715, %r911, 4;
	add.s64 	%rd716, %rd2, %rd715;
	ld.global.u32 	%r912, [%rd716];
	mul.wide.s32 	%rd717, %r864, 4;
	add.s64 	%rd718, %rd2, %rd717;
	ld.global.u32 	%r913, [%rd718];
	setp.gt.s32 	%p201, %r912, %r913;
	selp.b32 	%r1416, %r911, %r864, %p201;
	sub.s32 	%r914, %r266, %r1345;
	setp.lt.s32 	%p202, %r914, 4096;
	@%p202 bra 	$L__BB9_70;
	add.s32 	%r1345, %r1345, 4096;
	setp.le.s32 	%p203, %r1345, %r81;
	@%p203 bra 	$L__BB9_56;
$L__BB9_58:
	setp.le.s32 	%p204, %r266, %r1345;
	sub.s32 	%r915, %r266, %r1345;
	setp.ge.s32 	%p205, %r79, %r915;
	or.pred  	%p206, %p204, %p205;
	@%p206 bra 	$L__BB9_70;
	not.b32 	%r918, %r79;
	add.s32 	%r919, %r266, %r918;
	sub.s32 	%r88, %r919, %r1345;
	shr.u32 	%r920, %r88, 8;
	add.s32 	%r89, %r920, 1;
	and.b32  	%r90, %r89, 7;
	setp.lt.u32 	%p207, %r88, 1792;
	mov.u32 	%r1351, %r79;
	@%p207 bra 	$L__BB9_62;
	cvt.u64.u32 	%rd719, %r79;
	cvt.u64.u32 	%rd720, %r1345;
	add.s64 	%rd721, %rd719, %rd720;
	shl.b64 	%rd722, %rd721, 2;
	add.s64 	%rd723, %rd722, %rd18;
	add.s64 	%rd1114, %rd723, 4096;
	add.s32 	%r1347, %r79, %r1345;
	and.b32  	%r921, %r89, 33554424;
	neg.s32 	%r1346, %r921;
	mov.u32 	%r1351, %r79;
$L__BB9_61:
	.pragma "nounroll";
	mul.wide.u32 	%rd732, %r1347, 4;
	add.s64 	%rd724, %rd18, %rd732;
	// begin inline asm
	ld.global.nc.u32 %r922, [%rd724];
	// end inline asm
	mul.wide.s32 	%rd733, %r1416, 4;
	add.s64 	%rd734, %rd2, %rd733;
	ld.global.u32 	%r930, [%rd734];
	mul.wide.s32 	%rd735, %r922, 4;
	add.s64 	%rd736, %rd2, %rd735;
	ld.global.u32 	%r931, [%rd736];
	setp.gt.s32 	%p208, %r930, %r931;
	selp.b32 	%r932, %r1416, %r922, %p208;
	add.s64 	%rd725, %rd1114, -3072;
	// begin inline asm
	ld.global.nc.u32 %r923, [%rd725];
	// end inline asm
	mul.wide.s32 	%rd737, %r932, 4;
	add.s64 	%rd738, %rd2, %rd737;
	ld.global.u32 	%r933, [%rd738];
	mul.wide.s32 	%rd739, %r923, 4;
	add.s64 	%rd740, %rd2, %rd739;
	ld.global.u32 	%r934, [%rd740];
	setp.gt.s32 	%p209, %r933, %r934;
	selp.b32 	%r935, %r932, %r923, %p209;
	add.s64 	%rd726, %rd1114, -2048;
	// begin inline asm
	ld.global.nc.u32 %r924, [%rd726];
	// end inline asm
	mul.wide.s32 	%rd741, %r935, 4;
	add.s64 	%rd742, %rd2, %rd741;
	ld.global.u32 	%r936, [%rd742];
	mul.wide.s32 	%rd743, %r924, 4;
	add.s64 	%rd744, %rd2, %rd743;
	ld.global.u32 	%r937, [%rd744];
	setp.gt.s32 	%p210, %r936, %r937;
	selp.b32 	%r938, %r935, %r924, %p210;
	add.s64 	%rd727, %rd1114, -1024;
	// begin inline asm
	ld.global.nc.u32 %r925, [%rd727];
	// end inline asm
	mul.wide.s32 	%rd745, %r938, 4;
	add.s64 	%rd746, %rd2, %rd745;
	ld.global.u32 	%r939, [%rd746];
	mul.wide.s32 	%rd747, %r925, 4;
	add.s64 	%rd748, %rd2, %rd747;
	ld.global.u32 	%r940, [%rd748];
	setp.gt.s32 	%p211, %r939, %r940;
	selp.b32 	%r941, %r938, %r925, %p211;
	// begin inline asm
	ld.global.nc.u32 %r926, [%rd1114];
	// end inline asm
	mul.wide.s32 	%rd749, %r941, 4;
	add.s64 	%rd750, %rd2, %rd749;
	ld.global.u32 	%r942, [%rd750];
	mul.wide.s32 	%rd751, %r926, 4;
	add.s64 	%rd752, %rd2, %rd751;
	ld.global.u32 	%r943, [%rd752];
	setp.gt.s32 	%p212, %r942, %r943;
	selp.b32 	%r944, %r941, %r926, %p212;
	add.s64 	%rd729, %rd1114, 1024;
	// begin inline asm
	ld.global.nc.u32 %r927, [%rd729];
	// end inline asm
	mul.wide.s32 	%rd753, %r944, 4;
	add.s64 	%rd754, %rd2, %rd753;
	ld.global.u32 	%r945, [%rd754];
	mul.wide.s32 	%rd755, %r927, 4;
	add.s64 	%rd756, %rd2, %rd755;
	ld.global.u32 	%r946, [%rd756];
	setp.gt.s32 	%p213, %r945, %r946;
	selp.b32 	%r947, %r944, %r927, %p213;
	add.s64 	%rd730, %rd1114, 2048;
	// begin inline asm
	ld.global.nc.u32 %r928, [%rd730];
	// end inline asm
	mul.wide.s32 	%rd757, %r947, 4;
	add.s64 	%rd758, %rd2, %rd757;
	ld.global.u32 	%r948, [%rd758];
	mul.wide.s32 	%rd759, %r928, 4;
	add.s64 	%rd760, %rd2, %rd759;
	ld.global.u32 	%r949, [%rd760];
	setp.gt.s32 	%p214, %r948, %r949;
	selp.b32 	%r950, %r947, %r928, %p214;
	add.s64 	%rd731, %rd1114, 3072;
	// begin inline asm
	ld.global.nc.u32 %r929, [%rd731];
	// end inline asm
	mul.wide.s32 	%rd761, %r950, 4;
	add.s64 	%rd762, %rd2, %rd761;
	ld.global.u32 	%r951, [%rd762];
	mul.wide.s32 	%rd763, %r929, 4;
	add.s64 	%rd764, %rd2, %rd763;
	ld.global.u32 	%r952, [%rd764];
	setp.gt.s32 	%p215, %r951, %r952;
	selp.b32 	%r1416, %r950, %r929, %p215;
	add.s32 	%r1351, %r1351, 2048;
	add.s64 	%rd1114, %rd1114, 8192;
	add.s32 	%r1347, %r1347, 2048;
	add.s32 	%r1346, %r1346, 8;
	setp.ne.s32 	%p216, %r1346, 0;
	@%p216 bra 	$L__BB9_61;
$L__BB9_62:
	setp.eq.s32 	%p217, %r90, 0;
	@%p217 bra 	$L__BB9_70;
	setp.lt.u32 	%p218, %r90, 4;
	@%p218 bra 	$L__BB9_65;
	add.s32 	%r958, %r1351, %r1345;
	mul.wide.u32 	%rd769, %r958, 4;
	add.s64 	%rd765, %rd18, %rd769;
	// begin inline asm
	ld.global.nc.u32 %r954, [%rd765];
	// end inline asm
	mul.wide.s32 	%rd770, %r1416, 4;
	add.s64 	%rd771, %rd2, %rd770;
	ld.global.u32 	%r959, [%rd771];
	mul.wide.s32 	%rd772, %r954, 4;
	add.s64 	%rd773, %rd2, %rd772;
	ld.global.u32 	%r960, [%rd773];
	setp.gt.s32 	%p219, %r959, %r960;
	selp.b32 	%r961, %r1416, %r954, %p219;
	cvt.u64.u32 	%rd774, %r1345;
	cvt.u64.u32 	%rd775, %r1351;
	add.s64 	%rd776, %rd775, %rd774;
	shl.b64 	%rd777, %rd776, 2;
	add.s64 	%rd778, %rd18, %rd777;
	add.s64 	%rd766, %rd778, 1024;
	// begin inline asm
	ld.global.nc.u32 %r955, [%rd766];
	// end inline asm
	mul.wide.s32 	%rd779, %r961, 4;
	add.s64 	%rd780, %rd2, %rd779;
	ld.global.u32 	%r962, [%rd780];
	mul.wide.s32 	%rd781, %r955, 4;
	add.s64 	%rd782, %rd2, %rd781;
	ld.global.u32 	%r963, [%rd782];
	setp.gt.s32 	%p220, %r962, %r963;
	selp.b32 	%r964, %r961, %r955, %p220;
	add.s64 	%rd767, %rd778, 2048;
	// begin inline asm
	ld.global.nc.u32 %r956, [%rd767];
	// end inline asm
	mul.wide.s32 	%rd783, %r964, 4;
	add.s64 	%rd784, %rd2, %rd783;
	ld.global.u32 	%r965, [%rd784];
	mul.wide.s32 	%rd785, %r956, 4;
	add.s64 	%rd786, %rd2, %rd785;
	ld.global.u32 	%r966, [%rd786];
	setp.gt.s32 	%p221, %r965, %r966;
	selp.b32 	%r967, %r964, %r956, %p221;
	add.s64 	%rd768, %rd778, 3072;
	// begin inline asm
	ld.global.nc.u32 %r957, [%rd768];
	// end inline asm
	mul.wide.s32 	%rd787, %r967, 4;
	add.s64 	%rd788, %rd2, %rd787;
	ld.global.u32 	%r968, [%rd788];
	mul.wide.s32 	%rd789, %r957, 4;
	add.s64 	%rd790, %rd2, %rd789;
	ld.global.u32 	%r969, [%rd790];
	setp.gt.s32 	%p222, %r968, %r969;
	selp.b32 	%r1416, %r967, %r957, %p222;
	add.s32 	%r1351, %r1351, 1024;
$L__BB9_65:
	and.b32  	%r971, %r89, 3;
	setp.eq.s32 	%p223, %r971, 0;
	@%p223 bra 	$L__BB9_70;
	setp.eq.s32 	%p224, %r971, 1;
	@%p224 bra 	$L__BB9_68;
	add.s32 	%r974, %r1351, %r1345;
	mul.wide.u32 	%rd793, %r974, 4;
	add.s64 	%rd791, %rd18, %rd793;
	// begin inline asm
	ld.global.nc.u32 %r972, [%rd791];
	// end inline asm
	mul.wide.s32 	%rd794, %r1416, 4;
	add.s64 	%rd795, %rd2, %rd794;
	ld.global.u32 	%r975, [%rd795];
	mul.wide.s32 	%rd796, %r972, 4;
	add.s64 	%rd797, %rd2, %rd796;
	ld.global.u32 	%r976, [%rd797];
	setp.gt.s32 	%p225, %r975, %r976;
	selp.b32 	%r977, %r1416, %r972, %p225;
	cvt.u64.u32 	%rd798, %r1345;
	cvt.u64.u32 	%rd799, %r1351;
	add.s64 	%rd800, %rd799, %rd798;
	shl.b64 	%rd801, %rd800, 2;
	add.s64 	%rd802, %rd18, %rd801;
	add.s64 	%rd792, %rd802, 1024;
	// begin inline asm
	ld.global.nc.u32 %r973, [%rd792];
	// end inline asm
	mul.wide.s32 	%rd803, %r977, 4;
	add.s64 	%rd804, %rd2, %rd803;
	ld.global.u32 	%r978, [%rd804];
	mul.wide.s32 	%rd805, %r973, 4;
	add.s64 	%rd806, %rd2, %rd805;
	ld.global.u32 	%r979, [%rd806];
	setp.gt.s32 	%p226, %r978, %r979;
	selp.b32 	%r1416, %r977, %r973, %p226;
	add.s32 	%r1351, %r1351, 512;
$L__BB9_68:
	and.b32  	%r980, %r88, 256;
	setp.ne.s32 	%p227, %r980, 0;
	@%p227 bra 	$L__BB9_70;
	add.s32 	%r982, %r1351, %r1345;
	mul.wide.u32 	%rd808, %r982, 4;
	add.s64 	%rd807, %rd18, %rd808;
	// begin inline asm
	ld.global.nc.u32 %r981, [%rd807];
	// end inline asm
	mul.wide.s32 	%rd809, %r1416, 4;
	add.s64 	%rd810, %rd2, %rd809;
	ld.global.u32 	%r983, [%rd810];
	mul.wide.s32 	%rd811, %r981, 4;
	add.s64 	%rd812, %rd2, %rd811;
	ld.global.u32 	%r984, [%rd812];
	setp.gt.s32 	%p228, %r983, %r984;
	selp.b32 	%r1416, %r1416, %r981, %p228;
$L__BB9_70:
	// begin inline asm
	mov.u32 %r985, %laneid;
	// end inline asm
	mov.b32 	%r988, 1;
	mov.b32 	%r989, 31;
	mov.b32 	%r990, -1;
	// begin inline asm
	shfl.sync.down.b32 %r986, %r1416, %r988, %r989, %r990;
	// end inline asm
	setp.gt.s32 	%p229, %r985, 30;
	@%p229 bra 	$L__BB9_72;
	mul.wide.s32 	%rd813, %r1416, 4;
	add.s64 	%rd814, %rd2, %rd813;
	ld.global.u32 	%r991, [%rd814];
	mul.wide.s32 	%rd815, %r986, 4;
	add.s64 	%rd816, %rd2, %rd815;
	ld.global.u32 	%r992, [%rd816];
	setp.gt.s32 	%p230, %r991, %r992;
	selp.b32 	%r1416, %r1416, %r986, %p230;
$L__BB9_72:
	mov.b32 	%r995, 2;
	mov.b32 	%r996, 31;
	mov.b32 	%r997, -1;
	// begin inline asm
	shfl.sync.down.b32 %r993, %r1416, %r995, %r996, %r997;
	// end inline asm
	setp.gt.s32 	%p231, %r985, 29;
	@%p231 bra 	$L__BB9_74;
	mul.wide.s32 	%rd817, %r1416, 4;
	add.s64 	%rd818, %rd2, %rd817;
	ld.global.u32 	%r998, [%rd818];
	mul.wide.s32 	%rd819, %r993, 4;
	add.s64 	%rd820, %rd2, %rd819;
	ld.global.u32 	%r999, [%rd820];
	setp.gt.s32 	%p232, %r998, %r999;
	selp.b32 	%r1416, %r1416, %r993, %p232;
$L__BB9_74:
	mov.b32 	%r1002, 4;
	mov.b32 	%r1003, 31;
	mov.b32 	%r1004, -1;
	// begin inline asm
	shfl.sync.down.b32 %r1000, %r1416, %r1002, %r1003, %r1004;
	// end inline asm
	setp.gt.s32 	%p233, %r985, 27;
	@%p233 bra 	$L__BB9_76;
	mul.wide.s32 	%rd821, %r1416, 4;
	add.s64 	%rd822, %rd2, %rd821;
	ld.global.u32 	%r1005, [%rd822];
	mul.wide.s32 	%rd823, %r1000, 4;
	add.s64 	%rd824, %rd2, %rd823;
	ld.global.u32 	%r1006, [%rd824];
	setp.gt.s32 	%p234, %r1005, %r1006;
	selp.b32 	%r1416, %r1416, %r1000, %p234;
$L__BB9_76:
	mov.b32 	%r1009, 8;
	mov.b32 	%r1010, 31;
	mov.b32 	%r1011, -1;
	// begin inline asm
	shfl.sync.down.b32 %r1007, %r1416, %r1009, %r1010, %r1011;
	// end inline asm
	setp.gt.s32 	%p235, %r985, 23;
	@%p235 bra 	$L__BB9_78;
	mul.wide.s32 	%rd825, %r1416, 4;
	add.s64 	%rd826, %rd2, %rd825;
	ld.global.u32 	%r1012, [%rd826];
	mul.wide.s32 	%rd827, %r1007, 4;
	add.s64 	%rd828, %rd2, %rd827;
	ld.global.u32 	%r1013, [%rd828];
	setp.gt.s32 	%p236, %r1012, %r1013;
	selp.b32 	%r1416, %r1416, %r1007, %p236;
$L__BB9_78:
	mov.b32 	%r1016, 16;
	mov.b32 	%r1017, 31;
	mov.b32 	%r1018, -1;
	// begin inline asm
	shfl.sync.down.b32 %r1014, %r1416, %r1016, %r1017, %r1018;
	// end inline asm
	setp.gt.s32 	%p237, %r985, 15;
	@%p237 bra 	$L__BB9_81;
	mul.wide.s32 	%rd829, %r1416, 4;
	add.s64 	%rd830, %rd2, %rd829;
	ld.global.u32 	%r1019, [%rd830];
	mul.wide.s32 	%rd831, %r1014, 4;
	add.s64 	%rd832, %rd2, %rd831;
	ld.global.u32 	%r1020, [%rd832];
	setp.gt.s32 	%p238, %r1019, %r1020;
	selp.b32 	%r1416, %r1416, %r1014, %p238;
	setp.ne.s32 	%p239, %r985, 0;
	@%p239 bra 	$L__BB9_81;
	shr.u32 	%r1021, %r79, 3;
	and.b32  	%r1022, %r1021, 124;
	mov.u32 	%r1023, _ZZN3cub18CUB_300001_SM_10006detail6reduce28DeviceReduceSingleTileKernelINS2_10policy_hubIiy8maxFunctE10Policy1000EPiS8_iS5_iiN4cuda3std3__410__identityEEEvT0_T1_T2_T3_T4_T6_E12temp_storage;
	add.s32 	%r1024, %r1023, %r1022;
	st.shared.u32 	[%r1024+8], %r1416;
$L__BB9_81:
	bar.sync 	0;
	setp.ne.s32 	%p240, %r79, 0;
	@%p240 bra 	$L__BB9_162;
	ld.shared.u32 	%r1025, [_ZZN3cub18CUB_300001_SM_10006detail6reduce28DeviceReduceSingleTileKernelINS2_10policy_hubIiy8maxFunctE10Policy1000EPiS8_iS5_iiN4cuda3std3__410__identityEEEvT0_T1_T2_T3_T4_T6_E12temp_storage+12];
	mul.wide.s32 	%rd833, %r1416, 4;
	add.s64 	%rd834, %rd2, %rd833;
	ld.global.u32 	%r1026, [%rd834];
	mul.wide.s32 	%rd835, %r1025, 4;
	add.s64 	%rd836, %rd2, %rd835;
	ld.global.u32 	%r1027, [%rd836];
	setp.gt.s32 	%p241, %r1026, %r1027;
	selp.b32 	%r1028, %r1416, %r1025, %p241;
	ld.shared.u32 	%r1029, [_ZZN3cub18CUB_300001_SM_10006detail6reduce28DeviceReduceSingleTileKernelINS2_10policy_hubIiy8maxFunctE10Policy1000EPiS8_iS5_iiN4cuda3std3__410__identityEEEvT0_T1_T2_T3_T4_T6_E12temp_storage+16];
	mul.wide.s32 	%rd837, %r1028, 4;
	add.s64 	%rd838, %rd2, %rd837;
	ld.global.u32 	%r1030, [%rd838];
	mul.wide.s32 	%rd839, %r1029, 4;
	add.s64 	%rd840, %rd2, %rd839;
	ld.global.u32 	%r1031, [%rd840];
	setp.gt.s32 	%p242, %r1030, %r1031;
	selp.b32 	%r1032, %r1028, %r1029, %p242;
	ld.shared.u32 	%r1033, [_ZZN3cub18CUB_300001_SM_10006detail6reduce28DeviceReduceSingleTileKernelINS2_10policy_hubIiy8maxFunctE10Policy1000EPiS8_iS5_iiN4cuda3std3__410__identityEEEvT0_T1_T2_T3_T4_T6_E12temp_storage+20];
	mul.wide.s32 	%rd841, %r1032, 4;
	add.s64 	%rd842, %rd2, %rd841;
	ld.global.u32 	%r1034, [%rd842];
	mul.wide.s32 	%rd843, %r1033, 4;
	add.s64 	%rd844, %rd2, %rd843;
	ld.global.u32 	%r1035, [%rd844];
	setp.gt.s32 	%p243, %r1034, %r1035;
	selp.b32 	%r1036, %r1032, %r1033, %p243;
	ld.shared.u32 	%r1037, [_ZZN3cub18CUB_300001_SM_10006detail6reduce28DeviceReduceSingleTileKernelINS2_10policy_hubIiy8maxFunctE10Policy1000EPiS8_iS5_iiN4cuda3std3__410__identityEEEvT0_T1_T2_T3_T4_T6_E12temp_storage+24];
	mul.wide.s32 	%rd845, %r1036, 4;
	add.s64 	%rd846, %rd2, %rd845;
	ld.global.u32 	%r1038, [%rd846];
	mul.wide.s32 	%rd847, %r1037, 4;
	add.s64 	%rd848, %rd2, %rd847;
	ld.global.u32 	%r1039, [%rd848];
	setp.gt.s32 	%p244, %r1038, %r1039;
	selp.b32 	%r1040, %r1036, %r1037, %p244;
	ld.shared.u32 	%r1041, [_ZZN3cub18CUB_300001_SM_10006detail6reduce28DeviceReduceSingleTileKernelINS2_10policy_hubIiy8maxFunctE10Policy1000EPiS8_iS5_iiN4cuda3std3__410__identityEEEvT0_T1_T2_T3_T4_T6_E12temp_storage+28];
	mul.wide.s32 	%rd849, %r1040, 4;
	add.s64 	%rd850, %rd2, %rd849;
	ld.global.u32 	%r1042, [%rd850];
	mul.wide.s32 	%rd851, %r1041, 4;
	add.s64 	%rd852, %rd2, %rd851;
	ld.global.u32 	%r1043, [%rd852];
	setp.gt.s32 	%p245, %r1042, %r1043;
	selp.b32 	%r1044, %r1040, %r1041, %p245;
	ld.shared.u32 	%r1045, [_ZZN3cub18CUB_300001_SM_10006detail6reduce28DeviceReduceSingleTileKernelINS2_10policy_hubIiy8maxFunctE10Policy1000EPiS8_iS5_iiN4cuda3std3__410__identityEEEvT0_T1_T2_T3_T4_T6_E12temp_storage+32];
	mul.wide.s32 	%rd853, %r1044, 4;
	add.s64 	%rd854, %rd2, %rd853;
	ld.global.u32 	%r1046, [%rd854];
	mul.wide.s32 	%rd855, %r1045, 4;
	add.s64 	%rd856, %rd2, %rd855;
	ld.global.u32 	%r1047, [%rd856];
	setp.gt.s32 	%p246, %r1046, %r1047;
	selp.b32 	%r1048, %r1044, %r1045, %p246;
	ld.shared.u32 	%r1049, [_ZZN3cub18CUB_300001_SM_10006detail6reduce28DeviceReduceSingleTileKernelINS2_10policy_hubIiy8maxFunctE10Policy1000EPiS8_iS5_iiN4cuda3std3__410__identityEEEvT0_T1_T2_T3_T4_T6_E12temp_storage+36];
	mul.wide.s32 	%rd857, %r1048, 4;
	add.s64 	%rd858, %rd2, %rd857;
	ld.global.u32 	%r1050, [%rd858];
	mul.wide.s32 	%rd859, %r1049, 4;
	add.s64 	%rd860, %rd2, %rd859;
	ld.global.u32 	%r1051, [%rd860];
	setp.gt.s32 	%p247, %r1050, %r1051;
	selp.b32 	%r1416, %r1048, %r1049, %p247;
	bra.uni 	$L__BB9_162;
$L__BB9_83:
	setp.gt.s32 	%p3, %r266, 4095;
	@%p3 bra 	$L__BB9_133;
	mov.u32 	%r133, %tid.x;
	setp.ge.s32 	%p82, %r133, %r266;
	mov.b32 	%r1416, 0;
	mov.u32 	%r1371, %r133;
	@%p82 bra 	$L__BB9_86;
	mul.wide.u32 	%rd322, %r133, 4;
	add.s64 	%rd321, %rd18, %rd322;
	// begin inline asm
	ld.global.nc.u32 %r1416, [%rd321];
	// end inline asm
	add.s32 	%r1371, %r133, 256;
$L__BB9_86:
	setp.ge.s32 	%p83, %r1371, %r266;
	@%p83 bra 	$L__BB9_99;
	not.b32 	%r534, %r1371;
	add.s32 	%r535, %r266, %r534;
	shr.u32 	%r536, %r535, 8;
	add.s32 	%r138, %r536, 1;
	and.b32  	%r139, %r138, 15;
	setp.lt.u32 	%p84, %r535, 3840;
	@%p84 bra 	$L__BB9_90;
	mul.wide.u32 	%rd323, %r1371, 4;
	add.s64 	%rd324, %rd323, %rd18;
	add.s64 	%rd1115, %rd324, 8192;
	and.b32  	%r537, %r138, 33554416;
	neg.s32 	%r1367, %r537;
$L__BB9_89:
	.pragma "nounroll";
	add.s64 	%rd325, %rd1115, -8192;
	// begin inline asm
	ld.global.nc.u32 %r538, [%rd325];
	// end inline asm
	mul.wide.s32 	%rd341, %r1416, 4;
	add.s64 	%rd342, %rd2, %rd341;
	ld.global.u32 	%r554, [%rd342];
	mul.wide.s32 	%rd343, %r538, 4;
	add.s64 	%rd344, %rd2, %rd343;
	ld.global.u32 	%r555, [%rd344];
	setp.gt.s32 	%p85, %r554, %r555;
	selp.b32 	%r556, %r1416, %r538, %p85;
	add.s64 	%rd326, %rd1115, -7168;
	// begin inline asm
	ld.global.nc.u32 %r539, [%rd326];
	// end inline asm
	mul.wide.s32 	%rd345, %r556, 4;
	add.s64 	%rd346, %rd2, %rd345;
	ld.global.u32 	%r557, [%rd346];
	mul.wide.s32 	%rd347, %r539, 4;
	add.s64 	%rd348, %rd2, %rd347;
	ld.global.u32 	%r558, [%rd348];
	setp.gt.s32 	%p86, %r557, %r558;
	selp.b32 	%r559, %r556, %r539, %p86;
	add.s64 	%rd327, %rd1115, -6144;
	// begin inline asm
	ld.global.nc.u32 %r540, [%rd327];
	// end inline asm
	mul.wide.s32 	%rd349, %r559, 4;
	add.s64 	%rd350, %rd2, %rd349;
	ld.global.u32 	%r560, [%rd350];
	mul.wide.s32 	%rd351, %r540, 4;
	add.s64 	%rd352, %rd2, %rd351;
	ld.global.u32 	%r561, [%rd352];
	setp.gt.s32 	%p87, %r560, %r561;
	selp.b32 	%r562, %r559, %r540, %p87;
	add.s64 	%rd328, %rd1115, -5120;
	// begin inline asm
	ld.global.nc.u32 %r541, [%rd328];
	// end inline asm
	mul.wide.s32 	%rd353, %r562, 4;
	add.s64 	%rd354, %rd2, %rd353;
	ld.global.u32 	%r563, [%rd354];
	mul.wide.s32 	%rd355, %r541, 4;
	add.s64 	%rd356, %rd2, %rd355;
	ld.global.u32 	%r564, [%rd356];
	setp.gt.s32 	%p88, %r563, %r564;
	selp.b32 	%r565, %r562, %r541, %p88;
	add.s64 	%rd329, %rd1115, -4096;
	// begin inline asm
	ld.global.nc.u32 %r542, [%rd329];
	// end inline asm
	mul.wide.s32 	%rd357, %r565, 4;
	add.s64 	%rd358, %rd2, %rd357;
	ld.global.u32 	%r566, [%rd358];
	mul.wide.s32 	%rd359, %r542, 4;
	add.s64 	%rd360, %rd2, %rd359;
	ld.global.u32 	%r567, [%rd360];
	setp.gt.s32 	%p89, %r566, %r567;
	selp.b32 	%r568, %r565, %r542, %p89;
	add.s64 	%rd330, %rd1115, -3072;
	// begin inline asm
	ld.global.nc.u32 %r543, [%rd330];
	// end inline asm
	mul.wide.s32 	%rd361, %r568, 4;
	add.s64 	%rd362, %rd2, %rd361;
	ld.global.u32 	%r569, [%rd362];
	mul.wide.s32 	%rd363, %r543, 4;
	add.s64 	%rd364, %rd2, %rd363;
	ld.global.u32 	%r570, [%rd364];
	setp.gt.s32 	%p90, %r569, %r570;
	selp.b32 	%r571, %r568, %r543, %p90;
	add.s64 	%rd331, %rd1115, -2048;
	// begin inline asm
	ld.global.nc.u32 %r544, [%rd331];
	// end inline asm
	mul.wide.s32 	%rd365, %r571, 4;
	add.s64 	%rd366, %rd2, %rd365;
	ld.global.u32 	%r572, [%rd366];
	mul.wide.s32 	%rd367, %r544, 4;
	add.s64 	%rd368, %rd2, %rd367;
	ld.global.u32 	%r573, [%rd368];
	setp.gt.s32 	%p91, %r572, %r573;
	selp.b32 	%r574, %r571, %r544, %p91;
	add.s64 	%rd332, %rd1115, -1024;
	// begin inline asm
	ld.global.nc.u32 %r545, [%rd332];
	// end inline asm
	mul.wide.s32 	%rd369, %r574, 4;
	add.s64 	%rd370, %rd2, %rd369;
	ld.global.u32 	%r575, [%rd370];
	mul.wide.s32 	%rd371, %r545, 4;
	add.s64 	%rd372, %rd2, %rd371;
	ld.global.u32 	%r576, [%rd372];
	setp.gt.s32 	%p92, %r575, %r576;
	selp.b32 	%r577, %r574, %r545, %p92;
	// begin inline asm
	ld.global.nc.u32 %r546, [%rd1115];
	// end inline asm
	mul.wide.s32 	%rd373, %r577, 4;
	add.s64 	%rd374, %rd2, %rd373;
	ld.global.u32 	%r578, [%rd374];
	mul.wide.s32 	%rd375, %r546, 4;
	add.s64 	%rd376, %rd2, %rd375;
	ld.global.u32 	%r579, [%rd376];
	setp.gt.s32 	%p93, %r578, %r579;
	selp.b32 	%r580, %r577, %r546, %p93;
	add.s64 	%rd334, %rd1115, 1024;
	// begin inline asm
	ld.global.nc.u32 %r547, [%rd334];
	// end inline asm
	mul.wide.s32 	%rd377, %r580, 4;
	add.s64 	%rd378, %rd2, %rd377;
	ld.global.u32 	%r581, [%rd378];
	mul.wide.s32 	%rd379, %r547, 4;
	add.s64 	%rd380, %rd2, %rd379;
	ld.global.u32 	%r582, [%rd380];
	setp.gt.s32 	%p94, %r581, %r582;
	selp.b32 	%r583, %r580, %r547, %p94;
	add.s64 	%rd335, %rd1115, 2048;
	// begin inline asm
	ld.global.nc.u32 %r548, [%rd335];
	// end inline asm
	mul.wide.s32 	%rd381, %r583, 4;
	add.s64 	%rd382, %rd2, %rd381;
	ld.global.u32 	%r584, [%rd382];
	mul.wide.s32 	%rd383, %r548, 4;
	add.s64 	%rd384, %rd2, %rd383;
	ld.global.u32 	%r585, [%rd384];
	setp.gt.s32 	%p95, %r584, %r585;
	selp.b32 	%r586, %r583, %r548, %p95;
	add.s64 	%rd336, %rd1115, 3072;
	// begin inline asm
	ld.global.nc.u32 %r549, [%rd336];
	// end inline asm
	mul.wide.s32 	%rd385, %r586, 4;
	add.s64 	%rd386, %rd2, %rd385;
	ld.global.u32 	%r587, [%rd386];
	mul.wide.s32 	%rd387, %r549, 4;
	add.s64 	%rd388, %rd2, %rd387;
	ld.global.u32 	%r588, [%rd388];
	setp.gt.s32 	%p96, %r587, %r588;
	selp.b32 	%r589, %r586, %r549, %p96;
	add.s64 	%rd337, %rd1115, 4096;
	// begin inline asm
	ld.global.nc.u32 %r550, [%rd337];
	// end inline asm
	mul.wide.s32 	%rd389, %r589, 4;
	add.s64 	%rd390, %rd2, %rd389;
	ld.global.u32 	%r590, [%rd390];
	mul.wide.s32 	%rd391, %r550, 4;
	add.s64 	%rd392, %rd2, %rd391;
	ld.global.u32 	%r591, [%rd392];
	setp.gt.s32 	%p97, %r590, %r591;
	selp.b32 	%r592, %r589, %r550, %p97;
	add.s64 	%rd338, %rd1115, 5120;
	// begin inline asm
	ld.global.nc.u32 %r551, [%rd338];
	// end inline asm
	mul.wide.s32 	%rd393, %r592, 4;
	add.s64 	%rd394, %rd2, %rd393;
	ld.global.u32 	%r593, [%rd394];
	mul.wide.s32 	%rd395, %r551, 4;
	add.s64 	%rd396, %rd2, %rd395;
	ld.global.u32 	%r594, [%rd396];
	setp.gt.s32 	%p98, %r593, %r594;
	selp.b32 	%r595, %r592, %r551, %p98;
	add.s64 	%rd339, %rd1115, 6144;
	// begin inline asm
	ld.global.nc.u32 %r552, [%rd339];
	// end inline asm
	mul.wide.s32 	%rd397, %r595, 4;
	add.s64 	%rd398, %rd2, %rd397;
	ld.global.u32 	%r596, [%rd398];
	mul.wide.s32 	%rd399, %r552, 4;
	add.s64 	%rd400, %rd2, %rd399;
	ld.global.u32 	%r597, [%rd400];
	setp.gt.s32 	%p99, %r596, %r597;
	selp.b32 	%r598, %r595, %r552, %p99;
	add.s64 	%rd340, %rd1115, 7168;
	// begin inline asm
	ld.global.nc.u32 %r553, [%rd340];
	// end inline asm
	mul.wide.s32 	%rd401, %r598, 4;
	add.s64 	%rd402, %rd2, %rd401;
	ld.global.u32 	%r599, [%rd402];
	mul.wide.s32 	%rd403, %r553, 4;
	add.s64 	%rd404, %rd2, %rd403;
	ld.global.u32 	%r600, [%rd404];
	setp.gt.s32 	%p100, %r599, %r600;
	selp.b32 	%r1416, %r598, %r553, %p100;
	add.s32 	%r1371, %r1371, 4096;
	add.s64 	%rd1115, %rd1115, 16384;
	add.s32 	%r1367, %r1367, 16;
	setp.ne.s32 	%p101, %r1367, 0;
	@%p101 bra 	$L__BB9_89;
$L__BB9_90:
	setp.eq.s32 	%p102, %r139, 0;
	@%p102 bra 	$L__BB9_99;
	and.b32  	%r150, %r138, 7;
	setp.lt.u32 	%p103, %r139, 8;
	@%p103 bra 	$L__BB9_93;
	mul.wide.s32 	%rd413, %r1371, 4;
	add.s64 	%rd405, %rd18, %rd413;
	// begin inline asm
	ld.global.nc.u32 %r602, [%rd405];
	// end inline asm
	mul.wide.s32 	%rd414, %r1416, 4;
	add.s64 	%rd415, %rd2, %rd414;
	ld.global.u32 	%r610, [%rd415];
	mul.wide.s32 	%rd416, %r602, 4;
	add.s64 	%rd417, %rd2, %rd416;
	ld.global.u32 	%r611, [%rd417];
	setp.gt.s32 	%p104, %r610, %r611;
	selp.b32 	%r612, %r1416, %r602, %p104;
	add.s64 	%rd406, %rd405, 1024;
	// begin inline asm
	ld.global.nc.u32 %r603, [%rd406];
	// end inline asm
	mul.wide.s32 	%rd418, %r612, 4;
	add.s64 	%rd419, %rd2, %rd418;
	ld.global.u32 	%r613, [%rd419];
	mul.wide.s32 	%rd420, %r603, 4;
	add.s64 	%rd421, %rd2, %rd420;
	ld.global.u32 	%r614, [%rd421];
	setp.gt.s32 	%p105, %r613, %r614;
	selp.b32 	%r615, %r612, %r603, %p105;
	add.s64 	%rd407, %rd405, 2048;
	// begin inline asm
	ld.global.nc.u32 %r604, [%rd407];
	// end inline asm
	mul.wide.s32 	%rd422, %r615, 4;
	add.s64 	%rd423, %rd2, %rd422;
	ld.global.u32 	%r616, [%rd423];
	mul.wide.s32 	%rd424, %r604, 4;
	add.s64 	%rd425, %rd2, %rd424;
	ld.global.u32 	%r617, [%rd425];
	setp.gt.s32 	%p106, %r616, %r617;
	selp.b32 	%r618, %r615, %r604, %p106;
	add.s64 	%rd408, %rd405, 3072;
	// begin inline asm
	ld.global.nc.u32 %r605, [%rd408];
	// end inline asm
	mul.wide.s32 	%rd426, %r618, 4;
	add.s64 	%rd427, %rd2, %rd426;
	ld.global.u32 	%r619, [%rd427];
	mul.wide.s32 	%rd428, %r605, 4;
	add.s64 	%rd429, %rd2, %rd428;
	ld.global.u32 	%r620, [%rd429];
	setp.gt.s32 	%p107, %r619, %r620;
	selp.b32 	%r621, %r618, %r605, %p107;
	add.s64 	%rd409, %rd405, 4096;
	// begin inline asm
	ld.global.nc.u32 %r606, [%rd409];
	// end inline asm
	mul.wide.s32 	%rd430, %r621, 4;
	add.s64 	%rd431, %rd2, %rd430;
	ld.global.u32 	%r622, [%rd431];
	mul.wide.s32 	%rd432, %r606, 4;
	add.s64 	%rd433, %rd2, %rd432;
	ld.global.u32 	%r623, [%rd433];
	setp.gt.s32 	%p108, %r622, %r623;
	selp.b32 	%r624, %r621, %r606, %p108;
	add.s64 	%rd410, %rd405, 5120;
	// begin inline asm
	ld.global.nc.u32 %r607, [%rd410];
	// end inline asm
	mul.wide.s32 	%rd434, %r624, 4;
	add.s64 	%rd435, %rd2, %rd434;
	ld.global.u32 	%r625, [%rd435];
	mul.wide.s32 	%rd436, %r607, 4;
	add.s64 	%rd437, %rd2, %rd436;
	ld.global.u32 	%r626, [%rd437];
	setp.gt.s32 	%p109, %r625, %r626;
	selp.b32 	%r627, %r624, %r607, %p109;
	add.s64 	%rd411, %rd405, 6144;
	// begin inline asm
	ld.global.nc.u32 %r608, [%rd411];
	// end inline asm
	mul.wide.s32 	%rd438, %r627, 4;
	add.s64 	%rd439, %rd2, %rd438;
	ld.global.u32 	%r628, [%rd439];
	mul.wide.s32 	%rd440, %r608, 4;
	add.s64 	%rd441, %rd2, %rd440;
	ld.global.u32 	%r629, [%rd441];
	setp.gt.s32 	%p110, %r628, %r629;
	selp.b32 	%r630, %r627, %r608, %p110;
	add.s64 	%rd412, %rd405, 7168;
	// begin inline asm
	ld.global.nc.u32 %r609, [%rd412];
	// end inline asm
	mul.wide.s32 	%rd442, %r630, 4;
	add.s64 	%rd443, %rd2, %rd442;
	ld.global.u32 	%r631, [%rd443];
	mul.wide.s32 	%rd444, %r609, 4;
	add.s64 	%rd445, %rd2, %rd444;
	ld.global.u32 	%r632, [%rd445];
	setp.gt.s32 	%p111, %r631, %r632;
	selp.b32 	%r1416, %r630, %r609, %p111;
	add.s32 	%r1371, %r1371, 2048;
$L__BB9_93:
	setp.eq.s32 	%p112, %r150, 0;
	@%p112 bra 	$L__BB9_99;
	and.b32  	%r156, %r138, 3;
	setp.lt.u32 	%p113, %r150, 4;
	@%p113 bra 	$L__BB9_96;
	mul.wide.s32 	%rd450, %r1371, 4;
	add.s64 	%rd446, %rd18, %rd450;
	// begin inline asm
	ld.global.nc.u32 %r634, [%rd446];
	// end inline asm
	mul.wide.s32 	%rd451, %r1416, 4;
	add.s64 	%rd452, %rd2, %rd451;
	ld.global.u32 	%r638, [%rd452];
	mul.wide.s32 	%rd453, %r634, 4;
	add.s64 	%rd454, %rd2, %rd453;
	ld.global.u32 	%r639, [%rd454];
	setp.gt.s32 	%p114, %r638, %r639;
	selp.b32 	%r640, %r1416, %r634, %p114;
	add.s64 	%rd447, %rd446, 1024;
	// begin inline asm
	ld.global.nc.u32 %r635, [%rd447];
	// end inline asm
	mul.wide.s32 	%rd455, %r640, 4;
	add.s64 	%rd456, %rd2, %rd455;
	ld.global.u32 	%r641, [%rd456];
	mul.wide.s32 	%rd457, %r635, 4;
	add.s64 	%rd458, %rd2, %rd457;
	ld.global.u32 	%r642, [%rd458];
	setp.gt.s32 	%p115, %r641, %r642;
	selp.b32 	%r643, %r640, %r635, %p115;
	add.s64 	%rd448, %rd446, 2048;
	// begin inline asm
	ld.global.nc.u32 %r636, [%rd448];
	// end inline asm
	mul.wide.s32 	%rd459, %r643, 4;
	add.s64 	%rd460, %rd2, %rd459;
	ld.global.u32 	%r644, [%rd460];
	mul.wide.s32 	%rd461, %r636, 4;
	add.s64 	%rd462, %rd2, %rd461;
	ld.global.u32 	%r645, [%rd462];
	setp.gt.s32 	%p116, %r644, %r645;
	selp.b32 	%r646, %r643, %r636, %p116;
	add.s64 	%rd449, %rd446, 3072;
	// begin inline asm
	ld.global.nc.u32 %r637, [%rd449];
	// end inline asm
	mul.wide.s32 	%rd463, %r646, 4;
	add.s64 	%rd464, %rd2, %rd463;
	ld.global.u32 	%r647, [%rd464];
	mul.wide.s32 	%rd465, %r637, 4;
	add.s64 	%rd466, %rd2, %rd465;
	ld.global.u32 	%r648, [%rd466];
	setp.gt.s32 	%p117, %r647, %r648;
	selp.b32 	%r1416, %r646, %r637, %p117;
	add.s32 	%r1371, %r1371, 1024;
$L__BB9_96:
	setp.eq.s32 	%p118, %r156, 0;
	@%p118 bra 	$L__BB9_99;
	neg.s32 	%r1379, %r156;
$L__BB9_98:
	.pragma "nounroll";
	mul.wide.s32 	%rd468, %r1371, 4;
	add.s64 	%rd467, %rd18, %rd468;
	// begin inline asm
	ld.global.nc.u32 %r649, [%rd467];
	// end inline asm
	mul.wide.s32 	%rd469, %r1416, 4;
	add.s64 	%rd470, %rd2, %rd469;
	ld.global.u32 	%r650, [%rd470];
	mul.wide.s32 	%rd471, %r649, 4;
	add.s64 	%rd472, %rd2, %rd471;
	ld.global.u32 	%r651, [%rd472];
	setp.gt.s32 	%p119, %r650, %r651;
	selp.b32 	%r1416, %r1416, %r649, %p119;
	add.s32 	%r1371, %r1371, 256;
	add.s32 	%r1379, %r1379, 1;
	setp.ne.s32 	%p120, %r1379, 0;
	@%p120 bra 	$L__BB9_98;
$L__BB9_99:
	setp.lt.s32 	%p121, %r266, 256;
	@%p121 bra 	$L__BB9_113;
	// begin inline asm
	mov.u32 %r721, %laneid;
	// end inline asm
	mov.b32 	%r724, 1;
	mov.b32 	%r725, 31;
	mov.b32 	%r726, -1;
	// begin inline asm
	shfl.sync.down.b32 %r722, %r1416, %r724, %r725, %r726;
	// end inline asm
	setp.gt.s32 	%p150, %r721, 30;
	@%p150 bra 	$L__BB9_102;
	mul.wide.s32 	%rd521, %r1416, 4;
	add.s64 	%rd522, %rd2, %rd521;
	ld.global.u32 	%r727, [%rd522];
	mul.wide.s32 	%rd523, %r722, 4;
	add.s64 	%rd524, %rd2, %rd523;
	ld.global.u32 	%r728, [%rd524];
	setp.gt.s32 	%p151, %r727, %r728;
	selp.b32 	%r1416, %r1416, %r722, %p151;
$L__BB9_102:
	mov.b32 	%r731, 2;
	mov.b32 	%r732, 31;
	mov.b32 	%r733, -1;
	// begin inline asm
	shfl.sync.down.b32 %r729, %r1416, %r731, %r732, %r733;
	// end inline asm
	setp.gt.s32 	%p152, %r721, 29;
	@%p152 bra 	$L__BB9_104;
	mul.wide.s32 	%rd525, %r1416, 4;
	add.s64 	%rd526, %rd2, %rd525;
	ld.global.u32 	%r734, [%rd526];
	mul.wide.s32 	%rd527, %r729, 4;
	add.s64 	%rd528, %rd2, %rd527;
	ld.global.u32 	%r735, [%rd528];
	setp.gt.s32 	%p153, %r734, %r735;
	selp.b32 	%r1416, %r1416, %r729, %p153;
$L__BB9_104:
	mov.b32 	%r738, 4;
	mov.b32 	%r739, 31;
	mov.b32 	%r740, -1;
	// begin inline asm
	shfl.sync.down.b32 %r736, %r1416, %r738, %r739, %r740;
	// end inline asm
	setp.gt.s32 	%p154, %r721, 27;
	@%p154 bra 	$L__BB9_106;
	mul.wide.s32 	%rd529, %r1416, 4;
	add.s64 	%rd530, %rd2, %rd529;
	ld.global.u32 	%r741, [%rd530];
	mul.wide.s32 	%rd531, %r736, 4;
	add.s64 	%rd532, %rd2, %rd531;
	ld.global.u32 	%r742, [%rd532];
	setp.gt.s32 	%p155, %r741, %r742;
	selp.b32 	%r1416, %r1416, %r736, %p155;
$L__BB9_106:
	mov.b32 	%r745, 8;
	mov.b32 	%r746, 31;
	mov.b32 	%r747, -1;
	// begin inline asm
	shfl.sync.down.b32 %r743, %r1416, %r745, %r746, %r747;
	// end inline asm
	setp.gt.s32 	%p156, %r721, 23;
	@%p156 bra 	$L__BB9_108;
	mul.wide.s32 	%rd533, %r1416, 4;
	add.s64 	%rd534, %rd2, %rd533;
	ld.global.u32 	%r748, [%rd534];
	mul.wide.s32 	%rd535, %r743, 4;
	add.s64 	%rd536, %rd2, %rd535;
	ld.global.u32 	%r749, [%rd536];
	setp.gt.s32 	%p157, %r748, %r749;
	selp.b32 	%r1416, %r1416, %r743, %p157;
$L__BB9_108:
	mov.b32 	%r752, 16;
	mov.b32 	%r753, 31;
	mov.b32 	%r754, -1;
	// begin inline asm
	shfl.sync.down.b32 %r750, %r1416, %r752, %r753, %r754;
	// end inline asm
	setp.gt.s32 	%p158, %r721, 15;
	@%p158 bra 	$L__BB9_111;
	mul.wide.s32 	%rd537, %r1416, 4;
	add.s64 	%rd538, %rd2, %rd537;
	ld.global.u32 	%r755, [%rd538];
	mul.wide.s32 	%rd539, %r750, 4;
	add.s64 	%rd540, %rd2, %rd539;
	ld.global.u32 	%r756, [%rd540];
	setp.gt.s32 	%p159, %r755, %r756;
	selp.b32 	%r1416, %r1416, %r750, %p159;
	setp.ne.s32 	%p160, %r721, 0;
	@%p160 bra 	$L__BB9_111;
	shr.u32 	%r757, %r133, 3;
	and.b32  	%r758, %r757, 124;
	mov.u32 	%r759, _ZZN3cub18CUB_300001_SM_10006detail6reduce28DeviceReduceSingleTileKernelINS2_10policy_hubIiy8maxFunctE10Policy1000EPiS8_iS5_iiN4cuda3std3__410__identityEEEvT0_T1_T2_T3_T4_T6_E12temp_storage;
	add.s32 	%r760, %r759, %r758;
	st.shared.u32 	[%r760+8], %r1416;
$L__BB9_111:
	bar.sync 	0;
	setp.ne.s32 	%p161, %r133, 0;
	@%p161 bra 	$L__BB9_162;
	ld.shared.u32 	%r761, [_ZZN3cub18CUB_300001_SM_10006detail6reduce28DeviceReduceSingleTileKernelINS2_10policy_hubIiy8maxFunctE10Policy1000EPiS8_iS5_iiN4cuda3std3__410__identityEEEvT0_T1_T2_T3_T4_T6_E12temp_storage+12];
	mul.wide.s32 	%rd541, %r1416, 4;
	add.s64 	%rd542, %rd2, %rd541;
	ld.global.u32 	%r762, [%rd542];
	mul.wide.s32 	%rd543, %r761, 4;
	add.s64 	%rd544, %rd2, %rd543;
	ld.global.u32 	%r763, [%rd544];
	setp.gt.s32 	%p162, %r762, %r763;
	selp.b32 	%r764, %r1416, %r761, %p162;
	ld.shared.u32 	%r765, [_ZZN3cub18CUB_300001_SM_10006detail6reduce28DeviceReduceSingleTileKernelINS2_10policy_hubIiy8maxFunctE10Policy1000EPiS8_iS5_iiN4cuda3std3__410__identityEEEvT0_T1_T2_T3_T4_T6_E12temp_storage+16];
	mul.wide.s32 	%rd545, %r764, 4;
	add.s64 	%rd546, %rd2, %rd545;
	ld.global.u32 	%r766, [%rd546];
	mul.wide.s32 	%rd547, %r765, 4;
	add.s64 	%rd548, %rd2, %rd547;
	ld.global.u32 	%r767, [%rd548];
	setp.gt.s32 	%p163, %r766, %r767;
	selp.b32 	%r768, %r764, %r765, %p163;
	ld.shared.u32 	%r769, [_ZZN3cub18CUB_300001_SM_10006detail6reduce28DeviceReduceSingleTileKernelINS2_10policy_hubIiy8maxFunctE10Policy1000EPiS8_iS5_iiN4cuda3std3__410__identityEEEvT0_T1_T2_T3_T4_T6_E12temp_storage+20];
	mul.wide.s32 	%rd549, %r768, 4;
	add.s64 	%rd550, %rd2, %rd549;
	ld.global.u32 	%r770, [%rd550];
	mul.wide.s32 	%rd551, %r769, 4;
	add.s64 	%rd552, %rd2, %rd551;
	ld.global.u32 	%r771, [%rd552];
	setp.gt.s32 	%p164, %r770, %r771;
	selp.b32 	%r772, %r768, %r769, %p164;
	ld.shared.u32 	%r773, [_ZZN3cub18CUB_300001_SM_10006detail6reduce28DeviceReduceSingleTileKernelINS2_10policy_hubIiy8maxFunctE10Policy1000EPiS8_iS5_iiN4cuda3std3__410__identityEEEvT0_T1_T2_T3_T4_T6_E12temp_storage+24];
	mul.wide.s32 	%rd553, %r772, 4;
	add.s64 	%rd554, %rd2, %rd553;
	ld.global.u32 	%r774, [%rd554];
	mul.wide.s32 	%rd555, %r773, 4;
	add.s64 	%rd556, %rd2, %rd555;
	ld.global.u32 	%r775, [%rd556];
	setp.gt.s32 	%p165, %r774, %r775;
	selp.b32 	%r776, %r772, %r773, %p165;
	ld.shared.u32 	%r777, [_ZZN3cub18CUB_300001_SM_10006detail6reduce28DeviceReduceSingleTileKernelINS2_10policy_hubIiy8maxFunctE10Policy1000EPiS8_iS5_iiN4cuda3std3__410__identityEEEvT0_T1_T2_T3_T4_T6_E12temp_storage+28];
	mul.wide.s32 	%rd557, %r776, 4;
	add.s64 	%rd558, %rd2, %rd557;
	ld.global.u32 	%r778, [%rd558];
	mul.wide.s32 	%rd559, %r777, 4;
	add.s64 	%rd560, %rd2, %rd559;
	ld.global.u32 	%r779, [%rd560];
	setp.gt.s32 	%p166, %r778, %r779;
	selp.b32 	%r780, %r776, %r777, %p166;
	ld.shared.u32 	%r781, [_ZZN3cub18CUB_300001_SM_10006detail6reduce28DeviceReduceSingleTileKernelINS2_10policy_hubIiy8maxFunctE10Policy1000EPiS8_iS5_iiN4cuda3std3__410__identityEEEvT0_T1_T2_T3_T4_T6_E12temp_storage+32];
	mul.wide.s32 	%rd561, %r780, 4;
	add.s64 	%rd562, %rd2, %rd561;
	ld.global.u32 	%r782, [%rd562];
	mul.wide.s32 	%rd563, %r781, 4;
	add.s64 	%rd564, %rd2, %rd563;
	ld.global.u32 	%r783, [%rd564];
	setp.gt.s32 	%p167, %r782, %r783;
	selp.b32 	%r784, %r780, %r781, %p167;
	ld.shared.u32 	%r785, [_ZZN3cub18CUB_300001_SM_10006detail6reduce28DeviceReduceSingleTileKernelINS2_10policy_hubIiy8maxFunctE10Policy1000EPiS8_iS5_iiN4cuda3std3__410__identityEEEvT0_T1_T2_T3_T4_T6_E12temp_storage+36];
	mul.wide.s32 	%rd565, %r784, 4;
	add.s64 	%rd566, %rd2, %rd565;
	ld.global.u32 	%r786, [%rd566];
	mul.wide.s32 	%rd567, %r785, 4;
	add.s64 	%rd568, %rd2, %rd567;
	ld.global.u32 	%r787, [%rd568];
	setp.gt.s32 	%p168, %r786, %r787;
	selp.b32 	%r1416, %r784, %r785, %p168;
	bra.uni 	$L__BB9_162;
$L__BB9_113:
	// begin inline asm
	mov.u32 %r652, %laneid;
	// end inline asm
	and.b32  	%r658, %r133, 992;
	add.s32 	%r659, %r658, 32;
	setp.gt.s32 	%p122, %r659, %r266;
	not.b32 	%r660, %r658;
	add.s32 	%r661, %r266, %r660;
	selp.b32 	%r656, %r661, 31, %p122;
	mov.b32 	%r655, 1;
	mov.b32 	%r657, -1;
	// begin inline asm
	shfl.sync.down.b32 %r653, %r1416, %r655, %r656, %r657;
	// end inline asm
	setp.ge.s32 	%p123, %r652, %r656;
	@%p123 bra 	$L__BB9_115;
	mul.wide.s32 	%rd473, %r1416, 4;
	add.s64 	%rd474, %rd2, %rd473;
	ld.global.u32 	%r662, [%rd474];
	mul.wide.s32 	%rd475, %r653, 4;
	add.s64 	%rd476, %rd2, %rd475;
	ld.global.u32 	%r663, [%rd476];
	setp.gt.s32 	%p124, %r662, %r663;
	selp.b32 	%r1416, %r1416, %r653, %p124;
$L__BB9_115:
	mov.b32 	%r666, 2;
	mov.b32 	%r668, -1;
	// begin inline asm
	shfl.sync.down.b32 %r664, %r1416, %r666, %r656, %r668;
	// end inline asm
	add.s32 	%r669, %r652, 2;
	setp.gt.s32 	%p125, %r669, %r656;
	@%p125 bra 	$L__BB9_117;
	mul.wide.s32 	%rd477, %r1416, 4;
	add.s64 	%rd478, %rd2, %rd477;
	ld.global.u32 	%r670, [%rd478];
	mul.wide.s32 	%rd479, %r664, 4;
	add.s64 	%rd480, %rd2, %rd479;
	ld.global.u32 	%r671, [%rd480];
	setp.gt.s32 	%p126, %r670, %r671;
	selp.b32 	%r1416, %r1416, %r664, %p126;
$L__BB9_117:
	mov.b32 	%r674, 4;
	mov.b32 	%r676, -1;
	// begin inline asm
	shfl.sync.down.b32 %r672, %r1416, %r674, %r656, %r676;
	// end inline asm
	add.s32 	%r677, %r652, 4;
	setp.gt.s32 	%p127, %r677, %r656;
	@%p127 bra 	$L__BB9_119;
	mul.wide.s32 	%rd481, %r1416, 4;
	add.s64 	%rd482, %rd2, %rd481;
	ld.global.u32 	%r678, [%rd482];
	mul.wide.s32 	%rd483, %r672, 4;
	add.s64 	%rd484, %rd2, %rd483;
	ld.global.u32 	%r679, [%rd484];
	setp.gt.s32 	%p128, %r678, %r679;
	selp.b32 	%r1416, %r1416, %r672, %p128;
$L__BB9_119:
	mov.b32 	%r682, 8;
	mov.b32 	%r684, -1;
	// begin inline asm
	shfl.sync.down.b32 %r680, %r1416, %r682, %r656, %r684;
	// end inline asm
	add.s32 	%r685, %r652, 8;
	setp.gt.s32 	%p129, %r685, %r656;
	@%p129 bra 	$L__BB9_121;
	mul.wide.s32 	%rd485, %r1416, 4;
	add.s64 	%rd486, %rd2, %rd485;
	ld.global.u32 	%r686, [%rd486];
	mul.wide.s32 	%rd487, %r680, 4;
	add.s64 	%rd488, %rd2, %rd487;
	ld.global.u32 	%r687, [%rd488];
	setp.gt.s32 	%p130, %r686, %r687;
	selp.b32 	%r1416, %r1416, %r680, %p130;
$L__BB9_121:
	mov.b32 	%r690, 16;
	mov.b32 	%r692, -1;
	// begin inline asm
	shfl.sync.down.b32 %r688, %r1416, %r690, %r656, %r692;
	// end inline asm
	add.s32 	%r693, %r652, 16;
	setp.gt.s32 	%p131, %r693, %r656;
	@%p131 bra 	$L__BB9_123;
	mul.wide.s32 	%rd489, %r1416, 4;
	add.s64 	%rd490, %rd2, %rd489;
	ld.global.u32 	%r694, [%rd490];
	mul.wide.s32 	%rd491, %r688, 4;
	add.s64 	%rd492, %rd2, %rd491;
	ld.global.u32 	%r695, [%rd492];
	setp.gt.s32 	%p132, %r694, %r695;
	selp.b32 	%r1416, %r1416, %r688, %p132;
$L__BB9_123:
	setp.ne.s32 	%p133, %r652, 0;
	@%p133 bra 	$L__BB9_125;
	shr.u32 	%r696, %r133, 3;
	and.b32  	%r697, %r696, 124;
	mov.u32 	%r698, _ZZN3cub18CUB_300001_SM_10006detail6reduce28DeviceReduceSingleTileKernelINS2_10policy_hubIiy8maxFunctE10Policy1000EPiS8_iS5_iiN4cuda3std3__410__identityEEEvT0_T1_T2_T3_T4_T6_E12temp_storage;
	add.s32 	%r699, %r698, %r697;
	st.shared.u32 	[%r699+8], %r1416;
$L__BB9_125:
	bar.sync 	0;
	setp.ne.s32 	%p134, %r133, 0;
	setp.lt.s32 	%p135, %r266, 33;
	or.pred  	%p136, %p134, %p135;
	@%p136 bra 	$L__BB9_162;
	ld.shared.u32 	%r700, [_ZZN3cub18CUB_300001_SM_10006detail6reduce28DeviceReduceSingleTileKernelINS2_10policy_hubIiy8maxFunctE10Policy1000EPiS8_iS5_iiN4cuda3std3__410__identityEEEvT0_T1_T2_T3_T4_T6_E12temp_storage+12];
	mul.wide.s32 	%rd493, %r1416, 4;
	add.s64 	%rd494, %rd2, %rd493;
	ld.global.u32 	%r701, [%rd494];
	mul.wide.s32 	%rd495, %r700, 4;
	add.s64 	%rd496, %rd2, %rd495;
	ld.global.u32 	%r702, [%rd496];
	setp.gt.s32 	%p137, %r701, %r702;
	selp.b32 	%r1416, %r1416, %r700, %p137;
	setp.lt.u32 	%p138, %r266, 65;
	@%p138 bra 	$L__BB9_162;
	ld.shared.u32 	%r703, [_ZZN3cub18CUB_300001_SM_10006detail6reduce28DeviceReduceSingleTileKernelINS2_10policy_hubIiy8maxFunctE10Policy1000EPiS8_iS5_iiN4cuda3std3__410__identityEEEvT0_T1_T2_T3_T4_T6_E12temp_storage+16];
	mul.wide.s32 	%rd497, %r1416, 4;
	add.s64 	%rd498, %rd2, %rd497;
	ld.global.u32 	%r704, [%rd498];
	mul.wide.s32 	%rd499, %r703, 4;
	add.s64 	%rd500, %rd2, %rd499;
	ld.global.u32 	%r705, [%rd500];
	setp.gt.s32 	%p139, %r704, %r705;
	selp.b32 	%r1416, %r1416, %r703, %p139;
	setp.lt.u32 	%p140, %r266, 97;
	@%p140 bra 	$L__BB9_162;
	ld.shared.u32 	%r706, [_ZZN3cub18CUB_300001_SM_10006detail6reduce28DeviceReduceSingleTileKernelINS2_10policy_hubIiy8maxFunctE10Policy1000EPiS8_iS5_iiN4cuda3std3__410__identityEEEvT0_T1_T2_T3_T4_T6_E12temp_storage+20];
	mul.wide.s32 	%rd501, %r1416, 4;
	add.s64 	%rd502, %rd2, %rd501;
	ld.global.u32 	%r707, [%rd502];
	mul.wide.s32 	%rd503, %r706, 4;
	add.s64 	%rd504, %rd2, %rd503;
	ld.global.u32 	%r708, [%rd504];
	setp.gt.s32 	%p141, %r707, %r708;
	selp.b32 	%r1416, %r1416, %r706, %p141;
	setp.lt.u32 	%p142, %r266, 129;
	@%p142 bra 	$L__BB9_162;
	ld.shared.u32 	%r709, [_ZZN3cub18CUB_300001_SM_10006detail6reduce28DeviceReduceSingleTileKernelINS2_10policy_hubIiy8maxFunctE10Policy1000EPiS8_iS5_iiN4cuda3std3__410__identityEEEvT0_T1_T2_T3_T4_T6_E12temp_storage+24];
	mul.wide.s32 	%rd505, %r1416, 4;
	add.s64 	%rd506, %rd2, %rd505;
	ld.global.u32 	%r710, [%rd506];
	mul.wide.s32 	%rd507, %r709, 4;
	add.s64 	%rd508, %rd2, %rd507;
	ld.global.u32 	%r711, [%rd508];
	setp.gt.s32 	%p143, %r710, %r711;
	selp.b32 	%r1416, %r1416, %r709, %p143;
	setp.lt.u32 	%p144, %r266, 161;
	@%p144 bra 	$L__BB9_162;
	ld.shared.u32 	%r712, [_ZZN3cub18CUB_300001_SM_10006detail6reduce28DeviceReduceSingleTileKernelINS2_10policy_hubIiy8maxFunctE10Policy1000EPiS8_iS5_iiN4cuda3std3__410__identityEEEvT0_T1_T2_T3_T4_T6_E12temp_storage+28];
	mul.wide.s32 	%rd509, %r1416, 4;
	add.s64 	%rd510, %rd2, %rd509;
	ld.global.u32 	%r713, [%rd510];
	mul.wide.s32 	%rd511, %r712, 4;
	add.s64 	%rd512, %rd2, %rd511;
	ld.global.u32 	%r714, [%rd512];
	setp.gt.s32 	%p145, %r713, %r714;
	selp.b32 	%r1416, %r1416, %r712, %p145;
	setp.lt.u32 	%p146, %r266, 193;
	@%p146 bra 	$L__BB9_162;
	ld.shared.u32 	%r715, [_ZZN3cub18CUB_300001_SM_10006detail6reduce28DeviceReduceSingleTileKernelINS2_10policy_hubIiy8maxFunctE10Policy1000EPiS8_iS5_iiN4cuda3std3__410__identityEEEvT0_T1_T2_T3_T4_T6_E12temp_storage+32];
	mul.wide.s32 	%rd513, %r1416, 4;
	add.s64 	%rd514, %rd2, %rd513;
	ld.global.u32 	%r716, [%rd514];
	mul.wide.s32 	%rd515, %r715, 4;
	add.s64 	%rd516, %rd2, %rd515;
	ld.global.u32 	%r717, [%rd516];
	setp.gt.s32 	%p147, %r716, %r717;
	selp.b32 	%r1416, %r1416, %r715, %p147;
	setp.lt.u32 	%p148, %r266, 225;
	@%p148 bra 	$L__BB9_162;
	ld.shared.u32 	%r718, [_ZZN3cub18CUB_300001_SM_10006detail6reduce28DeviceReduceSingleTileKernelINS2_10policy_hubIiy8maxFunctE10Policy1000EPiS8_iS5_iiN4cuda3std3__410__identityEEEvT0_T1_T2_T3_T4_T6_E12temp_storage+36];
	mul.wide.s32 	%rd517, %r1416, 4;
	add.s64 	%rd518, %rd2, %rd517;
	ld.global.u32 	%r719, [%rd518];
	mul.wide.s32 	%rd519, %r718, 4;
	add.s64 	%rd520, %rd2, %rd519;
	ld.global.u32 	%r720, [%rd520];
	setp.gt.s32 	%p149, %r719, %r720;
	selp.b32 	%r1416, %r1416, %r718, %p149;
	bra.uni 	$L__BB9_162;
$L__BB9_133:
	mov.u32 	%r211, %tid.x;
	cvt.u64.u32 	%rd13, %r211;
	mul.wide.u32 	%rd38, %r211, 4;
	add.s64 	%rd22, %rd18, %rd38;
	// begin inline asm
	ld.global.nc.u32 %r268, [%rd22];
	// end inline asm
	add.s64 	%rd23, %rd22, 1024;
	// begin inline asm
	ld.global.nc.u32 %r269, [%rd23];
	// end inline asm
	add.s64 	%rd24, %rd22, 2048;
	// begin inline asm
	ld.global.nc.u32 %r270, [%rd24];
	// end inline asm
	add.s64 	%rd25, %rd22, 3072;
	// begin inline asm
	ld.global.nc.u32 %r271, [%rd25];
	// end inline asm
	add.s64 	%rd26, %rd22, 4096;
	// begin inline asm
	ld.global.nc.u32 %r272, [%rd26];
	// end inline asm
	add.s64 	%rd27, %rd22, 5120;
	// begin inline asm
	ld.global.nc.u32 %r273, [%rd27];
	// end inline asm
	add.s64 	%rd28, %rd22, 6144;
	// begin inline asm
	ld.global.nc.u32 %r274, [%rd28];
	// end inline asm
	add.s64 	%rd29, %rd22, 7168;
	// begin inline asm
	ld.global.nc.u32 %r275, [%rd29];
	// end inline asm
	add.s64 	%rd30, %rd22, 8192;
	// begin inline asm
	ld.global.nc.u32 %r276, [%rd30];
	// end inline asm
	add.s64 	%rd31, %rd22, 9216;
	// begin inline asm
	ld.global.nc.u32 %r277, [%rd31];
	// end inline asm
	add.s64 	%rd32, %rd22, 10240;
	// begin inline asm
	ld.global.nc.u32 %r278, [%rd32];
	// end inline asm
	add.s64 	%rd33, %rd22, 11264;
	// begin inline asm
	ld.global.nc.u32 %r279, [%rd33];
	// end inline asm
	add.s64 	%rd34, %rd22, 12288;
	// begin inline asm
	ld.global.nc.u32 %r280, [%rd34];
	// end inline asm
	add.s64 	%rd35, %rd22, 13312;
	// begin inline asm
	ld.global.nc.u32 %r281, [%rd35];
	// end inline asm
	add.s64 	%rd36, %rd22, 14336;
	// begin inline asm
	ld.global.nc.u32 %r282, [%rd36];
	// end inline asm
	add.s64 	%rd37, %rd22, 15360;
	// begin inline asm
	ld.global.nc.u32 %r283, [%rd37];
	// end inline asm
	mul.wide.s32 	%rd39, %r268, 4;
	add.s64 	%rd40, %rd2, %rd39;
	ld.global.u32 	%r285, [%rd40];
	mul.wide.s32 	%rd41, %r269, 4;
	add.s64 	%rd42, %rd2, %rd41;
	ld.global.u32 	%r286, [%rd42];
	setp.gt.s32 	%p4, %r285, %r286;
	selp.b32 	%r287, %r268, %r269, %p4;
	mul.wide.s32 	%rd43, %r287, 4;
	add.s64 	%rd44, %rd2, %rd43;
	ld.global.u32 	%r288, [%rd44];
	mul.wide.s32 	%rd45, %r270, 4;
	add.s64 	%rd46, %rd2, %rd45;
	ld.global.u32 	%r289, [%rd46];
	setp.gt.s32 	%p5, %r288, %r289;
	selp.b32 	%r290, %r287, %r270, %p5;
	mul.wide.s32 	%rd47, %r290, 4;
	add.s64 	%rd48, %rd2, %rd47;
	ld.global.u32 	%r291, [%rd48];
	mul.wide.s32 	%rd49, %r271, 4;
	add.s64 	%rd50, %rd2, %rd49;
	ld.global.u32 	%r292, [%rd50];
	setp.gt.s32 	%p6, %r291, %r292;
	selp.b32 	%r293, %r290, %r271, %p6;
	mul.wide.s32 	%rd51, %r293, 4;
	add.s64 	%rd52, %rd2, %rd51;
	ld.global.u32 	%r294, [%rd52];
	mul.wide.s32 	%rd53, %r272, 4;
	add.s64 	%rd54, %rd2, %rd53;
	ld.global.u32 	%r295, [%rd54];
	setp.gt.s32 	%p7, %r294, %r295;
	selp.b32 	%r296, %r293, %r272, %p7;
	mul.wide.s32 	%rd55, %r296, 4;
	add.s64 	%rd56, %rd2, %rd55;
	ld.global.u32 	%r297, [%rd56];
	mul.wide.s32 	%rd57, %r273, 4;
	add.s64 	%rd58, %rd2, %rd57;
	ld.global.u32 	%r298, [%rd58];
	setp.gt.s32 	%p8, %r297, %r298;
	selp.b32 	%r299, %r296, %r273, %p8;
	mul.wide.s32 	%rd59, %r299, 4;
	add.s64 	%rd60, %rd2, %rd59;
	ld.global.u32 	%r300, [%rd60];
	mul.wide.s32 	%rd61, %r274, 4;
	add.s64 	%rd62, %rd2, %rd61;
	ld.global.u32 	%r301, [%rd62];
	setp.gt.s32 	%p9, %r300, %r301;
	selp.b32 	%r302, %r299, %r274, %p9;
	mul.wide.s32 	%rd63, %r302, 4;
	add.s64 	%rd64, %rd2, %rd63;
	ld.global.u32 	%r303, [%rd64];
	mul.wide.s32 	%rd65, %r275, 4;
	add.s64 	%rd66, %rd2, %rd65;
	ld.global.u32 	%r304, [%rd66];
	setp.gt.s32 	%p10, %r303, %r304;
	selp.b32 	%r305, %r302, %r275, %p10;
	mul.wide.s32 	%rd67, %r305, 4;
	add.s64 	%rd68, %rd2, %rd67;
	ld.global.u32 	%r306, [%rd68];
	mul.wide.s32 	%rd69, %r276, 4;
	add.s64 	%rd70, %rd2, %rd69;
	ld.global.u32 	%r307, [%rd70];
	setp.gt.s32 	%p11, %r306, %r307;
	selp.b32 	%r308, %r305, %r276, %p11;
	mul.wide.s32 	%rd71, %r308, 4;
	add.s64 	%rd72, %rd2, %rd71;
	ld.global.u32 	%r309, [%rd72];
	mul.wide.s32 	%rd73, %r277, 4;
	add.s64 	%rd74, %rd2, %rd73;
	ld.global.u32 	%r310, [%rd74];
	setp.gt.s32 	%p12, %r309, %r310;
	selp.b32 	%r311, %r308, %r277, %p12;
	mul.wide.s32 	%rd75, %r311, 4;
	add.s64 	%rd76, %rd2, %rd75;
	ld.global.u32 	%r312, [%rd76];
	mul.wide.s32 	%rd77, %r278, 4;
	add.s64 	%rd78, %rd2, %rd77;
	ld.global.u32 	%r313, [%rd78];
	setp.gt.s32 	%p13, %r312, %r313;
	selp.b32 	%r314, %r311, %r278, %p13;
	mul.wide.s32 	%rd79, %r314, 4;
	add.s64 	%rd80, %rd2, %rd79;
	ld.global.u32 	%r315, [%rd80];
	mul.wide.s32 	%rd81, %r279, 4;
	add.s64 	%rd82, %rd2, %rd81;
	ld.global.u32 	%r316, [%rd82];
	setp.gt.s32 	%p14, %r315, %r316;
	selp.b32 	%r317, %r314, %r279, %p14;
	mul.wide.s32 	%rd83, %r317, 4;
	add.s64 	%rd84, %rd2, %rd83;
	ld.global.u32 	%r318, [%rd84];
	mul.wide.s32 	%rd85, %r280, 4;
	add.s64 	%rd86, %rd2, %rd85;
	ld.global.u32 	%r319, [%rd86];
	setp.gt.s32 	%p15, %r318, %r319;
	selp.b32 	%r320, %r317, %r280, %p15;
	mul.wide.s32 	%rd87, %r320, 4;
	add.s64 	%rd88, %rd2, %rd87;
	ld.global.u32 	%r321, [%rd88];
	mul.wide.s32 	%rd89, %r281, 4;
	add.s64 	%rd90, %rd2, %rd89;
	ld.global.u32 	%r322, [%rd90];
	setp.gt.s32 	%p16, %r321, %r322;
	selp.b32 	%r323, %r320, %r281, %p16;
	mul.wide.s32 	%rd91, %r323, 4;
	add.s64 	%rd92, %rd2, %rd91;
	ld.global.u32 	%r324, [%rd92];
	mul.wide.s32 	%rd93, %r282, 4;
	add.s64 	%rd94, %rd2, %rd93;
	ld.global.u32 	%r325, [%rd94];
	setp.gt.s32 	%p17, %r324, %r325;
	selp.b32 	%r326, %r323, %r282, %p17;
	mul.wide.s32 	%rd95, %r326, 4;
	add.s64 	%rd96, %rd2, %rd95;
	ld.global.u32 	%r327, [%rd96];
	mul.wide.s32 	%rd97, %r283, 4;
	add.s64 	%rd98, %rd2, %rd97;
	ld.global.u32 	%r328, [%rd98];
	setp.gt.s32 	%p18, %r327, %r328;
	selp.b32 	%r1416, %r326, %r283, %p18;
	setp.lt.u32 	%p19, %r266, 8192;
	mov.b32 	%r1395, 4096;
	@%p19 bra 	$L__BB9_137;
	add.s32 	%r213, %r266, -4096;
	mov.b32 	%r1395, 4096;
$L__BB9_135:
	mul.wide.s32 	%rd115, %r1395, 4;
	add.s64 	%rd99, %rd22, %rd115;
	// begin inline asm
	ld.global.nc.u32 %r330, [%rd99];
	// end inline asm
	add.s64 	%rd100, %rd99, 1024;
	// begin inline asm
	ld.global.nc.u32 %r331, [%rd100];
	// end inline asm
	add.s64 	%rd101, %rd99, 2048;
	// begin inline asm
	ld.global.nc.u32 %r332, [%rd101];
	// end inline asm
	add.s64 	%rd102, %rd99, 3072;
	// begin inline asm
	ld.global.nc.u32 %r333, [%rd102];
	// end inline asm
	add.s64 	%rd103, %rd99, 4096;
	// begin inline asm
	ld.global.nc.u32 %r334, [%rd103];
	// end inline asm
	add.s64 	%rd104, %rd99, 5120;
	// begin inline asm
	ld.global.nc.u32 %r335, [%rd104];
	// end inline asm
	add.s64 	%rd105, %rd99, 6144;
	// begin inline asm
	ld.global.nc.u32 %r336, [%rd105];
	// end inline asm
	add.s64 	%rd106, %rd99, 7168;
	// begin inline asm
	ld.global.nc.u32 %r337, [%rd106];
	// end inline asm
	add.s64 	%rd107, %rd99, 8192;
	// begin inline asm
	ld.global.nc.u32 %r338, [%rd107];
	// end inline asm
	add.s64 	%rd108, %rd99, 9216;
	// begin inline asm
	ld.global.nc.u32 %r339, [%rd108];
	// end inline asm
	add.s64 	%rd109, %rd99, 10240;
	// begin inline asm
	ld.global.nc.u32 %r340, [%rd109];
	// end inline asm
	add.s64 	%rd110, %rd99, 11264;
	// begin inline asm
	ld.global.nc.u32 %r341, [%rd110];
	// end inline asm
	add.s64 	%rd111, %rd99, 12288;
	// begin inline asm
	ld.global.nc.u32 %r342, [%rd111];
	// end inline asm
	add.s64 	%rd112, %rd99, 13312;
	// begin inline asm
	ld.global.nc.u32 %r343, [%rd112];
	// end inline asm
	add.s64 	%rd113, %rd99, 14336;
	// begin inline asm
	ld.global.nc.u32 %r344, [%rd113];
	// end inline asm
	add.s64 	%rd114, %rd99, 15360;
	// begin inline asm
	ld.global.nc.u32 %r345, [%rd114];
	// end inline asm
	mul.wide.s32 	%rd116, %r1416, 4;
	add.s64 	%rd117, %rd2, %rd116;
	ld.global.u32 	%r346, [%rd117];
	mul.wide.s32 	%rd118, %r330, 4;
	add.s64 	%rd119, %rd2, %rd118;
	ld.global.u32 	%r347, [%rd119];
	setp.gt.s32 	%p20, %r346, %r347;
	selp.b32 	%r348, %r1416, %r330, %p20;
	mul.wide.s32 	%rd120, %r348, 4;
	add.s64 	%rd121, %rd2, %rd120;
	ld.global.u32 	%r349, [%rd121];
	mul.wide.s32 	%rd122, %r331, 4;
	add.s64 	%rd123, %rd2, %rd122;
	ld.global.u32 	%r350, [%rd123];
	setp.gt.s32 	%p21, %r349, %r350;
	selp.b32 	%r351, %r348, %r331, %p21;
	mul.wide.s32 	%rd124, %r351, 4;
	add.s64 	%rd125, %rd2, %rd124;
	ld.global.u32 	%r352, [%rd125];
	mul.wide.s32 	%rd126, %r332, 4;
	add.s64 	%rd127, %rd2, %rd126;
	ld.global.u32 	%r353, [%rd127];
	setp.gt.s32 	%p22, %r352, %r353;
	selp.b32 	%r354, %r351, %r332, %p22;
	mul.wide.s32 	%rd128, %r354, 4;
	add.s64 	%rd129, %rd2, %rd128;
	ld.global.u32 	%r355, [%rd129];
	mul.wide.s32 	%rd130, %r333, 4;
	add.s64 	%rd131, %rd2, %rd130;
	ld.global.u32 	%r356, [%rd131];
	setp.gt.s32 	%p23, %r355, %r356;
	selp.b32 	%r357, %r354, %r333, %p23;
	mul.wide.s32 	%rd132, %r357, 4;
	add.s64 	%rd133, %rd2, %rd132;
	ld.global.u32 	%r358, [%rd133];
	mul.wide.s32 	%rd134, %r334, 4;
	add.s64 	%rd135, %rd2, %rd134;
	ld.global.u32 	%r359, [%rd135];
	setp.gt.s32 	%p24, %r358, %r359;
	selp.b32 	%r360, %r357, %r334, %p24;
	mul.wide.s32 	%rd136, %r360, 4;
	add.s64 	%rd137, %rd2, %rd136;
	ld.global.u32 	%r361, [%rd137];
	mul.wide.s32 	%rd138, %r335, 4;
	add.s64 	%rd139, %rd2, %rd138;
	ld.global.u32 	%r362, [%rd139];
	setp.gt.s32 	%p25, %r361, %r362;
	selp.b32 	%r363, %r360, %r335, %p25;
	mul.wide.s32 	%rd140, %r363, 4;
	add.s64 	%rd141, %rd2, %rd140;
	ld.global.u32 	%r364, [%rd141];
	mul.wide.s32 	%rd142, %r336, 4;
	add.s64 	%rd143, %rd2, %rd142;
	ld.global.u32 	%r365, [%rd143];
	setp.gt.s32 	%p26, %r364, %r365;
	selp.b32 	%r366, %r363, %r336, %p26;
	mul.wide.s32 	%rd144, %r366, 4;
	add.s64 	%rd145, %rd2, %rd144;
	ld.global.u32 	%r367, [%rd145];
	mul.wide.s32 	%rd146, %r337, 4;
	add.s64 	%rd147, %rd2, %rd146;
	ld.global.u32 	%r368, [%rd147];
	setp.gt.s32 	%p27, %r367, %r368;
	selp.b32 	%r369, %r366, %r337, %p27;
	mul.wide.s32 	%rd148, %r369, 4;
	add.s64 	%rd149, %rd2, %rd148;
	ld.global.u32 	%r370, [%rd149];
	mul.wide.s32 	%rd150, %r338, 4;
	add.s64 	%rd151, %rd2, %rd150;
	ld.global.u32 	%r371, [%rd151];
	setp.gt.s32 	%p28, %r370, %r371;
	selp.b32 	%r372, %r369, %r338, %p28;
	mul.wide.s32 	%rd152, %r372, 4;
	add.s64 	%rd153, %rd2, %rd152;
	ld.global.u32 	%r373, [%rd153];
	mul.wide.s32 	%rd154, %r339, 4;
	add.s64 	%rd155, %rd2, %rd154;
	ld.global.u32 	%r374, [%rd155];
	setp.gt.s32 	%p29, %r373, %r374;
	selp.b32 	%r375, %r372, %r339, %p29;
	mul.wide.s32 	%rd156, %r375, 4;
	add.s64 	%rd157, %rd2, %rd156;
	ld.global.u32 	%r376, [%rd157];
	mul.wide.s32 	%rd158, %r340, 4;
	add.s64 	%rd159, %rd2, %rd158;
	ld.global.u32 	%r377, [%rd159];
	setp.gt.s32 	%p30, %r376, %r377;
	selp.b32 	%r378, %r375, %r340, %p30;
	mul.wide.s32 	%rd160, %r378, 4;
	add.s64 	%rd161, %rd2, %rd160;
	ld.global.u32 	%r379, [%rd161];
	mul.wide.s32 	%rd162, %r341, 4;
	add.s64 	%rd163, %rd2, %rd162;
	ld.global.u32 	%r380, [%rd163];
	setp.gt.s32 	%p31, %r379, %r380;
	selp.b32 	%r381, %r378, %r341, %p31;
	mul.wide.s32 	%rd164, %r381, 4;
	add.s64 	%rd165, %rd2, %rd164;
	ld.global.u32 	%r382, [%rd165];
	mul.wide.s32 	%rd166, %r342, 4;
	add.s64 	%rd167, %rd2, %rd166;
	ld.global.u32 	%r383, [%rd167];
	setp.gt.s32 	%p32, %r382, %r383;
	selp.b32 	%r384, %r381, %r342, %p32;
	mul.wide.s32 	%rd168, %r384, 4;
	add.s64 	%rd169, %rd2, %rd168;
	ld.global.u32 	%r385, [%rd169];
	mul.wide.s32 	%rd170, %r343, 4;
	add.s64 	%rd171, %rd2, %rd170;
	ld.global.u32 	%r386, [%rd171];
	setp.gt.s32 	%p33, %r385, %r386;
	selp.b32 	%r387, %r384, %r343, %p33;
	mul.wide.s32 	%rd172, %r387, 4;
	add.s64 	%rd173, %rd2, %rd172;
	ld.global.u32 	%r388, [%rd173];
	mul.wide.s32 	%rd174, %r344, 4;
	add.s64 	%rd175, %rd2, %rd174;
	ld.global.u32 	%r389, [%rd175];
	setp.gt.s32 	%p34, %r388, %r389;
	selp.b32 	%r390, %r387, %r344, %p34;
	mul.wide.s32 	%rd176, %r390, 4;
	add.s64 	%rd177, %rd2, %rd176;
	ld.global.u32 	%r391, [%rd177];
	mul.wide.s32 	%rd178, %r345, 4;
	add.s64 	%rd179, %rd2, %rd178;
	ld.global.u32 	%r392, [%rd179];
	setp.gt.s32 	%p35, %r391, %r392;
	selp.b32 	%r1416, %r390, %r345, %p35;
	sub.s32 	%r393, %r266, %r1395;
	setp.lt.s32 	%p36, %r393, 4096;
	@%p36 bra 	$L__BB9_149;
	add.s32 	%r1395, %r1395, 4096;
	setp.le.s32 	%p37, %r1395, %r213;
	@%p37 bra 	$L__BB9_135;
$L__BB9_137:
	setp.le.s32 	%p38, %r266, %r1395;
	sub.s32 	%r394, %r266, %r1395;
	setp.ge.s32 	%p39, %r211, %r394;
	or.pred  	%p40, %p38, %p39;
	@%p40 bra 	$L__BB9_149;
	not.b32 	%r397, %r211;
	add.s32 	%r398, %r266, %r397;
	sub.s32 	%r220, %r398, %r1395;
	shr.u32 	%r399, %r220, 8;
	add.s32 	%r221, %r399, 1;
	and.b32  	%r222, %r221, 7;
	setp.lt.u32 	%p41, %r220, 1792;
	mov.u32 	%r1402, %r211;
	@%p41 bra 	$L__BB9_141;
	cvt.u64.u32 	%rd180, %r1395;
	add.s64 	%rd181, %rd13, %rd180;
	shl.b64 	%rd182, %rd181, 2;
	add.s64 	%rd183, %rd182, %rd18;
	add.s64 	%rd1116, %rd183, 4096;
	add.s32 	%r1398, %r211, %r1395;
	and.b32  	%r400, %r221, 33554424;
	neg.s32 	%r1397, %r400;
	mov.u32 	%r1402, %r211;
$L__BB9_140:
	.pragma "nounroll";
	mul.wide.u32 	%rd192, %r1398, 4;
	add.s64 	%rd184, %rd18, %rd192;
	// begin inline asm
	ld.global.nc.u32 %r401, [%rd184];
	// end inline asm
	mul.wide.s32 	%rd193, %r1416, 4;
	add.s64 	%rd194, %rd2, %rd193;
	ld.global.u32 	%r409, [%rd194];
	mul.wide.s32 	%rd195, %r401, 4;
	add.s64 	%rd196, %rd2, %rd195;
	ld.global.u32 	%r410, [%rd196];
	setp.gt.s32 	%p42, %r409, %r410;
	selp.b32 	%r411, %r1416, %r401, %p42;
	add.s64 	%rd185, %rd1116, -3072;
	// begin inline asm
	ld.global.nc.u32 %r402, [%rd185];
	// end inline asm
	mul.wide.s32 	%rd197, %r411, 4;
	add.s64 	%rd198, %rd2, %rd197;
	ld.global.u32 	%r412, [%rd198];
	mul.wide.s32 	%rd199, %r402, 4;
	add.s64 	%rd200, %rd2, %rd199;
	ld.global.u32 	%r413, [%rd200];
	setp.gt.s32 	%p43, %r412, %r413;
	selp.b32 	%r414, %r411, %r402, %p43;
	add.s64 	%rd186, %rd1116, -2048;
	// begin inline asm
	ld.global.nc.u32 %r403, [%rd186];
	// end inline asm
	mul.wide.s32 	%rd201, %r414, 4;
	add.s64 	%rd202, %rd2, %rd201;
	ld.global.u32 	%r415, [%rd202];
	mul.wide.s32 	%rd203, %r403, 4;
	add.s64 	%rd204, %rd2, %rd203;
	ld.global.u32 	%r416, [%rd204];
	setp.gt.s32 	%p44, %r415, %r416;
	selp.b32 	%r417, %r414, %r403, %p44;
	add.s64 	%rd187, %rd1116, -1024;
	// begin inline asm
	ld.global.nc.u32 %r404, [%rd187];
	// end inline asm
	mul.wide.s32 	%rd205, %r417, 4;
	add.s64 	%rd206, %rd2, %rd205;
	ld.global.u32 	%r418, [%rd206];
	mul.wide.s32 	%rd207, %r404, 4;
	add.s64 	%rd208, %rd2, %rd207;
	ld.global.u32 	%r419, [%rd208];
	setp.gt.s32 	%p45, %r418, %r419;
	selp.b32 	%r420, %r417, %r404, %p45;
	// begin inline asm
	ld.global.nc.u32 %r405, [%rd1116];
	// end inline asm
	mul.wide.s32 	%rd209, %r420, 4;
	add.s64 	%rd210, %rd2, %rd209;
	ld.global.u32 	%r421, [%rd210];
	mul.wide.s32 	%rd211, %r405, 4;
	add.s64 	%rd212, %rd2, %rd211;
	ld.global.u32 	%r422, [%rd212];
	setp.gt.s32 	%p46, %r421, %r422;
	selp.b32 	%r423, %r420, %r405, %p46;
	add.s64 	%rd189, %rd1116, 1024;
	// begin inline asm
	ld.global.nc.u32 %r406, [%rd189];
	// end inline asm
	mul.wide.s32 	%rd213, %r423, 4;
	add.s64 	%rd214, %rd2, %rd213;
	ld.global.u32 	%r424, [%rd214];
	mul.wide.s32 	%rd215, %r406, 4;
	add.s64 	%rd216, %rd2, %rd215;
	ld.global.u32 	%r425, [%rd216];
	setp.gt.s32 	%p47, %r424, %r425;
	selp.b32 	%r426, %r423, %r406, %p47;
	add.s64 	%rd190, %rd1116, 2048;
	// begin inline asm
	ld.global.nc.u32 %r407, [%rd190];
	// end inline asm
	mul.wide.s32 	%rd217, %r426, 4;
	add.s64 	%rd218, %rd2, %rd217;
	ld.global.u32 	%r427, [%rd218];
	mul.wide.s32 	%rd219, %r407, 4;
	add.s64 	%rd220, %rd2, %rd219;
	ld.global.u32 	%r428, [%rd220];
	setp.gt.s32 	%p48, %r427, %r428;
	selp.b32 	%r429, %r426, %r407, %p48;
	add.s64 	%rd191, %rd1116, 3072;
	// begin inline asm
	ld.global.nc.u32 %r408, [%rd191];
	// end inline asm
	mul.wide.s32 	%rd221, %r429, 4;
	add.s64 	%rd222, %rd2, %rd221;
	ld.global.u32 	%r430, [%rd222];
	mul.wide.s32 	%rd223, %r408, 4;
	add.s64 	%rd224, %rd2, %rd223;
	ld.global.u32 	%r431, [%rd224];
	setp.gt.s32 	%p49, %r430, %r431;
	selp.b32 	%r1416, %r429, %r408, %p49;
	add.s32 	%r1402, %r1402, 2048;
	add.s64 	%rd1116, %rd1116, 8192;
	add.s32 	%r1398, %r1398, 2048;
	add.s32 	%r1397, %r1397, 8;
	setp.ne.s32 	%p50, %r1397, 0;
	@%p50 bra 	$L__BB9_140;
$L__BB9_141:
	setp.eq.s32 	%p51, %r222, 0;
	@%p51 bra 	$L__BB9_149;
	setp.lt.u32 	%p52, %r222, 4;
	@%p52 bra 	$L__BB9_144;
	add.s32 	%r437, %r1402, %r1395;
	mul.wide.u32 	%rd229, %r437, 4;
	add.s64 	%rd225, %rd18, %rd229;
	// begin inline asm
	ld.global.nc.u32 %r433, [%rd225];
	// end inline asm
	mul.wide.s32 	%rd230, %r1416, 4;
	add.s64 	%rd231, %rd2, %rd230;
	ld.global.u32 	%r438, [%rd231];
	mul.wide.s32 	%rd232, %r433, 4;
	add.s64 	%rd233, %rd2, %rd232;
	ld.global.u32 	%r439, [%rd233];
	setp.gt.s32 	%p53, %r438, %r439;
	selp.b32 	%r440, %r1416, %r433, %p53;
	cvt.u64.u32 	%rd234, %r1395;
	cvt.u64.u32 	%rd235, %r1402;
	add.s64 	%rd236, %rd235, %rd234;
	shl.b64 	%rd237, %rd236, 2;
	add.s64 	%rd238, %rd18, %rd237;
	add.s64 	%rd226, %rd238, 1024;
	// begin inline asm
	ld.global.nc.u32 %r434, [%rd226];
	// end inline asm
	mul.wide.s32 	%rd239, %r440, 4;
	add.s64 	%rd240, %rd2, %rd239;
	ld.global.u32 	%r441, [%rd240];
	mul.wide.s32 	%rd241, %r434, 4;
	add.s64 	%rd242, %rd2, %rd241;
	ld.global.u32 	%r442, [%rd242];
	setp.gt.s32 	%p54, %r441, %r442;
	selp.b32 	%r443, %r440, %r434, %p54;
	add.s64 	%rd227, %rd238, 2048;
	// begin inline asm
	ld.global.nc.u32 %r435, [%rd227];
	// end inline asm
	mul.wide.s32 	%rd243, %r443, 4;
	add.s64 	%rd244, %rd2, %rd243;
	ld.global.u32 	%r444, [%rd244];
	mul.wide.s32 	%rd245, %r435, 4;
	add.s64 	%rd246, %rd2, %rd245;
	ld.global.u32 	%r445, [%rd246];
	setp.gt.s32 	%p55, %r444, %r445;
	selp.b32 	%r446, %r443, %r435, %p55;
	add.s64 	%rd228, %rd238, 3072;
	// begin inline asm
	ld.global.nc.u32 %r436, [%rd228];
	// end inline asm
	mul.wide.s32 	%rd247, %r446, 4;
	add.s64 	%rd248, %rd2, %rd247;
	ld.global.u32 	%r447, [%rd248];
	mul.wide.s32 	%rd249, %r436, 4;
	add.s64 	%rd250, %rd2, %rd249;
	ld.global.u32 	%r448, [%rd250];
	setp.gt.s32 	%p56, %r447, %r448;
	selp.b32 	%r1416, %r446, %r436, %p56;
	add.s32 	%r1402, %r1402, 1024;
$L__BB9_144:
	and.b32  	%r450, %r221, 3;
	setp.eq.s32 	%p57, %r450, 0;
	@%p57 bra 	$L__BB9_149;
	setp.eq.s32 	%p58, %r450, 1;
	@%p58 bra 	$L__BB9_147;
	add.s32 	%r453, %r1402, %r1395;
	mul.wide.u32 	%rd253, %r453, 4;
	add.s64 	%rd251, %rd18, %rd253;
	// begin inline asm
	ld.global.nc.u32 %r451, [%rd251];
	// end inline asm
	mul.wide.s32 	%rd254, %r1416, 4;
	add.s64 	%rd255, %rd2, %rd254;
	ld.global.u32 	%r454, [%rd255];
	mul.wide.s32 	%rd256, %r451, 4;
	add.s64 	%rd257, %rd2, %rd256;
	ld.global.u32 	%r455, [%rd257];
	setp.gt.s32 	%p59, %r454, %r455;
	selp.b32 	%r456, %r1416, %r451, %p59;
	cvt.u64.u32 	%rd258, %r1395;
	cvt.u64.u32 	%rd259, %r1402;
	add.s64 	%rd260, %rd259, %rd258;
	shl.b64 	%rd261, %rd260, 2;
	add.s64 	%rd262, %rd18, %rd261;
	add.s64 	%rd252, %rd262, 1024;
	// begin inline asm
	ld.global.nc.u32 %r452, [%rd252];
	// end inline asm
	mul.wide.s32 	%rd263, %r456, 4;
	add.s64 	%rd264, %rd2, %rd263;
	ld.global.u32 	%r457, [%rd264];
	mul.wide.s32 	%rd265, %r452, 4;
	add.s64 	%rd266, %rd2, %rd265;
	ld.global.u32 	%r458, [%rd266];
	setp.gt.s32 	%p60, %r457, %r458;
	selp.b32 	%r1416, %r456, %r452, %p60;
	add.s32 	%r1402, %r1402, 512;
$L__BB9_147:
	and.b32  	%r459, %r220, 256;
	setp.ne.s32 	%p61, %r459, 0;
	@%p61 bra 	$L__BB9_149;
	add.s32 	%r461, %r1402, %r1395;
	mul.wide.u32 	%rd268, %r461, 4;
	add.s64 	%rd267, %rd18, %rd268;
	// begin inline asm
	ld.global.nc.u32 %r460, [%rd267];
	// end inline asm
	mul.wide.s32 	%rd269, %r1416, 4;
	add.s64 	%rd270, %rd2, %rd269;
	ld.global.u32 	%r462, [%rd270];
	mul.wide.s32 	%rd271, %r460, 4;
	add.s64 	%rd272, %rd2, %rd271;
	ld.global.u32 	%r463, [%rd272];
	setp.gt.s32 	%p62, %r462, %r463;
	selp.b32 	%r1416, %r1416, %r460, %p62;
$L__BB9_149:
	// begin inline asm
	mov.u32 %r464, %laneid;
	// end inline asm
	mov.b32 	%r467, 1;
	mov.b32 	%r468, 31;
	mov.b32 	%r469, -1;
	// begin inline asm
	shfl.sync.down.b32 %r465, %r1416, %r467, %r468, %r469;
	// end inline asm
	setp.gt.s32 	%p63, %r464, 30;
	@%p63 bra 	$L__BB9_151;
	mul.wide.s32 	%rd273, %r1416, 4;
	add.s64 	%rd274, %rd2, %rd273;
	ld.global.u32 	%r470, [%rd274];
	mul.wide.s32 	%rd275, %r465, 4;
	add.s64 	%rd276, %rd2, %rd275;
	ld.global.u32 	%r471, [%rd276];
	setp.gt.s32 	%p64, %r470, %r471;
	selp.b32 	%r1416, %r1416, %r465, %p64;
$L__BB9_151:
	mov.b32 	%r474, 2;
	mov.b32 	%r475, 31;
	mov.b32 	%r476, -1;
	// begin inline asm
	shfl.sync.down.b32 %r472, %r1416, %r474, %r475, %r476;
	// end inline asm
	setp.gt.s32 	%p65, %r464, 29;
	@%p65 bra 	$L__BB9_153;
	mul.wide.s32 	%rd277, %r1416, 4;
	add.s64 	%rd278, %rd2, %rd277;
	ld.global.u32 	%r477, [%rd278];
	mul.wide.s32 	%rd279, %r472, 4;
	add.s64 	%rd280, %rd2, %rd279;
	ld.global.u32 	%r478, [%rd280];
	setp.gt.s32 	%p66, %r477, %r478;
	selp.b32 	%r1416, %r1416, %r472, %p66;
$L__BB9_153:
	mov.b32 	%r481, 4;
	mov.b32 	%r482, 31;
	mov.b32 	%r483, -1;
	// begin inline asm
	shfl.sync.down.b32 %r479, %r1416, %r481, %r482, %r483;
	// end inline asm
	setp.gt.s32 	%p67, %r464, 27;
	@%p67 bra 	$L__BB9_155;
	mul.wide.s32 	%rd281, %r1416, 4;
	add.s64 	%rd282, %rd2, %rd281;
	ld.global.u32 	%r484, [%rd282];
	mul.wide.s32 	%rd283, %r479, 4;
	add.s64 	%rd284, %rd2, %rd283;
	ld.global.u32 	%r485, [%rd284];
	setp.gt.s32 	%p68, %r484, %r485;
	selp.b32 	%r1416, %r1416, %r479, %p68;
$L__BB9_155:
	mov.b32 	%r488, 8;
	mov.b32 	%r489, 31;
	mov.b32 	%r490, -1;
	// begin inline asm
	shfl.sync.down.b32 %r486, %r1416, %r488, %r489, %r490;
	// end inline asm
	setp.gt.s32 	%p69, %r464, 23;
	@%p69 bra 	$L__BB9_157;
	mul.wide.s32 	%rd285, %r1416, 4;
	add.s64 	%rd286, %rd2, %rd285;
	ld.global.u32 	%r491, [%rd286];
	mul.wide.s32 	%rd287, %r486, 4;
	add.s64 	%rd288, %rd2, %rd287;
	ld.global.u32 	%r492, [%rd288];
	setp.gt.s32 	%p70, %r491, %r492;
	selp.b32 	%r1416, %r1416, %r486, %p70;
$L__BB9_157:
	mov.b32 	%r495, 16;
	mov.b32 	%r496, 31;
	mov.b32 	%r497, -1;
	// begin inline asm
	shfl.sync.down.b32 %r493, %r1416, %r495, %r496, %r497;
	// end inline asm
	setp.gt.s32 	%p71, %r464, 15;
	@%p71 bra 	$L__BB9_160;
	mul.wide.s32 	%rd289, %r1416, 4;
	add.s64 	%rd290, %rd2, %rd289;
	ld.global.u32 	%r498, [%rd290];
	mul.wide.s32 	%rd291, %r493, 4;
	add.s64 	%rd292, %rd2, %rd291;
	ld.global.u32 	%r499, [%rd292];
	setp.gt.s32 	%p72, %r498, %r499;
	selp.b32 	%r1416, %r1416, %r493, %p72;
	setp.ne.s32 	%p73, %r464, 0;
	@%p73 bra 	$L__BB9_160;
	shr.u32 	%r500, %r211, 3;
	and.b32  	%r501, %r500, 124;
	mov.u32 	%r502, _ZZN3cub18CUB_300001_SM_10006detail6reduce28DeviceReduceSingleTileKernelINS2_10policy_hubIiy8maxFunctE10Policy1000EPiS8_iS5_iiN4cuda3std3__410__identityEEEvT0_T1_T2_T3_T4_T6_E12temp_storage;
	add.s32 	%r503, %r502, %r501;
	st.shared.u32 	[%r503+8], %r1416;
$L__BB9_160:
	bar.sync 	0;
	setp.ne.s32 	%p74, %r211, 0;
	@%p74 bra 	$L__BB9_162;
	ld.shared.u32 	%r504, [_ZZN3cub18CUB_300001_SM_10006detail6reduce28DeviceReduceSingleTileKernelINS2_10policy_hubIiy8maxFunctE10Policy1000EPiS8_iS5_iiN4cuda3std3__410__identityEEEvT0_T1_T2_T3_T4_T6_E12temp_storage+12];
	mul.wide.s32 	%rd293, %r1416, 4;
	add.s64 	%rd294, %rd2, %rd293;
	ld.global.u32 	%r505, [%rd294];
	mul.wide.s32 	%rd295, %r504, 4;
	add.s64 	%rd296, %rd2, %rd295;
	ld.global.u32 	%r506, [%rd296];
	setp.gt.s32 	%p75, %r505, %r506;
	selp.b32 	%r507, %r1416, %r504, %p75;
	ld.shared.u32 	%r508, [_ZZN3cub18CUB_300001_SM_10006detail6reduce28DeviceReduceSingleTileKernelINS2_10policy_hubIiy8maxFunctE10Policy1000EPiS8_iS5_iiN4cuda3std3__410__identityEEEvT0_T1_T2_T3_T4_T6_E12temp_storage+16];
	mul.wide.s32 	%rd297, %r507, 4;
	add.s64 	%rd298, %rd2, %rd297;
	ld.global.u32 	%r509, [%rd298];
	mul.wide.s32 	%rd299, %r508, 4;
	add.s64 	%rd300, %rd2, %rd299;
	ld.global.u32 	%r510, [%rd300];
	setp.gt.s32 	%p76, %r509, %r510;
	selp.b32 	%r511, %r507, %r508, %p76;
	ld.shared.u32 	%r512, [_ZZN3cub18CUB_300001_SM_10006detail6reduce28DeviceReduceSingleTileKernelINS2_10policy_hubIiy8maxFunctE10Policy1000EPiS8_iS5_iiN4cuda3std3__410__identityEEEvT0_T1_T2_T3_T4_T6_E12temp_storage+20];
	mul.wide.s32 	%rd301, %r511, 4;
	add.s64 	%rd302, %rd2, %rd301;
	ld.global.u32 	%r513, [%rd302];
	mul.wide.s32 	%rd303, %r512, 4;
	add.s64 	%rd304, %rd2, %rd303;
	ld.global.u32 	%r514, [%rd304];
	setp.gt.s32 	%p77, %r513, %r514;
	selp.b32 	%r515, %r511, %r512, %p77;
	ld.shared.u32 	%r516, [_ZZN3cub18CUB_300001_SM_10006detail6reduce28DeviceReduceSingleTileKernelINS2_10policy_hubIiy8maxFunctE10Policy1000EPiS8_iS5_iiN4cuda3std3__410__identityEEEvT0_T1_T2_T3_T4_T6_E12temp_storage+24];
	mul.wide.s32 	%rd305, %r515, 4;
	add.s64 	%rd306, %rd2, %rd305;
	ld.global.u32 	%r517, [%rd306];
	mul.wide.s32 	%rd307, %r516, 4;
	add.s64 	%rd308, %rd2, %rd307;
	ld.global.u32 	%r518, [%rd308];
	setp.gt.s32 	%p78, %r517, %r518;
	selp.b32 	%r519, %r515, %r516, %p78;
	ld.shared.u32 	%r520, [_ZZN3cub18CUB_300001_SM_10006detail6reduce28DeviceReduceSingleTileKernelINS2_10policy_hubIiy8maxFunctE10Policy1000EPiS8_iS5_iiN4cuda3std3__410__identityEEEvT0_T1_T2_T3_T4_T6_E12temp_storage+28];
	mul.wide.s32 	%rd309, %r519, 4;
	add.s64 	%rd310, %rd2, %rd309;
	ld.global.u32 	%r521, [%rd310];
	mul.wide.s32 	%rd311, %r520, 4;
	add.s64 	%rd312, %rd2, %rd311;
	ld.global.u32 	%r522, [%rd312];
	setp.gt.s32 	%p79, %r521, %r522;
	selp.b32 	%r523, %r519, %r520, %p79;
	ld.shared.u32 	%r524, [_ZZN3cub18CUB_300001_SM_10006detail6reduce28DeviceReduceSingleTileKernelINS2_10policy_hubIiy8maxFunctE10Policy1000EPiS8_iS5_iiN4cuda3std3__410__identityEEEvT0_T1_T2_T3_T4_T6_E12temp_storage+32];
	mul.wide.s32 	%rd313, %r523, 4;
	add.s64 	%rd314, %rd2, %rd313;
	ld.global.u32 	%r525, [%rd314];
	mul.wide.s32 	%rd315, %r524, 4;
	add.s64 	%rd316, %rd2, %rd315;
	ld.global.u32 	%r526, [%rd316];
	setp.gt.s32 	%p80, %r525, %r526;
	selp.b32 	%r527, %r523, %r524, %p80;
	ld.shared.u32 	%r528, [_ZZN3cub18CUB_300001_SM_10006detail6reduce28DeviceReduceSingleTileKernelINS2_10policy_hubIiy8maxFunctE10Policy1000EPiS8_iS5_iiN4cuda3std3__410__identityEEEvT0_T1_T2_T3_T4_T6_E12temp_storage+36];
	mul.wide.s32 	%rd317, %r527, 4;
	add.s64 	%rd318, %rd2, %rd317;
	ld.global.u32 	%r529, [%rd318];
	mul.wide.s32 	%rd319, %r528, 4;
	add.s64 	%rd320, %rd2, %rd319;
	ld.global.u32 	%r530, [%rd320];
	setp.gt.s32 	%p81, %r529, %r530;
	selp.b32 	%r1416, %r527, %r528, %p81;
$L__BB9_162:
	mov.u32 	%r1309, %tid.x;
	setp.ne.s32 	%p335, %r1309, 0;
	@%p335 bra 	$L__BB9_164;
	mul.wide.s32 	%rd1109, %r267, 4;
	add.s64 	%rd1110, %rd2, %rd1109;
	ld.global.u32 	%r1310, [%rd1110];
	mul.wide.s32 	%rd1111, %r1416, 4;
	add.s64 	%rd1112, %rd2, %rd1111;
	ld.global.u32 	%r1311, [%rd1112];
	setp.gt.s32 	%p336, %r1310, %r1311;
	selp.b32 	%r1312, %r267, %r1416, %p336;
	st.global.u32 	[%rd1], %r1312;
$L__BB9_164:
	ret;

}


// ===== COMPILED SASS (sm_100) =====

	.target	sm_100

	.elftype	@"ET_EXEC"


//--------------------- .note.nv.tkinfo           --------------------------
	.section	.note.nv.tkinfo,"",@"SHT_NOTE"
	.sectionflags	@"SHF_NOTE_NV_TKINFO"
	.tkinfo
        /*0018*/ 	.word	0x00000002
        /*0030*/ 	.string	""
        /*0030*/ 	.string	"ptxas"
        /*0030*/ 	.string	"Cuda compilation tools, release 13.0, V13.0.88"
        /*0030*/ 	.string	"Build cuda_13.0.r13.0/compiler.36424714_0"
        /*0030*/ 	.string	"-arch sm_100 -m 64 "



//--------------------- .note.nv.cuinfo           --------------------------
	.section	.note.nv.cuinfo,"",@"SHT_NOTE"
	.sectionflags	@"SHF_NOTE_NV_CUINFO"
        /*0018*/ 	.short	0x0002
        /*001a*/ 	.short	0x0064
        /*001c*/ 	.short	0x0082
	.zero		2


//--------------------- .nv.info                  --------------------------
	.section	.nv.info,"",@"SHT_CUDA_INFO"
	.align	4


	//----- nvinfo : EIATTR_REGCOUNT
	.align		4
        /*0000*/ 	.byte	0x04, 0x2f
        /*0002*/ 	.short	(.L_44 - .L_43)
	.align		4
.L_43:
        /*0004*/ 	.word	index@(_ZN3cub18CUB_300001_SM_10006detail11EmptyKernelIvEEvv)
        /*0008*/ 	.word	0x00000004


	//----- nvinfo : EIATTR_FRAME_SIZE
	.align		4
.L_44:
        /*000c*/ 	.byte	0x04, 0x11
        /*000e*/ 	.short	(.L_46 - .L_45)
	.align		4
.L_45:
        /*0010*/ 	.word	index@(_ZN3cub18CUB_300001_SM_10006detail11EmptyKernelIvEEvv)
        /*0014*/ 	.word	0x00000000


	//----- nvinfo : EIATTR_REGCOUNT
	.align		4
.L_46:
        /*0018*/ 	.byte	0x04, 0x2f
        /*001a*/ 	.short	(.L_48 - .L_47)
	.align		4
.L_47:
        /*001c*/ 	.word	index@(_ZN3cub18CUB_300001_SM_10006detail8for_each13static_kernelINS2_12policy_hub_t12policy_500_tEmN6thrust24THRUST_300001_SM_1000_NS8cuda_cub20__uninitialized_fill7functorINS7_10device_ptrIiEEiEEEEvT0_T1_)
        /*0020*/ 	.word	0x00000008


	//----- nvinfo : EIATTR_FRAME_SIZE
	.align		4
.L_48:
        /*0024*/ 	.byte	0x04, 0x11
        /*0026*/ 	.short	(.L_50 - .L_49)
	.align		4
.L_49:
        /*0028*/ 	.word	index@(_ZN3cub18CUB_300001_SM_10006detail8for_each13static_kernelINS2_12policy_hub_t12policy_500_tEmN6thrust24THRUST_300001_SM_1000_NS8cuda_cub20__uninitialized_fill7functorINS7_10device_ptrIiEEiEEEEvT0_T1_)
        /*002c*/ 	.word	0x00000000


	//----- nvinfo : EIATTR_REGCOUNT
	.align		4
.L_50:
        /*0030*/ 	.byte	0x04, 0x2f
        /*0032*/ 	.short	(.L_52 - .L_51)
	.align		4
.L_51:
        /*0034*/ 	.word	index@(_ZN3cub18CUB_300001_SM_10006detail9transform16transform_kernelINS2_10policy_hubILb1EN4cuda3std3__45tupleIJN6thrust24THRUST_300001_SM_1000_NS12zip_iteratorINS8_IJNSA_6detail15normal_iteratorINSA_10device_ptrIiEEEESG_SG_EEEEEEEEE10policy1000Ei12distSqrFunctSG_JSI_EEEvT0_iT1_T2_DpNS2_10kernel_argIT3_EE)
        /*0038*/ 	.word	0x0000001c


	//----- nvinfo : EIATTR_FRAME_SIZE
	.align		4
.L_52:
        /*003c*/ 	.byte	0x04, 0x11
        /*003e*/ 	.short	(.L_54 - .L_53)
	.align		4
.L_53:
        /*0040*/ 	.word	index@(_ZN3cub18CUB_300001_SM_10006detail9transform16transform_kernelINS2_10policy_hubILb1EN4cuda3std3__45tupleIJN6thrust24THRUST_300001_SM_1000_NS12zip_iteratorINS8_IJNSA_6detail15normal_iteratorINSA_10device_ptrIiEEEESG_SG_EEEEEEEEE10policy1000Ei12distSqrFunctSG_JSI_EEEvT0_iT1_T2_DpNS2_10kernel_argIT3_EE)
        /*0044*/ 	.word	0x00000000


	//----- nvinfo : EIATTR_REGCOUNT
	.align		4
.L_54:
        /*0048*/ 	.byte	0x04, 0x2f
        /*004a*/ 	.short	(.L_56 - .L_55)
	.align		4
.L_55:
        /*004c*/ 	.word	index@(_ZN3cub18CUB_300001_SM_10006detail9transform16transform_kernelINS2_10policy_hubILb1EN4cuda3std3__45tupleIJN6thrust24THRUST_300001_SM_1000_NS12zip_iteratorINS8_IJNSA_6detail15normal_iteratorINSA_10device_ptrIiEEEESG_SG_EEEEEEEEE10policy1000El12distSqrFunctSG_JSI_EEEvT0_iT1_T2_DpNS2_10kernel_argIT3_EE)
        /*0050*/ 	.word	0x00000020


	//----- nvinfo : EIATTR_FRAME_SIZE
	.align		4
.L_56:
        /*0054*/ 	.byte	0x04, 0x11
        /*0056*/ 	.short	(.L_58 - .L_57)
	.align		4
.L_57:
        /*0058*/ 	.word	index@(_ZN3cub18CUB_300001_SM_10006detail9transform16transform_kernelINS2_10policy_hubILb1EN4cuda3std3__45tupleIJN6thrust24THRUST_300001_SM_1000_NS12zip_iteratorINS8_IJNSA_6detail15normal_iteratorINSA_10device_ptrIiEEEESG_SG_EEEEEEEEE10policy1000El12distSqrFunctSG_JSI_EEEvT0_iT1_T2_DpNS2_10kernel_argIT3_EE)
        /*005c*/ 	.word	0x00000000


	//----- nvinfo : EIATTR_REGCOUNT
	.align		4
.L_58:
        /*0060*/ 	.byte	0x04, 0x2f
        /*0062*/ 	.short	(.L_60 - .L_59)
	.align		4
.L_59:
        /*0064*/ 	.word	index@(_ZN3cub18CUB_300001_SM_10006detail6reduce28DeviceReduceSingleTileKernelINS2_10policy_hubIij8maxFunctE10Policy1000EN6thrust24THRUST_300001_SM_1000_NS17counting_iteratorIiNS9_11use_defaultESB_SB_EEPijS5_iiN4cuda3std3__410__identityEEEvT0_T1_T2_T3_T4_T6_)
        /*0068*/ 	.word	0x0000001a


	//----- nvinfo : EIATTR_FRAME_SIZE
	.align		4
.L_60:
        /*006c*/ 	.byte	0x04, 0x11
        /*006e*/ 	.short	(.L_62 - .L_61)
	.align		4
.L_61:
        /*0070*/ 	.word	index@(_ZN3cub18CUB_300001_SM_10006detail6reduce28DeviceReduceSingleTileKernelINS2_10policy_hubIij8maxFunctE10Policy1000EN6thrust24THRUST_300001_SM_1000_NS17counting_iteratorIiNS9_11use_defaultESB_SB_EEPijS5_iiN4cuda3std3__410__identityEEEvT0_T1_T2_T3_T4_T6_)
        /*0074*/ 	.word	0x00000000


	//----- nvinfo : EIATTR_REGCOUNT
	.align		4
.L_62:
        /*0078*/ 	.byte	0x04, 0x2f
        /*007a*/ 	.short	(.L_64 - .L_63)
	.align		4
.L_63:
        /*007c*/ 	.word	index@(_ZN3cub18CUB_300001_SM_10006detail6reduce18DeviceReduceKernelINS2_10policy_hubIij8maxFunctE10Policy1000EN6thrust24THRUST_300001_SM_1000_NS17counting_iteratorIiNS9_11use_defaultESB_SB_EEjS5_iN4cuda3std3__410__identityEEEvT0_PT3_T1_NS0_13GridEvenShareISK_EET2_T4_)
        /*0080*/ 	.word	0x00000020


	//----- nvinfo : EIATTR_FRAME_SIZE
	.align		4
.L_64:
        /*0084*/ 	.byte	0x04, 0x11
        /*0086*/ 	.short	(.L_66 - .L_65)
	.align		4
.L_65:
        /*0088*/ 	.word	index@(_ZN3cub18CUB_300001_SM_10006detail6reduce18DeviceReduceKernelINS2_10policy_hubIij8maxFunctE10Policy1000EN6thrust24THRUST_300001_SM_1000_NS17counting_iteratorIiNS9_11use_defaultESB_SB_EEjS5_iN4cuda3std3__410__identityEEEvT0_PT3_T1_NS0_13GridEvenShareISK_EET2_T4_)
        /*008c*/ 	.word	0x00000000


	//----- nvinfo : EIATTR_REGCOUNT
	.align		4
.L_66:
        /*0090*/ 	.byte	0x04, 0x2f
        /*0092*/ 	.short	(.L_68 - .L_67)
	.align		4
.L_67:
        /*0094*/ 	.word	index@(_ZN3cub18CUB_300001_SM_10006detail6reduce28DeviceReduceSingleTileKernelINS2_10policy_hubIij8maxFunctE10Policy1000EPiS8_iS5_iiN4cuda3std3__410__identityEEEvT0_T1_T2_T3_T4_T6_)
        /*0098*/ 	.word	0x0000001e


	//----- nvinfo : EIATTR_FRAME_SIZE
	.align		4
.L_68:
        /*009c*/ 	.byte	0x04, 0x11
        /*009e*/ 	.short	(.L_70 - .L_69)
	.align		4
.L_69:
        /*00a0*/ 	.word	index@(_ZN3cub18CUB_300001_SM_10006detail6reduce28DeviceReduceSingleTileKernelINS2_10policy_hubIij8maxFunctE10Policy1000EPiS8_iS5_iiN4cuda3std3__410__identityEEEvT0_T1_T2_T3_T4_T6_)
        /*00a4*/ 	.word	0x00000000


	//----- nvinfo : EIATTR_REGCOUNT
	.align		4
.L_70:
        /*00a8*/ 	.byte	0x04, 0x2f
        /*00aa*/ 	.short	(.L_72 - .L_71)
	.align		4
.L_71:
        /*00ac*/ 	.word	index@(_ZN3cub18CUB_300001_SM_10006detail6reduce28DeviceReduceSingleTileKernelINS2_10policy_hubIiy8maxFunctE10Policy1000EN6thrust24THRUST_300001_SM_1000_NS17counting_iteratorIiNS9_11use_defaultESB_SB_EEPiyS5_iiN4cuda3std3__410__identityEEEvT0_T1_T2_T3_T4_T6_)
        /*00b0*/ 	.word	0x0000001c


	//----- nvinfo : EIATTR_FRAME_SIZE
	.align		4
.L_72:
        /*00b4*/ 	.byte	0x04, 0x11
        /*00b6*/ 	.short	(.L_74 - .L_73)
	.align		4
.L_73:
        /*00b8*/ 	.word	index@(_ZN3cub18CUB_300001_SM_10006detail6reduce28DeviceReduceSingleTileKernelINS2_10policy_hubIiy8maxFunctE10Policy1000EN6thrust24THRUST_300001_SM_1000_NS17counting_iteratorIiNS9_11use_defaultESB_SB_EEPiyS5_iiN4cuda3std3__410__identityEEEvT0_T1_T2_T3_T4_T6_)
        /*00bc*/ 	.word	0x00000000


	//----- nvinfo : EIATTR_REGCOUNT
	.align		4
.L_74:
        /*00c0*/ 	.byte	0x04, 0x2f
        /*00c2*/ 	.short	(.L_76 - .L_75)
	.align		4
.L_75:
        /*00c4*/ 	.word	index@(_ZN3cub18CUB_300001_SM_10006detail6reduce18DeviceReduceKernelINS2_10policy_hubIiy8maxFunctE10Policy1000EN6thrust24THRUST_300001_SM_1000_NS17counting_iteratorIiNS9_11use_defaultESB_SB_EEyS5_iN4cuda3std3__410__identityEEEvT0_PT3_T1_NS0_13GridEvenShareISK_EET2_T4_)
        /*00c8*/ 	.word	0x0000001c


	//----- nvinfo : EIATTR_FRAME_SIZE
	.align		4
.L_76:
        /*00cc*/ 	.byte	0x04, 0x11
        /*00ce*/ 	.short	(.L_78 - .L_77)
	.align		4
.L_77:
        /*00d0*/ 	.word	index@(_ZN3cub18CUB_300001_SM_10006detail6reduce18DeviceReduceKernelINS2_10policy_hubIiy8maxFunctE10Policy1000EN6thrust24THRUST_300001_SM_1000_NS17counting_iteratorIiNS9_11use_defaultESB_SB_EEyS5_iN4cuda3std3__410__identityEEEvT0_PT3_T1_NS0_13GridEvenShareISK_EET2_T4_)
        /*00d4*/ 	.word	0x00000000


	//----- nvinfo : EIATTR_REGCOUNT
	.align		4
.L_78:
        /*00d8*/ 	.byte	0x04, 0x2f
        /*00da*/ 	.short	(.L_80 - .L_79)
	.align		4
.L_79:
        /*00dc*/ 	.word	index@(_ZN3cub18CUB_300001_SM_10006detail6reduce28DeviceReduceSingleTileKernelINS2_10policy_hubIiy8maxFunctE10Policy1000EPiS8_iS5_iiN4cuda3std3__410__identityEEEvT0_T1_T2_T3_T4_T6_)
        /*00e0*/ 	.word	0x0000001e


	//----- nvinfo : EIATTR_FRAME_SIZE
	.align		4
.L_80:
        /*00e4*/ 	.byte	0x04, 0x11
        /*00e6*/ 	.short	(.L_82 - .L_81)
	.align		4
.L_81:
        /*00e8*/ 	.word	index@(_ZN3cub18CUB_300001_SM_10006detail6reduce28DeviceReduceSingleTileKernelINS2_10policy_hubIiy8maxFunctE10Policy1000EPiS8_iS5_iiN4cuda3std3__410__identityEEEvT0_T1_T2_T3_T4_T6_)
        /*00ec*/ 	.word	0x00000000


	//----- nvinfo : EIATTR_MIN_STACK_SIZE
	.align		4
.L_82:
        /*00f0*/ 	.byte	0x04, 0x12
        /*00f2*/ 	.short	(.L_84 - .L_83)
	.align		4
.L_83:
        /*00f4*/ 	.word	index@(_ZN3cub18CUB_300001_SM_10006detail6reduce28DeviceReduceSingleTileKernelINS2_10policy_hubIiy8maxFunctE10Policy1000EPiS8_iS5_iiN4cuda3std3__410__identityEEEvT0_T1_T2_T3_T4_T6_)
        /*00f8*/ 	.word	0x00000000


	//----- nvinfo : EIATTR_MIN_STACK_SIZE
	.align		4
.L_84:
        /*00fc*/ 	.byte	0x04, 0x12
        /*00fe*/ 	.short	(.L_86 - .L_85)
	.align		4
.L_85:
        /*0100*/ 	.word	index@(_ZN3cub18CUB_300001_SM_10006detail6reduce18DeviceReduceKernelINS2_10policy_hubIiy8maxFunctE10Policy1000EN6thrust24THRUST_300001_SM_1000_NS17counting_iteratorIiNS9_11use_defaultESB_SB_EEyS5_iN4cuda3std3__410__identityEEEvT0_PT3_T1_NS0_13GridEvenShareISK_EET2_T4_)
        /*0104*/ 	.word	0x00000000


	//----- nvinfo : EIATTR_MIN_STACK_SIZE
	.align		4
.L_86:
        /*0108*/ 	.byte	0x04, 0x12
        /*010a*/ 	.short	(.L_88 - .L_87)
	.align		4
.L_87:
        /*010c*/ 	.word	index@(_ZN3cub18CUB_300001_SM_10006detail6reduce28DeviceReduceSingleTileKernelINS2_10policy_hubIiy8maxFunctE10Policy1000EN6thrust24THRUST_300001_SM_1000_NS17counting_iteratorIiNS9_11use_defaultESB_SB_EEPiyS5_iiN4cuda3std3__410__identityEEEvT0_T1_T2_T3_T4_T6_)
        /*0110*/ 	.word	0x00000000


	//----- nvinfo : EIATTR_MIN_STACK_SIZE
	.align		4
.L_88:
        /*0114*/ 	.byte	0x04, 0x12
        /*0116*/ 	.short	(.L_90 - .L_89)
	.align		4
.L_89:
        /*0118*/ 	.word	index@(_ZN3cub18CUB_300001_SM_10006detail6reduce28DeviceReduceSingleTileKernelINS2_10policy_hubIij8maxFunctE10Policy1000EPiS8_iS5_iiN4cuda3std3__410__identityEEEvT0_T1_T2_T3_T4_T6_)
        /*011c*/ 	.word	0x00000000


	//----- nvinfo : EIATTR_MIN_STACK_SIZE
	.align		4
.L_90:
        /*0120*/ 	.byte	0x04, 0x12
        /*0122*/ 	.short	(.L_92 - .L_91)
	.align		4
.L_91:
        /*0124*/ 	.word	index@(_ZN3cub18CUB_300001_SM_10006detail6reduce18DeviceReduceKernelINS2_10policy_hubIij8maxFunctE10Policy1000EN6thrust24THRUST_300001_SM_1000_NS17counting_iteratorIiNS9_11use_defaultESB_SB_EEjS5_iN4cuda3std3__410__identityEEEvT0_PT3_T1_NS0_13GridEvenShareISK_EET2_T4_)
        /*0128*/ 	.word	0x00000000


	//----- nvinfo : EIATTR_MIN_STACK_SIZE
	.align		4
.L_92:
        /*012c*/ 	.byte	0x04, 0x12
        /*012e*/ 	.short	(.L_94 - .L_93)
	.align		4
.L_93:
        /*0130*/ 	.word	index@(_ZN3cub18CUB_300001_SM_10006detail6reduce28DeviceReduceSingleTileKernelINS2_10policy_hubIij8maxFunctE10Policy1000EN6thrust24THRUST_300001_SM_1000_NS17counting_iteratorIiNS9_11use_defaultESB_SB_EEPijS5_iiN4cuda3std3__410__identityEEEvT0_T1_T2_T3_T4_T6_)
        /*0134*/ 	.word	0x00000000


	//----- nvinfo : EIATTR_MIN_STACK_SIZE
	.align		4
.L_94:
        /*0138*/ 	.byte	0x04, 0x12
        /*013a*/ 	.short	(.L_96 - .L_95)
	.align		4
.L_95:
        /*013c*/ 	.word	index@(_ZN3cub18CUB_300001_SM_10006detail9transform16transform_kernelINS2_10policy_hubILb1EN4cuda3std3__45tupleIJN6thrust24THRUST_300001_SM_1000_NS12zip_iteratorINS8_IJNSA_6detail15normal_iteratorINSA_10device_ptrIiEEEESG_SG_EEEEEEEEE10policy1000El12distSqrFunctSG_JSI_EEEvT0_iT1_T2_DpNS2_10kernel_argIT3_EE)
        /*0140*/ 	.word	0x00000000


	//----- nvinfo : EIATTR_MIN_STACK_SIZE
	.align		4
.L_96:
        /*0144*/ 	.byte	0x04, 0x12
        /*0146*/ 	.short	(.L_98 - .L_97)
	.align		4
.L_97:
        /*0148*/ 	.word	index@(_ZN3cub18CUB_300001_SM_10006detail9transform16transform_kernelINS2_10policy_hubILb1EN4cuda3std3__45tupleIJN6thrust24THRUST_300001_SM_1000_NS12zip_iteratorINS8_IJNSA_6detail15normal_iteratorINSA_10device_ptrIiEEEESG_SG_EEEEEEEEE10policy1000Ei12distSqrFunctSG_JSI_EEEvT0_iT1_T2_DpNS2_10kernel_argIT3_EE)
        /*014c*/ 	.word	0x00000000


	//----- nvinfo : EIATTR_MIN_STACK_SIZE
	.align		4
.L_98:
        /*0150*/ 	.byte	0x04, 0x12
        /*0152*/ 	.short	(.L_100 - .L_99)
	.align		4
.L_99:
        /*0154*/ 	.word	index@(_ZN3cub18CUB_300001_SM_10006detail8for_each13static_kernelINS2_12policy_hub_t12policy_500_tEmN6thrust24THRUST_300001_SM_1000_NS8cuda_cub20__uninitialized_fill7functorINS7_10device_ptrIiEEiEEEEvT0_T1_)
        /*0158*/ 	.word	0x00000000


	//----- nvinfo : EIATTR_MIN_STACK_SIZE
	.align		4
.L_100:
        /*015c*/ 	.byte	0x04, 0x12
        /*015e*/ 	.short	(.L_102 - .L_101)
	.align		4
.L_101:
        /*0160*/ 	.word	index@(_ZN3cub18CUB_300001_SM_10006detail11EmptyKernelIvEEvv)
        /*0164*/ 	.word	0x00000000
.L_102:


//--------------------- .nv.compat                --------------------------
	.section	.nv.compat,"",@"SHT_CUDA_COMPAT_INFO"
	.align	4
        /*0000*/ 	.byte	0x02, 0x09, 0x00, 0x00, 0x02, 0x02, 0x01, 0x00, 0x02, 0x05, 0x05, 0x00, 0x03, 0x07, 0x01, 0x01
        /*0010*/ 	.byte	0x02, 0x03, 0x00, 0x00, 0x02, 0x06, 0x01, 0x00, 0x04, 0x0b, 0x08, 0x00, 0x09, 0x00, 0x00, 0x00
        /*0020*/ 	.byte	0x00, 0x00, 0x00, 0x00


//--------------------- .nv.info._ZN3cub18CUB_300001_SM_10006detail6reduce28DeviceReduceSingleTileKernelINS2_10policy_hubIiy8maxFunctE10Policy1000EPiS8_iS5_iiN4cuda3std3__410__identityEEEvT0_T1_T2_T3_T4_T6_ --------------------------
	.section	.nv.info._ZN3cub18CUB_300001_SM_10006detail6reduce28DeviceReduceSingleTileKernelINS2_10policy_hubIiy8maxFunctE10Policy1000EPiS8_iS5_iiN4cuda3std3__410__identityEEEvT0_T1_T2_T3_T4_T6_,"",@"SHT_CUDA_INFO"
	.sectionflags	@""
	.align	4


	//----- nvinfo : EIATTR_CUDA_API_VERSION
	.align		4
        /*0000*/ 	.byte	0x04, 0x37
        /*0002*/ 	.short	(.L_104 - .L_103)
.L_103:
        /*0004*/ 	.word	0x00000082


	//----- nvinfo : EIATTR_KPARAM_INFO
	.align		4
.L_104:
        /*0008*/ 	.byte	0x04, 0x17
        /*000a*/ 	.short	(.L_106 - .L_105)
.L_105:
        /*000c*/ 	.word	0x00000000
        /*0010*/ 	.short	0x0005
        /*0012*/ 	.short	0x0024
        /*0014*/ 	.byte	0x00, 0xf0, 0x05, 0x00


	//----- nvinfo : EIATTR_KPARAM_INFO
	.align		4
.L_106:
        /*0018*/ 	.byte	0x04, 0x17
        /*001a*/ 	.short	(.L_108 - .L_107)
.L_107:
        /*001c*/ 	.word	0x00000000
        /*0020*/ 	.short	0x0004
        /*0022*/ 	.short	0x0020
        /*0024*/ 	.byte	0x00, 0xf0, 0x11, 0x00


	//----- nvinfo : EIATTR_KPARAM_INFO
	.align		4
.L_108:
        /*0028*/ 	.byte	0x04, 0x17
        /*002a*/ 	.short	(.L_110 - .L_109)
.L_109:
        /*002c*/ 	.word	0x00000000
        /*0030*/ 	.short	0x0003
        /*0032*/ 	.short	0x0018
        /*0034*/ 	.byte	0x00, 0xf0, 0x21, 0x00


	//----- nvinfo : EIATTR_KPARAM_INFO
	.align		4
.L_110:
        /*0038*/ 	.byte	0x04, 0x17
        /*003a*/ 	.short	(.L_112 - .L_111)
.L_111:
        /*003c*/ 	.word	0x00000000
        /*0040*/ 	.short	0x0002
        /*0042*/ 	.short	0x0010
        /*0044*/ 	.byte	0x00, 0xf0, 0x11, 0x00


	//----- nvinfo : EIATTR_KPARAM_INFO
	.align		4
.L_112:
        /*0048*/ 	.byte	0x04, 0x17
        /*004a*/ 	.short	(.L_114 - .L_113)
.L_113:
        /*004c*/ 	.word	0x00000000
        /*0050*/ 	.short	0x0001
        /*0052*/ 	.short	0x0008
        /*0054*/ 	.byte	0x00, 0xf5, 0x21, 0x00


	//----- nvinfo : EIATTR_KPARAM_INFO
	.align		4
.L_114:
        /*0058*/ 	.byte	0x04, 0x17
        /*005a*/ 	.short	(.L_116 - .L_115)
.L_115:
        /*005c*/ 	.word	0x00000000
        /*0060*/ 	.short	0x0000
        /*0062*/ 	.short	0x0000
        /*0064*/ 	.byte	0x00, 0xf5, 0x21, 0x00


	//----- nvinfo : EIATTR_SPARSE_MMA_MASK
	.align		4
.L_116:
        /*0068*/ 	.byte	0x03, 0x50
        /*006a*/ 	.short	0x0000


	//----- nvinfo : EIATTR_MAXREG_COUNT
	.align		4
        /*006c*/ 	.byte	0x03, 0x1b
        /*006e*/ 	.short	0x00ff


	//----- nvinfo : EIATTR_NUM_BARRIERS
	.align		4
        /*0070*/ 	.byte	0x02, 0x4c
        /*0072*/ 	.byte	0x01
	.zero		1


	//----- nvinfo : EIATTR_MERCURY_ISA_VERSION
	.align		4
        /*0074*/ 	.byte	0x03, 0x5f
        /*0076*/ 	.short	0x0101


	//----- nvinfo : EIATTR_COOP_GROUP_MASK_REGIDS
	.align		4
        /*0078*/ 	.byte	0x04, 0x29
        /*007a*/ 	.short	(.L_118 - .L_117)


	//   ....[0]....
.L_117:
        /*007c*/ 	.word	0xffffffff


	//   ....[1]....
        /*0080*/ 	.word	0xffffffff


	//   ....[2]....
        /*0084*/ 	.word	0xffffffff


	//   ....[3]....
        /*0088*/ 	.word	0xffffffff


	//   ....[4]....
        /*008c*/ 	.word	0xffffffff


	//   ....[5]....
        /*0090*/ 	.word	0xffffffff


	//   ....[6]....
        /*0094*/ 	.word	0xffffffff


	//   ....[7]....
        /*0098*/ 	.word	0xffffffff


	//   ....[8]....
        /*009c*/ 	.word	0xffffffff


	//   ....[9]....
        /*00a0*/ 	.word	0xffffffff


	//   ....[10]....
        /*00a4*/ 	.word	0xffffffff


	//   ....[11]....
        /*00a8*/ 	.word	0xffffffff


	//   ....[12]....
        /*00ac*/ 	.word	0xffffffff


	//   ....[13]....
        /*00b0*/ 	.word	0xffffffff


	//   ....[14]....
        /*00b4*/ 	.word	0xffffffff


	//   ....[15]....
        /*00b8*/ 	.word	0xffffffff


	//   ....[16]....
        /*00bc*/ 	.word	0xffffffff


	//   ....[17]....
        /*00c0*/ 	.word	0xffffffff


	//   ....[18]....
        /*00c4*/ 	.word	0xffffffff


	//   ....[19]....
        /*00c8*/ 	.word	0xffffffff


	//   ....[20]....
        /*00cc*/ 	.word	0xffffffff


	//   ....[21]....
        /*00d0*/ 	.word	0xffffffff


	//   ....[22]....
        /*00d4*/ 	.word	0xffffffff


	//   ....[23]....
        /*00d8*/ 	.word	0xffffffff


	//   ....[24]....
        /*00dc*/ 	.word	0xffffffff


	//   ....[25]....
        /*00e0*/ 	.word	0xffffffff


	//   ....[26]....
        /*00e4*/ 	.word	0xffffffff


	//   ....[27]....
        /*00e8*/ 	.word	0xffffffff


	//   ....[28]....
        /*00ec*/ 	.word	0xffffffff


	//   ....[29]....
        /*00f0*/ 	.word	0xffffffff


	//----- nvinfo : EIATTR_COOP_GROUP_INSTR_OFFSETS
	.align		4
.L_118:
        /*00f4*/ 	.byte	0x04, 0x28
        /*00f6*/ 	.short	(.L_120 - .L_119)


	//   ....[0]....
.L_119:
        /*00f8*/ 	.word	0x00001260


	//   ....[1]....
        /*00fc*/ 	.word	0x00001350


	//   ....[2]....
        /*0100*/ 	.word	0x00001400


	//   ....[3]....
        /*0104*/ 	.word	0x000014b0


	//   ....[4]....
        /*0108*/ 	.word	0x00001560


	//   ....[5]....
        /*010c*/ 	.word	0x00001a50


	//   ....[6]....
        /*0110*/ 	.word	0x00001b10


	//   ....[7]....
        /*0114*/ 	.word	0x00001bb0


	//   ....[8]....
        /*0118*/ 	.word	0x00001c50


	//   ....[9]....
        /*011c*/ 	.word	0x00001cf0


	//   ....[10]....
        /*0120*/ 	.word	0x00003ab0


	//   ....[11]....
        /*0124*/ 	.word	0x00003b90


	//   ....[12]....
        /*0128*/ 	.word	0x00003c30


	//   ....[13]....
        /*012c*/ 	.word	0x00003cd0


	//   ....[14]....
        /*0130*/ 	.word	0x00003d70


	//   ....[15]....
        /*0134*/ 	.word	0x00005320


	//   ....[16]....
        /*0138*/ 	.word	0x00005410


	//   ....[17]....
        /*013c*/ 	.word	0x000054c0


	//   ....[18]....
        /*0140*/ 	.word	0x00005570


	//   ....[19]....
        /*0144*/ 	.word	0x00005620


	//   ....[20]....
        /*0148*/ 	.word	0x00005b10


	//   ....[21]....
        /*014c*/ 	.word	0x00005bd0


	//   ....[22]....
        /*0150*/ 	.word	0x00005c70


	//   ....[23]....
        /*0154*/ 	.word	0x00005d10


	//   ....[24]....
        /*0158*/ 	.word	0x00005db0


	//   ....[25]....
        /*015c*/ 	.word	0x00007ce0


	//   ....[26]....
        /*0160*/ 	.word	0x00007dc0


	//   ....[27]....
        /*0164*/ 	.word	0x00007e60


	//   ....[28]....
        /*0168*/ 	.word	0x00007f00


	//   ....[29]....
        /*016c*/ 	.word	0x00007fa0


	//----- nvinfo : EIATTR_VRC_CTA_INIT_COUNT
	.align		4
.L_120:
        /*0170*/ 	.byte	0x02, 0x4a
	.zero		1
	.zero		1


	//----- nvinfo : EIATTR_EXIT_INSTR_OFFSETS
	.align		4
        /*0174*/ 	.byte	0x04, 0x1c
        /*0176*/ 	.short	(.L_122 - .L_121)


	//   ....[0]....
.L_121:
        /*0178*/ 	.word	0x00000080


	//   ....[1]....
        /*017c*/ 	.word	0x000000c0


	//   ....[2]....
        /*0180*/ 	.word	0x00008420


	//   ....[3]....
        /*0184*/ 	.word	0x000084d0


	//----- nvinfo : EIATTR_MAX_THREADS
	.align		4
.L_122:
        /*0188*/ 	.byte	0x04, 0x05
        /*018a*/ 	.short	(.L_124 - .L_123)
.L_123:
        /*018c*/ 	.word	0x00000100
        /*0190*/ 	.word	0x00000001
        /*0194*/ 	.word	0x00000001


	//----- nvinfo : EIATTR_CRS_STACK_SIZE
	.align		4
.L_124:
        /*0198*/ 	.byte	0x04, 0x1e
        /*019a*/ 	.short	(.L_126 - .L_125)
.L_125:
        /*019c*/ 	.word	0x00000000


	//----- nvinfo : EIATTR_CBANK_PARAM_SIZE
	.align		4
.L_126:
        /*01a0*/ 	.byte	0x03, 0x19
        /*01a2*/ 	.short	0x0025


	//----- nvinfo : EIATTR_PARAM_CBANK
	.align		4
        /*01a4*/ 	.byte	0x04, 0x0a
        /*01a6*/ 	.short	(.L_128 - .L_127)
	.align		4
.L_127:
        /*01a8*/ 	.word	index@(.nv.constant0._ZN3cub18CUB_300001_SM_10006detail6reduce28DeviceReduceSingleTileKernelINS2_10policy_hubIiy8maxFunctE10Policy1000EPiS8_iS5_iiN4cuda3std3__410__identityEEEvT0_T1_T2_T3_T4_T6_)
        /*01ac*/ 	.short	0x0380
        /*01ae*/ 	.short	0x0025


	//----- nvinfo : EIATTR_SW_WAR
	.align		4
.L_128:
        /*01b0*/ 	.byte	0x04, 0x36
        /*01b2*/ 	.short	(.L_130 - .L_129)
.L_129:
        /*01b4*/ 	.word	0x00000008
.L_130:


//--------------------- .nv.info._ZN3cub18CUB_300001_SM_10006detail6reduce18DeviceReduceKernelINS2_10policy_hubIiy8maxFunctE10Policy1000EN6thrust24THRUST_300001_SM_1000_NS17counting_iteratorIiNS9_11use_defaultESB_SB_EEyS5_iN4cuda3std3__410__identityEEEvT0_PT3_T1_NS0_13GridEvenShareISK_EET2_T4_ --------------------------
	.section	.nv.info._ZN3cub18CUB_300001_SM_10006detail6reduce18DeviceReduceKernelINS2_10policy_hubIiy8maxFunctE10Policy1000EN6thrust24THRUST_300001_SM_1000_NS17counting_iteratorIiNS9_11use_defaultESB_SB_EEyS5_iN4cuda3std3__410__identityEEEvT0_PT3_T1_NS0_13GridEvenShareISK_EET2_T4_,"",@"SHT_CUDA_INFO"
	.sectionflags	@""
	.align	4


	//----- nvinfo : EIATTR_CUDA_API_VERSION
	.align		4
        /*0000*/ 	.byte	0x04, 0x37
        /*0002*/ 	.short	(.L_132 - .L_131)
.L_131:
        /*0004*/ 	.word	0x00000082


	//----- nvinfo : EIATTR_KPARAM_INFO
	.align		4
.L_132:
        /*0008*/ 	.byte	0x04, 0x17
        /*000a*/ 	.short	(.L_134 - .L_133)
.L_133:
        /*000c*/ 	.word	0x00000000
        /*0010*/ 	.short	0x0005
        /*0012*/ 	.short	0x0068
        /*0014*/ 	.byte	0x00, 0xf0, 0x05, 0x00


	//----- nvinfo : EIATTR_KPARAM_INFO
	.align		4
.L_134:
        /*0018*/ 	.byte	0x04, 0x17
        /*001a*/ 	.short	(.L_136 - .L_135)
.L_135:
        /*001c*/ 	.word	0x00000000
        /*0020*/ 	.short	0x0004
        /*0022*/ 	.short	0x0060
        /*0024*/ 	.byte	0x00, 0xf0, 0x21, 0x00


	//----- nvinfo : EIATTR_KPARAM_INFO
	.align		4
.L_136:
        /*0028*/ 	.byte	0x04, 0x17
        /*002a*/ 	.short	(.L_138 - .L_137)
.L_137:
        /*002c*/ 	.word	0x00000000
        /*0030*/ 	.short	0x0003
        /*0032*/ 	.short	0x0018
        /*0034*/ 	.byte	0x00, 0xf0, 0x21, 0x01


	//----- nvinfo : EIATTR_KPARAM_INFO
	.align		4
.L_138:
        /*0038*/ 	.byte	0x04, 0x17
        /*003a*/ 	.short	(.L_140 - .L_139)
.L_139:
        /*003c*/ 	.word	0x00000000
        /*0040*/ 	.short	0x0002
        /*0042*/ 	.short	0x0010
        /*0044*/ 	.byte	0x00, 0xf0, 0x21, 0x00


	//----- nvinfo : EIATTR_KPARAM_INFO
	.align		4
.L_140:
        /*0048*/ 	.byte	0x04, 0x17
        /*004a*/ 	.short	(.L_142 - .L_141)
.L_141:
        /*004c*/ 	.word	0x00000000
        /*0050*/ 	.short	0x0001
        /*0052*/ 	.short	0x0008
        /*0054*/ 	.byte	0x00, 0xf5, 0x21, 0x00


	//----- nvinfo : EIATTR_KPARAM_INFO
	.align		4
.L_142:
        /*0058*/ 	.byte	0x04, 0x17
        /*005a*/ 	.short	(.L_144 - .L_143)
.L_143:
        /*005c*/ 	.word	0x00000000
        /*0060*/ 	.short	0x0000
        /*0062*/ 	.short	0x0000
        /*0064*/ 	.byte	0x00, 0xf0, 0x11, 0x00


	//----- nvinfo : EIATTR_SPARSE_MMA_MASK
	.align		4
.L_144:
        /*0068*/ 	.byte	0x03, 0x50
        /*006a*/ 	.short	0x0000


	//----- nvinfo : EIATTR_MAXREG_COUNT
	.align		4
        /*006c*/ 	.byte	0x03, 0x1b
        /*006e*/ 	.short	0x00ff


	//----- nvinfo : EIATTR_NUM_BARRIERS
	.align		4
        /*0070*/ 	.byte	0x02, 0x4c
        /*0072*/ 	.byte	0x01
	.zero		1


	//----- nvinfo : EIATTR_MERCURY_ISA_VERSION
	.align		4
        /*0074*/ 	.byte	0x03, 0x5f
        /*0076*/ 	.short	0x0101


	//----- nvinfo : EIATTR_COOP_GROUP_MASK_REGIDS
	.align		4
        /*0078*/ 	.byte	0x04, 0x29
        /*007a*/ 	.short	(.L_146 - .L_145)


	//   ....[0]....
.L_145:
        /*007c*/ 	.word	0xffffffff


	//   ....[1]....
        /*0080*/ 	.word	0xffffffff


	//   ....[2]....
        /*0084*/ 	.word	0xffffffff


	//   ....[3]....
        /*0088*/ 	.word	0xffffffff


	//   ....[4]....
        /*008c*/ 	.word	0xffffffff


	//   ....[5]....
        /*0090*/ 	.word	0xffffffff


	//   ....[6]....
        /*0094*/ 	.word	0xffffffff


	//   ....[7]....
        /*0098*/ 	.word	0xffffffff


	//   ....[8]....
        /*009c*/ 	.word	0xffffffff


	//   ....[9]....
        /*00a0*/ 	.word	0xffffffff


	//   ....[10]....
        /*00a4*/ 	.word	0xffffffff


	//   ....[11]....
        /*00a8*/ 	.word	0xffffffff


	//   ....[12]....
        /*00ac*/ 	.word	0xffffffff


	//   ....[13]....
        /*00b0*/ 	.word	0xffffffff


	//   ....[14]....
        /*00b4*/ 	.word	0xffffffff


	//----- nvinfo : EIATTR_COOP_GROUP_INSTR_OFFSETS
	.align		4
.L_146:
        /*00b8*/ 	.byte	0x04, 0x28
        /*00ba*/ 	.short	(.L_148 - .L_147)


	//   ....[0]....
.L_147:
        /*00bc*/ 	.word	0x00000ea0


	//   ....[1]....
        /*00c0*/ 	.word	0x00000f90


	//   ....[2]....
        /*00c4*/ 	.word	0x00001040


	//   ....[3]....
        /*00c8*/ 	.word	0x000010f0


	//   ....[4]....
        /*00cc*/ 	.word	0x000011a0


	//   ....[5]....
        /*00d0*/ 	.word	0x00001690


	//   ....[6]....
        /*00d4*/ 	.word	0x00001750


	//   ....[7]....
        /*00d8*/ 	.word	0x000017f0


	//   ....[8]....
        /*00dc*/ 	.word	0x00001890


	//   ....[9]....
        /*00e0*/ 	.word	0x00001930


	//   ....[10]....
        /*00e4*/ 	.word	0x00003910


	//   ....[11]....
        /*00e8*/ 	.word	0x000039f0


	//   ....[12]....
        /*00ec*/ 	.word	0x00003a90


	//   ....[13]....
        /*00f0*/ 	.word	0x00003b30


	//   ....[14]....
        /*00f4*/ 	.word	0x00003bd0


	//----- nvinfo : EIATTR_VRC_CTA_INIT_COUNT
	.align		4
.L_148:
        /*00f8*/ 	.byte	0x02, 0x4a
	.zero		1
	.zero		1


	//----- nvinfo : EIATTR_EXIT_INSTR_OFFSETS
	.align		4
        /*00fc*/ 	.byte	0x04, 0x1c
        /*00fe*/ 	.short	(.L_150 - .L_149)


	//   ....[0]....
.L_149:
        /*0100*/ 	.word	0x00004050


	//   ....[1]....
        /*0104*/ 	.word	0x000040b0


	//----- nvinfo : EIATTR_MAX_THREADS
	.align		4
.L_150:
        /*0108*/ 	.byte	0x04, 0x05
        /*010a*/ 	.short	(.L_152 - .L_151)
.L_151:
        /*010c*/ 	.word	0x00000100
        /*0110*/ 	.word	0x00000001
        /*0114*/ 	.word	0x00000001


	//----- nvinfo : EIATTR_CRS_STACK_SIZE
	.align		4
.L_152:
        /*0118*/ 	.byte	0x04, 0x1e
        /*011a*/ 	.short	(.L_154 - .L_153)
.L_153:
        /*011c*/ 	.word	0x00000000


	//----- nvinfo : EIATTR_CBANK_PARAM_SIZE
	.align		4
.L_154:
        /*0120*/ 	.byte	0x03, 0x19
        /*0122*/ 	.short	0x0069


	//----- nvinfo : EIATTR_PARAM_CBANK
	.align		4
        /*0124*/ 	.byte	0x04, 0x0a
        /*0126*/ 	.short	(.L_156 - .L_155)
	.align		4
.L_155:
        /*0128*/ 	.word	index@(.nv.constant0._ZN3cub18CUB_300001_SM_10006detail6reduce18DeviceReduceKernelINS2_10policy_hubIiy8maxFunctE10Policy1000EN6thrust24THRUST_300001_SM_1000_NS17counting_iteratorIiNS9_11use_defaultESB_SB_EEyS5_iN4cuda3std3__410__identityEEEvT0_PT3_T1_NS0_13GridEvenShareISK_EET2_T4_)
        /*012c*/ 	.short	0x0380
        /*012e*/ 	.short	0x0069


	//----- nvinfo : EIATTR_SW_WAR
	.align		4
.L_156:
        /*0130*/ 	.byte	0x04, 0x36
        /*0132*/ 	.short	(.L_158 - .L_157)
.L_157:
        /*0134*/ 	.word	0x00000008
.L_158:


//--------------------- .nv.info._ZN3cub18CUB_300001_SM_10006detail6reduce28DeviceReduceSingleTileKernelINS2_10policy_hubIiy8maxFunctE10Policy1000EN6thrust24THRUST_300001_SM_1000_NS17counting_iteratorIiNS9_11use_defaultESB_SB_EEPiyS5_iiN4cuda3std3__410__identityEEEvT0_T1_T2_T3_T4_T6_ --------------------------
	.section	.nv.info._ZN3cub18CUB_300001_SM_10006detail6reduce28DeviceReduceSingleTileKernelINS2_10policy_hubIiy8maxFunctE10Policy1000EN6thrust24THRUST_300001_SM_1000_NS17counting_iteratorIiNS9_11use_defaultESB_SB_EEPiyS5_iiN4cuda3std3__410__identityEEEvT0_T1_T2_T3_T4_T6_,"",@"SHT_CUDA_INFO"
	.sectionflags	@""
	.align	4


	//----- nvinfo : EIATTR_CUDA_API_VERSION
	.align		4
        /*0000*/ 	.byte	0x04, 0x37
        /*0002*/ 	.short	(.L_160 - .L_159)
.L_159:
        /*0004*/ 	.word	0x00000082


	//----- nvinfo : EIATTR_KPARAM_INFO
	.align		4
.L_160:
        /*0008*/ 	.byte	0x04, 0x17
        /*000a*/ 	.short	(.L_162 - .L_161)
.L_161:
        /*000c*/ 	.word	0x00000000
        /*0010*/ 	.short	0x0005
        /*0012*/ 	.short	0x0024
        /*0014*/ 	.byte	0x00, 0xf0, 0x05, 0x00


	//----- nvinfo : EIATTR_KPARAM_INFO
	.align		4
.L_162:
        /*0018*/ 	.byte	0x04, 0x17
        /*001a*/ 	.short	(.L_164 - .L_163)
.L_163:
        /*001c*/ 	.word	0x00000000
        /*0020*/ 	.short	0x0004
        /*0022*/ 	.short	0x0020
        /*0024*/ 	.byte	0x00, 0xf0, 0x11, 0x00


	//----- nvinfo : EIATTR_KPARAM_INFO
	.align		4
.L_164:
        /*0028*/ 	.byte	0x04, 0x17
        /*002a*/ 	.short	(.L_166 - .L_165)
.L_165:
        /*002c*/ 	.word	0x00000000
        /*0030*/ 	.short	0x0003
        /*0032*/ 	.short	0x0018
        /*0034*/ 	.byte	0x00, 0xf0, 0x21, 0x00


	//----- nvinfo : EIATTR_KPARAM_INFO
	.align		4
.L_166:
        /*0038*/ 	.byte	0x04, 0x17
        /*003a*/ 	.short	(.L_168 - .L_167)
.L_167:
        /*003c*/ 	.word	0x00000000
        /*0040*/ 	.short	0x0002
        /*0042*/ 	.short	0x0010
        /*0044*/ 	.byte	0x00, 0xf0, 0x21, 0x00


	//----- nvinfo : EIATTR_KPARAM_INFO
	.align		4
.L_168:
        /*0048*/ 	.byte	0x04, 0x17
        /*004a*/ 	.short	(.L_170 - .L_169)
.L_169:
        /*004c*/ 	.word	0x00000000
        /*0050*/ 	.short	0x0001
        /*0052*/ 	.short	0x0008
        /*0054*/ 	.byte	0x00, 0xf5, 0x21, 0x00


	//----- nvinfo : EIATTR_KPARAM_INFO
	.align		4
.L_170:
        /*0058*/ 	.byte	0x04, 0x17
        /*005a*/ 	.short	(.L_172 - .L_171)
.L_171:
        /*005c*/ 	.word	0x00000000
        /*0060*/ 	.short	0x0000
        /*0062*/ 	.short	0x0000
        /*0064*/ 	.byte	0x00, 0xf0, 0x11, 0x00


	//----- nvinfo : EIATTR_SPARSE_MMA_MASK
	.align		4
.L_172:
        /*0068*/ 	.byte	0x03, 0x50
        /*006a*/ 	.short	0x0000


	//----- nvinfo : EIATTR_MAXREG_COUNT
	.align		4
        /*006c*/ 	.byte	0x03, 0x1b
        /*006e*/ 	.short	0x00ff


	//----- nvinfo : EIATTR_NUM_BARRIERS
	.align		4
        /*0070*/ 	.byte	0x02, 0x4c
        /*0072*/ 	.byte	0x01
	.zero		1


	//----- nvinfo : EIATTR_MERCURY_ISA_VERSION
	.align		4
        /*0074*/ 	.byte	0x03, 0x5f
        /*0076*/ 	.short	0x0101


	//----- nvinfo : EIATTR_COOP_GROUP_MASK_REGIDS
	.align		4
        /*0078*/ 	.byte	0x04, 0x29
        /*007a*/ 	.short	(.L_174 - .L_173)


	//   ....[0]....
.L_173:
        /*007c*/ 	.word	0xffffffff


	//   ....[1]....
        /*0080*/ 	.word	0xffffffff


	//   ....[2]....
        /*0084*/ 	.word	0xffffffff


	//   ....[3]....
        /*0088*/ 	.word	0xffffffff


	//   ....[4]....
        /*008c*/ 	.word	0xffffffff


	//   ....[5]....
        /*0090*/ 	.word	0xffffffff


	//   ....[6]....
        /*0094*/ 	.word	0xffffffff


	//   ....[7]....
        /*0098*/ 	.word	0xffffffff


	//   ....[8]....
        /*009c*/ 	.word	0xffffffff


	//   ....[9]....
        /*00a0*/ 	.word	0xffffffff


	//   ....[10]....
        /*00a4*/ 	.word	0xffffffff


	//   ....[11]....
        /*00a8*/ 	.word	0xffffffff


	//   ....[12]....
        /*00ac*/ 	.word	0xffffffff


	//   ....[13]....
        /*00b0*/ 	.word	0xffffffff


	//   ....[14]....
        /*00b4*/ 	.word	0xffffffff


	//----- nvinfo : EIATTR_COOP_GROUP_INSTR_OFFSETS
	.align		4
.L_174:
        /*00b8*/ 	.byte	0x04, 0x28
        /*00ba*/ 	.short	(.L_176 - .L_175)


	//   ....[0]....
.L_175:
        /*00bc*/ 	.word	0x00000ed0


	//   ....[1]....
        /*00c0*/ 	.word	0x00000fc0


	//   ....[2]....
        /*00c4*/ 	.word	0x00001070


	//   ....[3]....
        /*00c8*/ 	.word	0x00001120


	//   ....[4]....
        /*00cc*/ 	.word	0x000011d0


	//   ....[5]....
        /*00d0*/ 	.word	0x000016c0


	//   ....[6]....
        /*00d4*/ 	.word	0x00001780


	//   ....[7]....
        /*00d8*/ 	.word	0x00001820


	//   ....[8]....
        /*00dc*/ 	.word	0x000018c0


	//   ....[9]....
        /*00e0*/ 	.word	0x00001960


	//   ....[10]....
        /*00e4*/ 	.word	0x000037b0


	//   ....[11]....
        /*00e8*/ 	.word	0x00003890


	//   ....[12]....
        /*00ec*/ 	.word	0x00003930


	//   ....[13]....
        /*00f0*/ 	.word	0x000039d0


	//   ....[14]....
        /*00f4*/ 	.word	0x00003a70


	//----- nvinfo : EIATTR_VRC_CTA_INIT_COUNT
	.align		4
.L_176:
        /*00f8*/ 	.byte	0x02, 0x4a
	.zero		1
	.zero		1


	//----- nvinfo : EIATTR_EXIT_INSTR_OFFSETS
	.align		4
        /*00fc*/ 	.byte	0x04, 0x1c
        /*00fe*/ 	.short	(.L_178 - .L_177)


	//   ....[0]....
.L_177:
        /*0100*/ 	.word	0x000000a0


	//   ....[1]....
        /*0104*/ 	.word	0x000000e0


	//   ....[2]....
        /*0108*/ 	.word	0x00003ef0


	//   ....[3]....
        /*010c*/ 	.word	0x00003fa0


	//----- nvinfo : EIATTR_MAX_THREADS
	.align		4
.L_178:
        /*0110*/ 	.byte	0x04, 0x05
        /*0112*/ 	.short	(.L_180 - .L_179)
.L_179:
        /*0114*/ 	.word	0x00000100
        /*0118*/ 	.word	0x00000001
        /*011c*/ 	.word	0x00000001


	//----- nvinfo : EIATTR_CRS_STACK_SIZE
	.align		4
.L_180:
        /*0120*/ 	.byte	0x04, 0x1e
        /*0122*/ 	.short	(.L_182 - .L_181)
.L_181:
        /*0124*/ 	.word	0x00000000


	//----- nvinfo : EIATTR_CBANK_PARAM_SIZE
	.align		4
.L_182:
        /*0128*/ 	.byte	0x03, 0x19
        /*012a*/ 	.short	0x0025


	//----- nvinfo : EIATTR_PARAM_CBANK
	.align		4
        /*012c*/ 	.byte	0x04, 0x0a
        /*012e*/ 	.short	(.L_184 - .L_183)
	.align		4
.L_183:
        /*0130*/ 	.word	index@(.nv.constant0._ZN3cub18CUB_300001_SM_10006detail6reduce28DeviceReduceSingleTileKernelINS2_10policy_hubIiy8maxFunctE10Policy1000EN6thrust24THRUST_300001_SM_1000_NS17counting_iteratorIiNS9_11use_defaultESB_SB_EEPiyS5_iiN4cuda3std3__410__identityEEEvT0_T1_T2_T3_T4_T6_)
        /*0134*/ 	.short	0x0380
        /*0136*/ 	.short	0x0025


	//----- nvinfo : EIATTR_SW_WAR
	.align		4
.L_184:
        /*0138*/ 	.byte	0x04, 0x36
        /*013a*/ 	.short	(.L_186 - .L_185)
.L_185:
        /*013c*/ 	.word	0x00000008
.L_186:


//--------------------- .nv.info._ZN3cub18CUB_300001_SM_10006detail6reduce28DeviceReduceSingleTileKernelINS2_10policy_hubIij8maxFunctE10Policy1000EPiS8_iS5_iiN4cuda3std3__410__identityEEEvT0_T1_T2_T3_T4_T6_ --------------------------
	.section	.nv.info._ZN3cub18CUB_300001_SM_10006detail6reduce28DeviceReduceSingleTileKernelINS2_10policy_hubIij8maxFunctE10Policy1000EPiS8_iS5_iiN4cuda3std3__410__identityEEEvT0_T1_T2_T3_T4_T6_,"",@"SHT_CUDA_INFO"
	.sectionflags	@""
	.align	4


	//----- nvinfo : EIATTR_CUDA_API_VERSION
	.align		4
        /*0000*/ 	.byte	0x04, 0x37
        /*0002*/ 	.short	(.L_188 - .L_187)
.L_187:
        /*0004*/ 	.word	0x00000082


	//----- nvinfo : EIATTR_KPARAM_INFO
	.align		4
.L_188:
        /*0008*/ 	.byte	0x04, 0x17
        /*000a*/ 	.short	(.L_190 - .L_189)
.L_189:
        /*000c*/ 	.word	0x00000000
        /*0010*/ 	.short	0x0005
        /*0012*/ 	.short	0x0024
        /*0014*/ 	.byte	0x00, 0xf0, 0x05, 0x00


	//----- nvinfo : EIATTR_KPARAM_INFO
	.align		4
.L_190:
        /*0018*/ 	.byte	0x04, 0x17
        /*001a*/ 	.short	(.L_192 - .L_191)
.L_191:
        /*001c*/ 	.word	0x00000000
        /*0020*/ 	.short	0x0004
        /*0022*/ 	.short	0x0020
        /*0024*/ 	.byte	0x00, 0xf0, 0x11, 0x00


	//----- nvinfo : EIATTR_KPARAM_INFO
	.align		4
.L_192:
        /*0028*/ 	.byte	0x04, 0x17
        /*002a*/ 	.short	(.L_194 - .L_193)
.L_193:
        /*002c*/ 	.word	0x00000000
        /*0030*/ 	.short	0x0003
        /*0032*/ 	.short	0x0018
        /*0034*/ 	.byte	0x00, 0xf0, 0x21, 0x00


	//----- nvinfo : EIATTR_KPARAM_INFO
	.align		4
.L_194:
        /*0038*/ 	.byte	0x04, 0x17
        /*003a*/ 	.short	(.L_196 - .L_195)
.L_195:
        /*003c*/ 	.word	0x00000000
        /*0040*/ 	.short	0x0002
        /*0042*/ 	.short	0x0010
        /*0044*/ 	.byte	0x00, 0xf0, 0x11, 0x00


	//----- nvinfo : EIATTR_KPARAM_INFO
	.align		4
.L_196:
        /*0048*/ 	.byte	0x04, 0x17
        /*004a*/ 	.short	(.L_198 - .L_197)
.L_197:
        /*004c*/ 	.word	0x00000000
        /*0050*/ 	.short	0x0001
        /*0052*/ 	.short	0x0008
        /*0054*/ 	.byte	0x00, 0xf5, 0x21, 0x00


	//----- nvinfo : EIATTR_KPARAM_INFO
	.align		4
.L_198:
        /*0058*/ 	.byte	0x04, 0x17
        /*005a*/ 	.short	(.L_200 - .L_199)
.L_199:
        /*005c*/ 	.word	0x00000000
        /*0060*/ 	.short	0x0000
        /*0062*/ 	.short	0x0000
        /*0064*/ 	.byte	0x00, 0xf5, 0x21, 0x00


	//----- nvinfo : EIATTR_SPARSE_MMA_MASK
	.align		4
.L_200:
        /*0068*/ 	.byte	0x03, 0x50
        /*006a*/ 	.short	0x0000


	//----- nvinfo : EIATTR_MAXREG_COUNT
	.align		4
        /*006c*/ 	.byte	0x03, 0x1b
        /*006e*/ 	.short	0x00ff


	//----- nvinfo : EIATTR_NUM_BARRIERS
	.align		4
        /*0070*/ 	.byte	0x02, 0x4c
        /*0072*/ 	.byte	0x01
	.zero		1


	//----- nvinfo : EIATTR_MERCURY_ISA_VERSION
	.align		4
        /*0074*/ 	.byte	0x03, 0x5f
        /*0076*/ 	.short	0x0101


	//----- nvinfo : EIATTR_COOP_GROUP_MASK_REGIDS
	.align		4
        /*0078*/ 	.byte	0x04, 0x29
        /*007a*/ 	.short	(.L_202 - .L_201)


	//   ....[0]....
.L_201:
        /*007c*/ 	.word	0xffffffff


	//   ....[1]....
        /*0080*/ 	.word	0xffffffff


	//   ....[2]....
        /*0084*/ 	.word	0xffffffff


	//   ....[3]....
        /*0088*/ 	.word	0xffffffff


	//   ....[4]....
        /*008c*/ 	.word	0xffffffff


	//   ....[5]....
        /*0090*/ 	.word	0xffffffff


	//   ....[6]....
        /*0094*/ 	.word	0xffffffff


	//   ....[7]....
        /*0098*/ 	.word	0xffffffff


	//   ....[8]....
        /*009c*/ 	.word	0xffffffff


	//   ....[9]....
        /*00a0*/ 	.word	0xffffffff


	//   ....[10]....
        /*00a4*/ 	.word	0xffffffff


	//   ....[11]....
        /*00a8*/ 	.word	0xffffffff


	//   ....[12]....
        /*00ac*/ 	.word	0xffffffff


	//   ....[13]....
        /*00b0*/ 	.word	0xffffffff


	//   ....[14]....
        /*00b4*/ 	.word	0xffffffff


	//   ....[15]....
        /*00b8*/ 	.word	0xffffffff


	//   ....[16]....
        /*00bc*/ 	.word	0xffffffff


	//   ....[17]....
        /*00c0*/ 	.word	0xffffffff


	//   ....[18]....
        /*00c4*/ 	.word	0xffffffff


	//   ....[19]....
        /*00c8*/ 	.word	0xffffffff


	//   ....[20]....
        /*00cc*/ 	.word	0xffffffff


	//   ....[21]....
        /*00d0*/ 	.word	0xffffffff


	//   ....[22]....
        /*00d4*/ 	.word	0xffffffff


	//   ....[23]....
        /*00d8*/ 	.word	0xffffffff


	//   ....[24]....
        /*00dc*/ 	.word	0xffffffff


	//   ....[25]....
        /*00e0*/ 	.word	0xffffffff


	//   ....[26]....
        /*00e4*/ 	.word	0xffffffff


	//   ....[27]....
        /*00e8*/ 	.word	0xffffffff


	//   ....[28]....
        /*00ec*/ 	.word	0xffffffff


	//   ....[29]....
        /*00f0*/ 	.word	0xffffffff


	//----- nvinfo : EIATTR_COOP_GROUP_INSTR_OFFSETS
	.align		4
.L_202:
        /*00f4*/ 	.byte	0x04, 0x28
        /*00f6*/ 	.short	(.L_204 - .L_203)


	//   ....[0]....
.L_203:
        /*00f8*/ 	.word	0x00001260


	//   ....[1]....
        /*00fc*/ 	.word	0x00001350


	//   ....[2]....
        /*0100*/ 	.word	0x00001400


	//   ....[3]....
        /*0104*/ 	.word	0x000014b0


	//   ....[4]....
        /*0108*/ 	.word	0x00001560


	//   ....[5]....
        /*010c*/ 	.word	0x00001a50


	//   ....[6]....
        /*0110*/ 	.word	0x00001b10


	//   ....[7]....
        /*0114*/ 	.word	0x00001bb0


	//   ....[8]....
        /*0118*/ 	.word	0x00001c50


	//   ....[9]....
        /*011c*/ 	.word	0x00001cf0


	//   ....[10]....
        /*0120*/ 	.word	0x00003ab0


	//   ....[11]....
        /*0124*/ 	.word	0x00003b90


	//   ....[12]....
        /*0128*/ 	.word	0x00003c30


	//   ....[13]....
        /*012c*/ 	.word	0x00003cd0


	//   ....[14]....
        /*0130*/ 	.word	0x00003d70


	//   ....[15]....
        /*0134*/ 	.word	0x00005320


	//   ....[16]....
        /*0138*/ 	.word	0x00005410


	//   ....[17]....
        /*013c*/ 	.word	0x000054c0


	//   ....[18]....
        /*0140*/ 	.word	0x00005570


	//   ....[19]....
        /*0144*/ 	.word	0x00005620


	//   ....[20]....
        /*0148*/ 	.word	0x00005b10


	//   ....[21]....
        /*014c*/ 	.word	0x00005bd0


	//   ....[22]....
        /*0150*/ 	.word	0x00005c70


	//   ....[23]....
        /*0154*/ 	.word	0x00005d10


	//   ....[24]....
        /*0158*/ 	.word	0x00005db0


	//   ....[25]....
        /*015c*/ 	.word	0x00007ce0


	//   ....[26]....
        /*0160*/ 	.word	0x00007dc0


	//   ....[27]....
        /*0164*/ 	.word	0x00007e60


	//   ....[28]....
        /*0168*/ 	.word	0x00007f00


	//   ....[29]....
        /*016c*/ 	.word	0x00007fa0


	//----- nvinfo : EIATTR_VRC_CTA_INIT_COUNT
	.align		4
.L_204:
        /*0170*/ 	.byte	0x02, 0x4a
	.zero		1
	.zero		1


	//----- nvinfo : EIATTR_EXIT_INSTR_OFFSETS
	.align		4
        /*0174*/ 	.byte	0x04, 0x1c
        /*0176*/ 	.short	(.L_206 - .L_205)


	//   ....[0]....
.L_205:
        /*0178*/ 	.word	0x00000080


	//   ....[1]....
        /*017c*/ 	.word	0x000000c0


	//   ....[2]....
        /*0180*/ 	.word	0x00008420


	//   ....[3]....
        /*0184*/ 	.word	0x000084d0


	//----- nvinfo : EIATTR_MAX_THREADS
	.align		4
.L_206:
        /*0188*/ 	.byte	0x04, 0x05
        /*018a*/ 	.short	(.L_208 - .L_207)
.L_207:
        /*018c*/ 	.word	0x00000100
        /*0190*/ 	.word	0x00000001
        /*0194*/ 	.word	0x00000001


	//----- nvinfo : EIATTR_CRS_STACK_SIZE
	.align		4
.L_208:
        /*0198*/ 	.byte	0x04, 0x1e
        /*019a*/ 	.short	(.L_210 - .L_209)
.L_209:
        /*019c*/ 	.word	0x00000000


	//----- nvinfo : EIATTR_CBANK_PARAM_SIZE
	.align		4
.L_210:
        /*01a0*/ 	.byte	0x03, 0x19
        /*01a2*/ 	.short	0x0025


	//----- nvinfo : EIATTR_PARAM_CBANK
	.align		4
        /*01a4*/ 	.byte	0x04, 0x0a
        /*01a6*/ 	.short	(.L_212 - .L_211)
	.align		4
.L_211:
        /*01a8*/ 	.word	index@(.nv.constant0._ZN3cub18CUB_300001_SM_10006detail6reduce28DeviceReduceSingleTileKernelINS2_10policy_hubIij8maxFunctE10Policy1000EPiS8_iS5_iiN4cuda3std3__410__identityEEEvT0_T1_T2_T3_T4_T6_)
        /*01ac*/ 	.short	0x0380
        /*01ae*/ 	.short	0x0025


	//----- nvinfo : EIATTR_SW_WAR
	.align		4
.L_212:
        /*01b0*/ 	.byte	0x04, 0x36
        /*01b2*/ 	.short	(.L_214 - .L_213)
.L_213:
        /*01b4*/ 	.word	0x00000008
.L_214:


//--------------------- .nv.info._ZN3cub18CUB_300001_SM_10006detail6reduce18DeviceReduceKernelINS2_10policy_hubIij8maxFunctE10Policy1000EN6thrust24THRUST_300001_SM_1000_NS17counting_iteratorIiNS9_11use_defaultESB_SB_EEjS5_iN4cuda3std3__410__identityEEEvT0_PT3_T1_NS0_13GridEvenShareISK_EET2_T4_ --------------------------
	.section	.nv.info._ZN3cub18CUB_300001_SM_10006detail6reduce18DeviceReduceKernelINS2_10policy_hubIij8maxFunctE10Policy1000EN6thrust24THRUST_300001_SM_1000_NS17counting_iteratorIiNS9_11use_defaultESB_SB_EEjS5_iN4cuda3std3__410__identityEEEvT0_PT3_T1_NS0_13GridEvenShareISK_EET2_T4_,"",@"SHT_CUDA_INFO"
	.sectionflags	@""
	.align	4


	//----- nvinfo : EIATTR_CUDA_API_VERSION
	.align		4
        /*0000*/ 	.byte	0x04, 0x37
        /*0002*/ 	.short	(.L_216 - .L_215)
.L_215:
        /*0004*/ 	.word	0x00000082


	//----- nvinfo : EIATTR_KPARAM_INFO
	.align		4
.L_216:
        /*0008*/ 	.byte	0x04, 0x17
        /*000a*/ 	.short	(.L_218 - .L_217)
.L_217:
        /*000c*/ 	.word	0x00000000
        /*0010*/ 	.short	0x0005
        /*0012*/ 	.short	0x0048
        /*0014*/ 	.byte	0x00, 0xf0, 0x05, 0x00


	//----- nvinfo : EIATTR_KPARAM_INFO
	.align		4
.L_218:
        /*0018*/ 	.byte	0x04, 0x17
        /*001a*/ 	.short	(.L_220 - .L_219)
.L_219:
        /*001c*/ 	.word	0x00000000
        /*0020*/ 	.short	0x0004
        /*0022*/ 	.short	0x0040
        /*0024*/ 	.byte	0x00, 0xf0, 0x21, 0x00


	//----- nvinfo : EIATTR_KPARAM_INFO
	.align		4
.L_220:
        /*0028*/ 	.byte	0x04, 0x17
        /*002a*/ 	.short	(.L_222 - .L_221)
.L_221:
        /*002c*/ 	.word	0x00000000
        /*0030*/ 	.short	0x0003
        /*0032*/ 	.short	0x0014
        /*0034*/ 	.byte	0x00, 0xf0, 0xa1, 0x00


	//----- nvinfo : EIATTR_KPARAM_INFO
	.align		4
.L_222:
        /*0038*/ 	.byte	0x04, 0x17
        /*003a*/ 	.short	(.L_224 - .L_223)
.L_223:
        /*003c*/ 	.word	0x00000000
        /*0040*/ 	.short	0x0002
        /*0042*/ 	.short	0x0010
        /*0044*/ 	.byte	0x00, 0xf0, 0x11, 0x00


	//----- nvinfo : EIATTR_KPARAM_INFO
	.align		4
.L_224:
        /*0048*/ 	.byte	0x04, 0x17
        /*004a*/ 	.short	(.L_226 - .L_225)
.L_225:
        /*004c*/ 	.word	0x00000000
        /*0050*/ 	.short	0x0001
        /*0052*/ 	.short	0x0008
        /*0054*/ 	.byte	0x00, 0xf5, 0x21, 0x00


	//----- nvinfo : EIATTR_KPARAM_INFO
	.align		4
.L_226:
        /*0058*/ 	.byte	0x04, 0x17
        /*005a*/ 	.short	(.L_228 - .L_227)
.L_227:
        /*005c*/ 	.word	0x00000000
        /*0060*/ 	.short	0x0000
        /*0062*/ 	.short	0x0000
        /*0064*/ 	.byte	0x00, 0xf0, 0x11, 0x00


	//----- nvinfo : EIATTR_SPARSE_MMA_MASK
	.align		4
.L_228:
        /*0068*/ 	.byte	0x03, 0x50
        /*006a*/ 	.short	0x0000


	//----- nvinfo : EIATTR_MAXREG_COUNT
	.align		4
        /*006c*/ 	.byte	0x03, 0x1b
        /*006e*/ 	.short	0x00ff


	//----- nvinfo : EIATTR_NUM_BARRIERS
	.align		4
        /*0070*/ 	.byte	0x02, 0x4c
        /*0072*/ 	.byte	0x01
	.zero		1


	//----- nvinfo : EIATTR_MERCURY_ISA_VERSION
	.align		4
        /*0074*/ 	.byte	0x03, 0x5f
        /*0076*/ 	.short	0x0101


	//----- nvinfo : EIATTR_COOP_GROUP_MASK_REGIDS
	.align		4
        /*0078*/ 	.byte	0x04, 0x29
        /*007a*/ 	.short	(.L_230 - .L_229)


	//   ....[0]....
.L_229:
        /*007c*/ 	.word	0xffffffff


	//   ....[1]....
        /*0080*/ 	.word	0xffffffff


	//   ....[2]....
        /*0084*/ 	.word	0xffffffff


	//   ....[3]....
        /*0088*/ 	.word	0xffffffff


	//   ....[4]....
        /*008c*/ 	.word	0xffffffff


	//   ....[5]....
        /*0090*/ 	.word	0xffffffff


	//   ....[6]....
        /*0094*/ 	.word	0xffffffff


	//   ....[7]....
        /*0098*/ 	.word	0xffffffff


	//   ....[8]....
        /*009c*/ 	.word	0xffffffff


	//   ....[9]....
        /*00a0*/ 	.word	0xffffffff


	//   ....[10]....
        /*00a4*/ 	.word	0xffffffff


	//   ....[11]....
        /*00a8*/ 	.word	0xffffffff


	//   ....[12]....
        /*00ac*/ 	.word	0xffffffff


	//   ....[13]....
        /*00b0*/ 	.word	0xffffffff


	//   ....[14]....
        /*00b4*/ 	.word	0xffffffff


	//----- nvinfo : EIATTR_COOP_GROUP_INSTR_OFFSETS
	.align		4
.L_230:
        /*00b8*/ 	.byte	0x04, 0x28
        /*00ba*/ 	.short	(.L_232 - .L_231)


	//   ....[0]....
.L_231:
        /*00bc*/ 	.word	0x00000e70


	//   ....[1]....
        /*00c0*/ 	.word	0x00000f60


	//   ....[2]....
        /*00c4*/ 	.word	0x00001010


	//   ....[3]....
        /*00c8*/ 	.word	0x000010c0


	//   ....[4]....
        /*00cc*/ 	.word	0x00001170


	//   ....[5]....
        /*00d0*/ 	.word	0x00001660


	//   ....[6]....
        /*00d4*/ 	.word	0x00001720


	//   ....[7]....
        /*00d8*/ 	.word	0x000017c0


	//   ....[8]....
        /*00dc*/ 	.word	0x00001860


	//   ....[9]....
        /*00e0*/ 	.word	0x00001900


	//   ....[10]....
        /*00e4*/ 	.word	0x000037e0


	//   ....[11]....
        /*00e8*/ 	.word	0x000038c0


	//   ....[12]....
        /*00ec*/ 	.word	0x00003960


	//   ....[13]....
        /*00f0*/ 	.word	0x00003a00


	//   ....[14]....
        /*00f4*/ 	.word	0x00003aa0


	//----- nvinfo : EIATTR_VRC_CTA_INIT_COUNT
	.align		4
.L_232:
        /*00f8*/ 	.byte	0x02, 0x4a
	.zero		1
	.zero		1


	//----- nvinfo : EIATTR_EXIT_INSTR_OFFSETS
	.align		4
        /*00fc*/ 	.byte	0x04, 0x1c
        /*00fe*/ 	.short	(.L_234 - .L_233)


	//   ....[0]....
.L_233:
        /*0100*/ 	.word	0x00003f20


	//   ....[1]....
        /*0104*/ 	.word	0x00003f60


	//----- nvinfo : EIATTR_MAX_THREADS
	.align		4
.L_234:
        /*0108*/ 	.byte	0x04, 0x05
        /*010a*/ 	.short	(.L_236 - .L_235)
.L_235:
        /*010c*/ 	.word	0x00000100
        /*0110*/ 	.word	0x00000001
        /*0114*/ 	.word	0x00000001


	//----- nvinfo : EIATTR_CRS_STACK_SIZE
	.align		4
.L_236:
        /*0118*/ 	.byte	0x04, 0x1e
        /*011a*/ 	.short	(.L_238 - .L_237)
.L_237:
        /*011c*/ 	.word	0x00000000


	//----- nvinfo : EIATTR_CBANK_PARAM_SIZE
	.align		4
.L_238:
        /*0120*/ 	.byte	0x03, 0x19
        /*0122*/ 	.short	0x0049


	//----- nvinfo : EIATTR_PARAM_CBANK
	.align		4
        /*0124*/ 	.byte	0x04, 0x0a
        /*0126*/ 	.short	(.L_240 - .L_239)
	.align		4
.L_239:
        /*0128*/ 	.word	index@(.nv.constant0._ZN3cub18CUB_300001_SM_10006detail6reduce18DeviceReduceKernelINS2_10policy_hubIij8maxFunctE10Policy1000EN6thrust24THRUST_300001_SM_1000_NS17counting_iteratorIiNS9_11use_defaultESB_SB_EEjS5_iN4cuda3std3__410__identityEEEvT0_PT3_T1_NS0_13GridEvenShareISK_EET2_T4_)
        /*012c*/ 	.short	0x0380
        /*012e*/ 	.short	0x0049


	//----- nvinfo : EIATTR_SW_WAR
	.align		4
.L_240:
        /*0130*/ 	.byte	0x04, 0x36
        /*0132*/ 	.short	(.L_242 - .L_241)
.L_241:
        /*0134*/ 	.word	0x00000008
.L_242:


//--------------------- .nv.info._ZN3cub18CUB_300001_SM_10006detail6reduce28DeviceReduceSingleTileKernelINS2_10policy_hubIij8maxFunctE10Policy1000EN6thrust24THRUST_300001_SM_1000_NS17counting_iteratorIiNS9_11use_defaultESB_SB_EEPijS5_iiN4cuda3std3__410__identityEEEvT0_T1_T2_T3_T4_T6_ --------------------------
	.section	.nv.info._ZN3cub18CUB_300001_SM_10006detail6reduce28DeviceReduceSingleTileKernelINS2_10policy_hubIij8maxFunctE10Policy1000EN6thrust24THRUST_300001_SM_1000_NS17counting_iteratorIiNS9_11use_defaultESB_SB_EEPijS5_iiN4cuda3std3__410__identityEEEvT0_T1_T2_T3_T4_T6_,"",@"SHT_CUDA_INFO"
	.sectionflags	@""
	.align	4


	//----- nvinfo : EIATTR_CUDA_API_VERSION
	.align		4
        /*0000*/ 	.byte	0x04, 0x37
        /*0002*/ 	.short	(.L_244 - .L_243)
.L_243:
        /*0004*/ 	.word	0x00000082


	//----- nvinfo : EIATTR_KPARAM_INFO
	.align		4
.L_244:
        /*0008*/ 	.byte	0x04, 0x17
        /*000a*/ 	.short	(.L_246 - .L_245)
.L_245:
        /*000c*/ 	.word	0x00000000
        /*0010*/ 	.short	0x0005
        /*0012*/ 	.short	0x0024
        /*0014*/ 	.byte	0x00, 0xf0, 0x05, 0x00


	//----- nvinfo : EIATTR_KPARAM_INFO
	.align		4
.L_246:
        /*0018*/ 	.byte	0x04, 0x17
        /*001a*/ 	.short	(.L_248 - .L_247)
.L_247:
        /*001c*/ 	.word	0x00000000
        /*0020*/ 	.short	0x0004
        /*0022*/ 	.short	0x0020
        /*0024*/ 	.byte	0x00, 0xf0, 0x11, 0x00


	//----- nvinfo : EIATTR_KPARAM_INFO
	.align		4
.L_248:
        /*0028*/ 	.byte	0x04, 0x17
        /*002a*/ 	.short	(.L_250 - .L_249)
.L_249:
        /*002c*/ 	.word	0x00000000
        /*0030*/ 	.short	0x0003
        /*0032*/ 	.short	0x0018
        /*0034*/ 	.byte	0x00, 0xf0, 0x21, 0x00


	//----- nvinfo : EIATTR_KPARAM_INFO
	.align		4
.L_250:
        /*0038*/ 	.byte	0x04, 0x17
        /*003a*/ 	.short	(.L_252 - .L_251)
.L_251:
        /*003c*/ 	.word	0x00000000
        /*0040*/ 	.short	0x0002
        /*0042*/ 	.short	0x0010
        /*0044*/ 	.byte	0x00, 0xf0, 0x11, 0x00


	//----- nvinfo : EIATTR_KPARAM_INFO
	.align		4
.L_252:
        /*0048*/ 	.byte	0x04, 0x17
        /*004a*/ 	.short	(.L_254 - .L_253)
.L_253:
        /*004c*/ 	.word	0x00000000
        /*0050*/ 	.short	0x0001
        /*0052*/ 	.short	0x0008
        /*0054*/ 	.byte	0x00, 0xf5, 0x21, 0x00


	//----- nvinfo : EIATTR_KPARAM_INFO
	.align		4
.L_254:
        /*0058*/ 	.byte	0x04, 0x17
        /*005a*/ 	.short	(.L_256 - .L_255)
.L_255:
        /*005c*/ 	.word	0x00000000
        /*0060*/ 	.short	0x0000
        /*0062*/ 	.short	0x0000
        /*0064*/ 	.byte	0x00, 0xf0, 0x11, 0x00


	//----- nvinfo : EIATTR_SPARSE_MMA_MASK
	.align		4
.L_256:
        /*0068*/ 	.byte	0x03, 0x50
        /*006a*/ 	.short	0x0000


	//----- nvinfo : EIATTR_MAXREG_COUNT
	.align		4
        /*006c*/ 	.byte	0x03, 0x1b
        /*006e*/ 	.short	0x00ff


	//----- nvinfo : EIATTR_NUM_BARRIERS
	.align		4
        /*0070*/ 	.byte	0x02, 0x4c
        /*0072*/ 	.byte	0x01
	.zero		1


	//----- nvinfo : EIATTR_MERCURY_ISA_VERSION
	.align		4
        /*0074*/ 	.byte	0x03, 0x5f
        /*0076*/ 	.short	0x0101


	//----- nvinfo : EIATTR_COOP_GROUP_MASK_REGIDS
	.align		4
        /*0078*/ 	.byte	0x04, 0x29
        /*007a*/ 	.short	(.L_258 - .L_257)


	//   ....[0]....
.L_257:
        /*007c*/ 	.word	0xffffffff


	//   ....[1]....
        /*0080*/ 	.word	0xffffffff


	//   ....[2]....
        /*0084*/ 	.word	0xffffffff


	//   ....[3]....
        /*0088*/ 	.word	0xffffffff


	//   ....[4]....
        /*008c*/ 	.word	0xffffffff


	//   ....[5]....
        /*0090*/ 	.word	0xffffffff


	//   ....[6]....
        /*0094*/ 	.word	0xffffffff


	//   ....[7]....
        /*0098*/ 	.word	0xffffffff


	//   ....[8]....
        /*009c*/ 	.word	0xffffffff


	//   ....[9]....
        /*00a0*/ 	.word	0xffffffff


	//   ....[10]....
        /*00a4*/ 	.word	0xffffffff


	//   ....[11]....
        /*00a8*/ 	.word	0xffffffff


	//   ....[12]....
        /*00ac*/ 	.word	0xffffffff


	//   ....[13]....
        /*00b0*/ 	.word	0xffffffff


	//   ....[14]....
        /*00b4*/ 	.word	0xffffffff


	//----- nvinfo : EIATTR_COOP_GROUP_INSTR_OFFSETS
	.align		4
.L_258:
        /*00b8*/ 	.byte	0x04, 0x28
        /*00ba*/ 	.short	(.L_260 - .L_259)


	//   ....[0]....
.L_259:
        /*00bc*/ 	.word	0x00000ea0


	//   ....[1]....
        /*00c0*/ 	.word	0x00000f90


	//   ....[2]....
        /*00c4*/ 	.word	0x00001040


	//   ....[3]....
        /*00c8*/ 	.word	0x000010f0


	//   ....[4]....
        /*00cc*/ 	.word	0x000011a0


	//   ....[5]....
        /*00d0*/ 	.word	0x00001690


	//   ....[6]....
        /*00d4*/ 	.word	0x00001750


	//   ....[7]....
        /*00d8*/ 	.word	0x000017f0


	//   ....[8]....
        /*00dc*/ 	.word	0x00001890


	//   ....[9]....
        /*00e0*/ 	.word	0x00001930


	//   ....[10]....
        /*00e4*/ 	.word	0x00003660


	//   ....[11]....
        /*00e8*/ 	.word	0x00003740


	//   ....[12]....
        /*00ec*/ 	.word	0x000037e0


	//   ....[13]....
        /*00f0*/ 	.word	0x00003880


	//   ....[14]....
        /*00f4*/ 	.word	0x00003920


	//----- nvinfo : EIATTR_VRC_CTA_INIT_COUNT
	.align		4
.L_260:
        /*00f8*/ 	.byte	0x02, 0x4a
	.zero		1
	.zero		1


	//----- nvinfo : EIATTR_EXIT_INSTR_OFFSETS
	.align		4
        /*00fc*/ 	.byte	0x04, 0x1c
        /*00fe*/ 	.short	(.L_262 - .L_261)


	//   ....[0]....
.L_261:
        /*0100*/ 	.word	0x00000080


	//   ....[1]....
        /*0104*/ 	.word	0x000000c0


	//   ....[2]....
        /*0108*/ 	.word	0x00003da0


	//   ....[3]....
        /*010c*/ 	.word	0x00003e50


	//----- nvinfo : EIATTR_MAX_THREADS
	.align		4
.L_262:
        /*0110*/ 	.byte	0x04, 0x05
        /*0112*/ 	.short	(.L_264 - .L_263)
.L_263:
        /*0114*/ 	.word	0x00000100
        /*0118*/ 	.word	0x00000001
        /*011c*/ 	.word	0x00000001


	//----- nvinfo : EIATTR_CRS_STACK_SIZE
	.align		4
.L_264:
        /*0120*/ 	.byte	0x04, 0x1e
        /*0122*/ 	.short	(.L_266 - .L_265)
.L_265:
        /*0124*/ 	.word	0x00000000


	//----- nvinfo : EIATTR_CBANK_PARAM_SIZE
	.align		4
.L_266:
        /*0128*/ 	.byte	0x03, 0x19
        /*012a*/ 	.short	0x0025


	//----- nvinfo : EIATTR_PARAM_CBANK
	.align		4
        /*012c*/ 	.byte	0x04, 0x0a
        /*012e*/ 	.short	(.L_268 - .L_267)
	.align		4
.L_267:
        /*0130*/ 	.word	index@(.nv.constant0._ZN3cub18CUB_300001_SM_10006detail6reduce28DeviceReduceSingleTileKernelINS2_10policy_hubIij8maxFunctE10Policy1000EN6thrust24THRUST_300001_SM_1000_NS17counting_iteratorIiNS9_11use_defaultESB_SB_EEPijS5_iiN4cuda3std3__410__identityEEEvT0_T1_T2_T3_T4_T6_)
        /*0134*/ 	.short	0x0380
        /*0136*/ 	.short	0x0025


	//----- nvinfo : EIATTR_SW_WAR
	.align		4
.L_268:
        /*0138*/ 	.byte	0x04, 0x36
        /*013a*/ 	.short	(.L_270 - .L_269)
.L_269:
        /*013c*/ 	.word	0x00000008
.L_270:


//--------------------- .nv.info._ZN3cub18CUB_300001_SM_10006detail9transform16transform_kernelINS2_10policy_hubILb1EN4cuda3std3__45tupleIJN6thrust24THRUST_300001_SM_1000_NS12zip_iteratorINS8_IJNSA_6detail15normal_iteratorINSA_10device_ptrIiEEEESG_SG_EEEEEEEEE10policy1000El12distSqrFunctSG_JSI_EEEvT0_iT1_T2_DpNS2_10kernel_argIT3_EE --------------------------
	.section	.nv.info._ZN3cub18CUB_300001_SM_10006detail9transform16transform_kernelINS2_10policy_hubILb1EN4cuda3std3__45tupleIJN6thrust24THRUST_300001_SM_1000_NS12zip_iteratorINS8_IJNSA_6detail15normal_iteratorINSA_10device_ptrIiEEEESG_SG_EEEEEEEEE10policy1000El12distSqrFunctSG_JSI_EEEvT0_iT1_T2_DpNS2_10kernel_argIT3_EE,"",@"SHT_CUDA_INFO"
	.sectionflags	@""
	.align	4


	//----- nvinfo : EIATTR_CUDA_API_VERSION
	.align		4
        /*0000*/ 	.byte	0x04, 0x37
        /*0002*/ 	.short	(.L_272 - .L_271)
.L_271:
        /*0004*/ 	.word	0x00000082


	//----- nvinfo : EIATTR_KPARAM_INFO
	.align		4
.L_272:
        /*0008*/ 	.byte	0x04, 0x17
        /*000a*/ 	.short	(.L_274 - .L_273)
.L_273:
        /*000c*/ 	.word	0x00000000
        /*0010*/ 	.short	0x0004
        /*0012*/ 	.short	0x0018
        /*0014*/ 	.byte	0x00, 0xf0, 0x61, 0x00


	//----- nvinfo : EIATTR_KPARAM_INFO
	.align		4
.L_274:
        /*0018*/ 	.byte	0x04, 0x17
        /*001a*/ 	.short	(.L_276 - .L_275)
.L_275:
        /*001c*/ 	.word	0x00000000
        /*0020*/ 	.short	0x0003
        /*0022*/ 	.short	0x0010
        /*0024*/ 	.byte	0x00, 0xf0, 0x21, 0x00


	//----- nvinfo : EIATTR_KPARAM_INFO
	.align		4
.L_276:
        /*0028*/ 	.byte	0x04, 0x17
        /*002a*/ 	.short	(.L_278 - .L_277)
.L_277:
        /*002c*/ 	.word	0x00000000
        /*0030*/ 	.short	0x0002
        /*0032*/ 	.short	0x000c
        /*0034*/ 	.byte	0x00, 0xf0, 0x05, 0x00


	//----- nvinfo : EIATTR_KPARAM_INFO
	.align		4
.L_278:
        /*0038*/ 	.byte	0x04, 0x17
        /*003a*/ 	.short	(.L_280 - .L_279)
.L_279:
        /*003c*/ 	.word	0x00000000
        /*0040*/ 	.short	0x0001
        /*0042*/ 	.short	0x0008
        /*0044*/ 	.byte	0x00, 0xf0, 0x11, 0x00


	//----- nvinfo : EIATTR_KPARAM_INFO
	.align		4
.L_280:
        /*0048*/ 	.byte	0x04, 0x17
        /*004a*/ 	.short	(.L_282 - .L_281)
.L_281:
        /*004c*/ 	.word	0x00000000
        /*0050*/ 	.short	0x0000
        /*0052*/ 	.short	0x0000
        /*0054*/ 	.byte	0x00, 0xf0, 0x21, 0x00


	//----- nvinfo : EIATTR_SPARSE_MMA_MASK
	.align		4
.L_282:
        /*0058*/ 	.byte	0x03, 0x50
        /*005a*/ 	.short	0x0000


	//----- nvinfo : EIATTR_MAXREG_COUNT
	.align		4
        /*005c*/ 	.byte	0x03, 0x1b
        /*005e*/ 	.short	0x00ff


	//----- nvinfo : EIATTR_MERCURY_ISA_VERSION
	.align		4
        /*0060*/ 	.byte	0x03, 0x5f
        /*0062*/ 	.short	0x0101


	//----- nvinfo : EIATTR_VRC_CTA_INIT_COUNT
	.align		4
        /*0064*/ 	.byte	0x02, 0x4a
	.zero		1
	.zero		1


	//----- nvinfo : EIATTR_EXIT_INSTR_OFFSETS
	.align		4
        /*0068*/ 	.byte	0x04, 0x1c
        /*006a*/ 	.short	(.L_284 - .L_283)


	//   ....[0]....
.L_283:
        /*006c*/ 	.word	0x00000270


	//   ....[1]....
        /*0070*/ 	.word	0x000010a0


	//   ....[2]....
        /*0074*/ 	.word	0x000014d0


	//   ....[3]....
        /*0078*/ 	.word	0x00001710


	//   ....[4]....
        /*007c*/ 	.word	0x00001740


	//   ....[5]....
        /*0080*/ 	.word	0x00001820


	//   ....[6]....
        /*0084*/ 	.word	0x00001850


	//   ....[7]....
        /*0088*/ 	.word	0x00002070


	//   ....[8]....
        /*008c*/ 	.word	0x00002480


	//   ....[9]....
        /*0090*/ 	.word	0x00002650


	//   ....[10]....
        /*0094*/ 	.word	0x00002740


	//----- nvinfo : EIATTR_MAX_THREADS
	.align		4
.L_284:
        /*0098*/ 	.byte	0x04, 0x05
        /*009a*/ 	.short	(.L_286 - .L_285)
.L_285:
        /*009c*/ 	.word	0x00000080
        /*00a0*/ 	.word	0x00000001
        /*00a4*/ 	.word	0x00000001


	//----- nvinfo : EIATTR_CRS_STACK_SIZE
	.align		4
.L_286:
        /*00a8*/ 	.byte	0x04, 0x1e
        /*00aa*/ 	.short	(.L_288 - .L_287)
.L_287:
        /*00ac*/ 	.word	0x00000000


	//----- nvinfo : EIATTR_CBANK_PARAM_SIZE
	.align		4
.L_288:
        /*00b0*/ 	.byte	0x03, 0x19
        /*00b2*/ 	.short	0x0030


	//----- nvinfo : EIATTR_PARAM_CBANK
	.align		4
        /*00b4*/ 	.byte	0x04, 0x0a
        /*00b6*/ 	.short	(.L_290 - .L_289)
	.align		4
.L_289:
        /*00b8*/ 	.word	index@(.nv.constant0._ZN3cub18CUB_300001_SM_10006detail9transform16transform_kernelINS2_10policy_hubILb1EN4cuda3std3__45tupleIJN6thrust24THRUST_300001_SM_1000_NS12zip_iteratorINS8_IJNSA_6detail15normal_iteratorINSA_10device_ptrIiEEEESG_SG_EEEEEEEEE10policy1000El12distSqrFunctSG_JSI_EEEvT0_iT1_T2_DpNS2_10kernel_argIT3_EE)
        /*00bc*/ 	.short	0x0380
        /*00be*/ 	.short	0x0030


	//----- nvinfo : EIATTR_SW_WAR
	.align		4
.L_290:
        /*00c0*/ 	.byte	0x04, 0x36
        /*00c2*/ 	.short	(.L_292 - .L_291)
.L_291:
        /*00c4*/ 	.word	0x00000008
.L_292:


//--------------------- .nv.info._ZN3cub18CUB_300001_SM_10006detail9transform16transform_kernelINS2_10policy_hubILb1EN4cuda3std3__45tupleIJN6thrust24THRUST_300001_SM_1000_NS12zip_iteratorINS8_IJNSA_6detail15normal_iteratorINSA_10device_ptrIiEEEESG_SG_EEEEEEEEE10policy1000Ei12distSqrFunctSG_JSI_EEEvT0_iT1_T2_DpNS2_10kernel_argIT3_EE --------------------------
	.section	.nv.info._ZN3cub18CUB_300001_SM_10006detail9transform16transform_kernelINS2_10policy_hubILb1EN4cuda3std3__45tupleIJN6thrust24THRUST_300001_SM_1000_NS12zip_iteratorINS8_IJNSA_6detail15normal_iteratorINSA_10device_ptrIiEEEESG_SG_EEEEEEEEE10policy1000Ei12distSqrFunctSG_JSI_EEEvT0_iT1_T2_DpNS2_10kernel_argIT3_EE,"",@"SHT_CUDA_INFO"
	.sectionflags	@""
	.align	4


	//----- nvinfo : EIATTR_CUDA_API_VERSION
	.align		4
        /*0000*/ 	.byte	0x04, 0x37
        /*0002*/ 	.short	(.L_294 - .L_293)
.L_293:
        /*0004*/ 	.word	0x00000082


	//----- nvinfo : EIATTR_KPARAM_INFO
	.align		4
.L_294:
        /*0008*/ 	.byte	0x04, 0x17
        /*000a*/ 	.short	(.L_296 - .L_295)
.L_295:
        /*000c*/ 	.word	0x00000000
        /*0010*/ 	.short	0x0004
        /*0012*/ 	.short	0x0018
        /*0014*/ 	.byte	0x00, 0xf0, 0x61, 0x00


	//----- nvinfo : EIATTR_KPARAM_INFO
	.align		4
.L_296:
        /*0018*/ 	.byte	0x04, 0x17
        /*001a*/ 	.short	(.L_298 - .L_297)
.L_297:
        /*001c*/ 	.word	0x00000000
        /*0020*/ 	.short	0x0003
        /*0022*/ 	.short	0x0010
        /*0024*/ 	.byte	0x00, 0xf0, 0x21, 0x00


	//----- nvinfo : EIATTR_KPARAM_INFO
	.align		4
.L_298:
        /*0028*/ 	.byte	0x04, 0x17
        /*002a*/ 	.short	(.L_300 - .L_299)
.L_299:
        /*002c*/ 	.word	0x00000000
        /*0030*/ 	.short	0x0002
        /*0032*/ 	.short	0x0008
        /*0034*/ 	.byte	0x00, 0xf0, 0x05, 0x00


	//----- nvinfo : EIATTR_KPARAM_INFO
	.align		4
.L_300:
        /*0038*/ 	.byte	0x04, 0x17
        /*003a*/ 	.short	(.L_302 - .L_301)
.L_301:
        /*003c*/ 	.word	0x00000000
        /*0040*/ 	.short	0x0001
        /*0042*/ 	.short	0x0004
        /*0044*/ 	.byte	0x00, 0xf0, 0x11, 0x00


	//----- nvinfo : EIATTR_KPARAM_INFO
	.align		4
.L_302:
        /*0048*/ 	.byte	0x04, 0x17
        /*004a*/ 	.short	(.L_304 - .L_303)
.L_303:
        /*004c*/ 	.word	0x00000000
        /*0050*/ 	.short	0x0000
        /*0052*/ 	.short	0x0000
        /*0054*/ 	.byte	0x00, 0xf0, 0x11, 0x00


	//----- nvinfo : EIATTR_SPARSE_MMA_MASK
	.align		4
.L_304:
        /*0058*/ 	.byte	0x03, 0x50
        /*005a*/ 	.short	0x0000


	//----- nvinfo : EIATTR_MAXREG_COUNT
	.align		4
        /*005c*/ 	.byte	0x03, 0x1b
        /*005e*/ 	.short	0x00ff


	//----- nvinfo : EIATTR_MERCURY_ISA_VERSION
	.align		4
        /*0060*/ 	.byte	0x03, 0x5f
        /*0062*/ 	.short	0x0101


	//----- nvinfo : EIATTR_VRC_CTA_INIT_COUNT
	.align		4
        /*0064*/ 	.byte	0x02, 0x4a
	.zero		1
	.zero		1


	//----- nvinfo : EIATTR_EXIT_INSTR_OFFSETS
	.align		4
        /*0068*/ 	.byte	0x04, 0x1c
        /*006a*/ 	.short	(.L_306 - .L_305)


	//   ....[0]....
.L_305:
        /*006c*/ 	.word	0x000001e0


	//   ....[1]....
        /*0070*/ 	.word	0x00000a10


	//   ....[2]....
        /*0074*/ 	.word	0x00000d20


	//   ....[3]....
        /*0078*/ 	.word	0x00000f10


	//   ....[4]....
        /*007c*/ 	.word	0x00001010


	//   ....[5]....
        /*0080*/ 	.word	0x00001040


	//   ....[6]....
        /*0084*/ 	.word	0x00001760


	//   ....[7]....
        /*0088*/ 	.word	0x00001bd0


	//   ....[8]....
        /*008c*/ 	.word	0x00001e30


	//   ....[9]....
        /*0090*/ 	.word	0x00001e60


	//   ....[10]....
        /*0094*/ 	.word	0x00001f50


	//----- nvinfo : EIATTR_MAX_THREADS
	.align		4
.L_306:
        /*0098*/ 	.byte	0x04, 0x05
        /*009a*/ 	.short	(.L_308 - .L_307)
.L_307:
        /*009c*/ 	.word	0x00000080
        /*00a0*/ 	.word	0x00000001
        /*00a4*/ 	.word	0x00000001


	//----- nvinfo : EIATTR_CRS_STACK_SIZE
	.align		4
.L_308:
        /*00a8*/ 	.byte	0x04, 0x1e
        /*00aa*/ 	.short	(.L_310 - .L_309)
.L_309:
        /*00ac*/ 	.word	0x00000000


	//----- nvinfo : EIATTR_CBANK_PARAM_SIZE
	.align		4
.L_310:
        /*00b0*/ 	.byte	0x03, 0x19
        /*00b2*/ 	.short	0x0030


	//----- nvinfo : EIATTR_PARAM_CBANK
	.align		4
        /*00b4*/ 	.byte	0x04, 0x0a
        /*00b6*/ 	.short	(.L_312 - .L_311)
	.align		4
.L_311:
        /*00b8*/ 	.word	index@(.nv.constant0._ZN3cub18CUB_300001_SM_10006detail9transform16transform_kernelINS2_10policy_hubILb1EN4cuda3std3__45tupleIJN6thrust24THRUST_300001_SM_1000_NS12zip_iteratorINS8_IJNSA_6detail15normal_iteratorINSA_10device_ptrIiEEEESG_SG_EEEEEEEEE10policy1000Ei12distSqrFunctSG_JSI_EEEvT0_iT1_T2_DpNS2_10kernel_argIT3_EE)
        /*00bc*/ 	.short	0x0380
        /*00be*/ 	.short	0x0030


	//----- nvinfo : EIATTR_SW_WAR
	.align		4
.L_312:
        /*00c0*/ 	.byte	0x04, 0x36
        /*00c2*/ 	.short	(.L_314 - .L_313)
.L_313:
        /*00c4*/ 	.word	0x00000008
.L_314:


//--------------------- .nv.info._ZN3cub18CUB_300001_SM_10006detail8for_each13static_kernelINS2_12policy_hub_t12policy_500_tEmN6thrust24THRUST_300001_SM_1000_NS8cuda_cub20__uninitialized_fill7functorINS7_10device_ptrIiEEiEEEEvT0_T1_ --------------------------
	.section	.nv.info._ZN3cub18CUB_300001_SM_10006detail8for_each13static_kernelINS2_12policy_hub_t12policy_500_tEmN6thrust24THRUST_300001_SM_1000_NS8cuda_cub20__uninitialized_fill7functorINS7_10device_ptrIiEEiEEEEvT0_T1_,"",@"SHT_CUDA_INFO"
	.sectionflags	@""
	.align	4


	//----- nvinfo : EIATTR_CUDA_API_VERSION
	.align		4
        /*0000*/ 	.byte	0x04, 0x37
        /*0002*/ 	.short	(.L_316 - .L_315)
.L_315:
        /*0004*/ 	.word	0x00000082


	//----- nvinfo : EIATTR_KPARAM_INFO
	.align		4
.L_316:
        /*0008*/ 	.byte	0x04, 0x17
        /*000a*/ 	.short	(.L_318 - .L_317)
.L_317:
        /*000c*/ 	.word	0x00000000
        /*0010*/ 	.short	0x0001
        /*0012*/ 	.short	0x0008
        /*0014*/ 	.byte	0x00, 0xf0, 0x41, 0x00


	//----- nvinfo : EIATTR_KPARAM_INFO
	.align		4
.L_318:
        /*0018*/ 	.byte	0x04, 0x17
        /*001a*/ 	.short	(.L_320 - .L_319)
.L_319:
        /*001c*/ 	.word	0x00000000
        /*0020*/ 	.short	0x0000
        /*0022*/ 	.short	0x0000
        /*0024*/ 	.byte	0x00, 0xf0, 0x21, 0x00


	//----- nvinfo : EIATTR_SPARSE_MMA_MASK
	.align		4
.L_320:
        /*0028*/ 	.byte	0x03, 0x50
        /*002a*/ 	.short	0x0000


	//----- nvinfo : EIATTR_MAXREG_COUNT
	.align		4
        /*002c*/ 	.byte	0x03, 0x1b
        /*002e*/ 	.short	0x00ff


	//----- nvinfo : EIATTR_MERCURY_ISA_VERSION
	.align		4
        /*0030*/ 	.byte	0x03, 0x5f
        /*0032*/ 	.short	0x0101


	//----- nvinfo : EIATTR_VRC_CTA_INIT_COUNT
	.align		4
        /*0034*/ 	.byte	0x02, 0x4a
	.zero		1
	.zero		1


	//----- nvinfo : EIATTR_EXIT_INSTR_OFFSETS
	.align		4
        /*0038*/ 	.byte	0x04, 0x1c
        /*003a*/ 	.short	(.L_322 - .L_321)


	//   ....[0]....
.L_321:
        /*003c*/ 	.word	0x00000130


	//   ....[1]....
        /*0040*/ 	.word	0x00000230


	//   ....[2]....
        /*0044*/ 	.word	0x00000260


	//----- nvinfo : EIATTR_MAX_THREADS
	.align		4
.L_322:
        /*0048*/ 	.byte	0x04, 0x05
        /*004a*/ 	.short	(.L_324 - .L_323)
.L_323:
        /*004c*/ 	.word	0x00000100
        /*0050*/ 	.word	0x00000001
        /*0054*/ 	.word	0x00000001


	//----- nvinfo : EIATTR_CBANK_PARAM_SIZE
	.align		4
.L_324:
        /*0058*/ 	.byte	0x03, 0x19
        /*005a*/ 	.short	0x0018


	//----- nvinfo : EIATTR_PARAM_CBANK
	.align		4
        /*005c*/ 	.byte	0x04, 0x0a
        /*005e*/ 	.short	(.L_326 - .L_325)
	.align		4
.L_325:
        /*0060*/ 	.word	index@(.nv.constant0._ZN3cub18CUB_300001_SM_10006detail8for_each13static_kernelINS2_12policy_hub_t12policy_500_tEmN6thrust24THRUST_300001_SM_1000_NS8cuda_cub20__uninitialized_fill7functorINS7_10device_ptrIiEEiEEEEvT0_T1_)
        /*0064*/ 	.short	0x0380
        /*0066*/ 	.short	0x0018


	//----- nvinfo : EIATTR_SW_WAR
	.align		4
.L_326:
        /*0068*/ 	.byte	0x04, 0x36
        /*006a*/ 	.short	(.L_328 - .L_327)
.L_327:
        /*006c*/ 	.word	0x00000008
.L_328:


//--------------------- .nv.info._ZN3cub18CUB_300001_SM_10006detail11EmptyKernelIvEEvv --------------------------
	.section	.nv.info._ZN3cub18CUB_300001_SM_10006detail11EmptyKernelIvEEvv,"",@"SHT_CUDA_INFO"
	.sectionflags	@""
	.align	4


	//----- nvinfo : EIATTR_CUDA_API_VERSION
	.align		4
        /*0000*/ 	.byte	0x04, 0x37
        /*0002*/ 	.short	(.L_330 - .L_329)
.L_329:
        /*0004*/ 	.word	0x00000082


	//----- nvinfo : EIATTR_SPARSE_MMA_MASK
	.align		4
.L_330:
        /*0008*/ 	.byte	0x03, 0x50
        /*000a*/ 	.short	0x0000


	//----- nvinfo : EIATTR_MAXREG_COUNT
	.align		4
        /*000c*/ 	.byte	0x03, 0x1b
        /*000e*/ 	.short	0x00ff


	//----- nvinfo : EIATTR_MERCURY_ISA_VERSION
	.align		4
        /*0010*/ 	.byte	0x03, 0x5f
        /*0012*/ 	.short	0x0101


	//----- nvinfo : EIATTR_VRC_CTA_INIT_COUNT
	.align		4
        /*0014*/ 	.byte	0x02, 0x4a
	.zero		1
	.zero		1


	//----- nvinfo : EIATTR_EXIT_INSTR_OFFSETS
	.align		4
        /*0018*/ 	.byte	0x04, 0x1c
        /*001a*/ 	.short	(.L_332 - .L_331)


	//   ....[0]....
.L_331:
        /*001c*/ 	.word	0x00000010


	//----- nvinfo : EIATTR_SW_WAR
	.align		4
.L_332:
        /*0020*/ 	.byte	0x04, 0x36
        /*0022*/ 	.short	(.L_334 - .L_333)
.L_333:
        /*0024*/ 	.word	0x00000008
.L_334:


//--------------------- .nv.callgraph             --------------------------
	.section	.nv.callgraph,"",@"SHT_CUDA_CALLGRAPH"
	.align	4
	.sectionentsize	8
	.align		4
        /*0000*/ 	.word	0x00000000
	.align		4
        /*0004*/ 	.word	0xffffffff
	.align		4
        /*0008*/ 	.word	0x00000000
	.align		4
        /*000c*/ 	.word	0xfffffffe
	.align		4
        /*0010*/ 	.word	0x00000000
	.align		4
        /*0014*/ 	.word	0xfffffffd
	.align		4
        /*0018*/ 	.word	0x00000000
	.align		4
        /*001c*/ 	.word	0xfffffffc


//--------------------- .nv.constant4             --------------------------
	.section	.nv.constant4,"a",@progbits
	.align	8
	.align		8
.nv.constant4:
        /*0000*/ 	.dword	_ZN30_INTERNAL_5bb40aa7_4_k_cu_main4cuda3std3__45__cpo5beginE
	.align		8
        /*0008*/ 	.dword	_ZN30_INTERNAL_5bb40aa7_4_k_cu_main4cuda3std3__45__cpo3endE
	.align		8
        /*0010*/ 	.dword	_ZN30_INTERNAL_5bb40aa7_4_k_cu_main4cuda3std3__45__cpo6cbeginE
	.align		8
        /*0018*/ 	.dword	_ZN30_INTERNAL_5bb40aa7_4_k_cu_main4cuda3std3__45__cpo4cendE
	.align		8
        /*0020*/ 	.dword	_ZN30_INTERNAL_5bb40aa7_4_k_cu_main4cuda3std3__45__cpo6rbeginE
	.align		8
        /*0028*/ 	.dword	_ZN30_INTERNAL_5bb40aa7_4_k_cu_main4cuda3std3__45__cpo4rendE
	.align		8
        /*0030*/ 	.dword	_ZN30_INTERNAL_5bb40aa7_4_k_cu_main4cuda3std3__45__cpo7crbeginE
	.align		8
        /*0038*/ 	.dword	_ZN30_INTERNAL_5bb40aa7_4_k_cu_main4cuda3std3__45__cpo5crendE
	.align		8
        /*0040*/ 	.dword	_ZN30_INTERNAL_5bb40aa7_4_k_cu_main4cuda3std3__432_GLOBAL__N__5bb40aa7_4_k_cu_main6ignoreE
	.align		8
        /*0048*/ 	.dword	_ZN30_INTERNAL_5bb40aa7_4_k_cu_main4cuda3std3__419piecewise_constructE
	.align		8
        /*0050*/ 	.dword	_ZN30_INTERNAL_5bb40aa7_4_k_cu_main4cuda3std3__48in_placeE
	.align		8
        /*0058*/ 	.dword	_ZN30_INTERNAL_5bb40aa7_4_k_cu_main4cuda3std3__420unreachable_sentinelE
	.align		8
        /*0060*/ 	.dword	_ZN30_INTERNAL_5bb40aa7_4_k_cu_main4cuda3std3__47nulloptE
	.align		8
        /*0068*/ 	.dword	_ZN30_INTERNAL_5bb40aa7_4_k_cu_main4cuda3std3__48unexpectE
	.align		8
        /*0070*/ 	.dword	_ZN30_INTERNAL_5bb40aa7_4_k_cu_main4cuda3std6ranges3__45__cpo4swapE
	.align		8
        /*0078*/ 	.dword	_ZN30_INTERNAL_5bb40aa7_4_k_cu_main4cuda3std6ranges3__45__cpo9iter_moveE
	.align		8
        /*0080*/ 	.dword	_ZN30_INTERNAL_5bb40aa7_4_k_cu_main4cuda3std6ranges3__45__cpo5beginE
	.align		8
        /*0088*/ 	.dword	_ZN30_INTERNAL_5bb40aa7_4_k_cu_main4cuda3std6ranges3__45__cpo3endE
	.align		8
        /*0090*/ 	.dword	_ZN30_INTERNAL_5bb40aa7_4_k_cu_main4cuda3std6ranges3__45__cpo6cbeginE
	.align		8
        /*0098*/ 	.dword	_ZN30_INTERNAL_5bb40aa7_4_k_cu_main4cuda3std6ranges3__45__cpo4cendE
	.align		8
        /*00a0*/ 	.dword	_ZN30_INTERNAL_5bb40aa7_4_k_cu_main4cuda3std6ranges3__45__cpo7advanceE
	.align		8
        /*00a8*/ 	.dword	_ZN30_INTERNAL_5bb40aa7_4_k_cu_main4cuda3std6ranges3__45__cpo9iter_swapE
	.align		8
        /*00b0*/ 	.dword	_ZN30_INTERNAL_5bb40aa7_4_k_cu_main4cuda3std6ranges3__45__cpo4nextE
	.align		8
        /*00b8*/ 	.dword	_ZN30_INTERNAL_5bb40aa7_4_k_cu_main4cuda3std6ranges3__45__cpo4prevE
	.align		8
        /*00c0*/ 	.dword	_ZN30_INTERNAL_5bb40aa7_4_k_cu_main4cuda3std6ranges3__45__cpo4dataE
	.align		8
        /*00c8*/ 	.dword	_ZN30_INTERNAL_5bb40aa7_4_k_cu_main4cuda3std6ranges3__45__cpo5cdataE
	.align		8
        /*00d0*/ 	.dword	_ZN30_INTERNAL_5bb40aa7_4_k_cu_main4cuda3std6ranges3__45__cpo4sizeE
	.align		8
        /*00d8*/ 	.dword	_ZN30_INTERNAL_5bb40aa7_4_k_cu_main4cuda3std6ranges3__45__cpo5ssizeE
	.align		8
        /*00e0*/ 	.dword	_ZN30_INTERNAL_5bb40aa7_4_k_cu_main4cuda3std6ranges3__45__cpo8distanceE
	.align		8
        /*00e8*/ 	.dword	_ZN30_INTERNAL_5bb40aa7_4_k_cu_main6thrust24THRUST_300001_SM_1000_NS8cuda_cub3parE
	.align		8
        /*00f0*/ 	.dword	_ZN30_INTERNAL_5bb40aa7_4_k_cu_main6thrust24THRUST_300001_SM_1000_NS8cuda_cub10par_nosyncE
	.align		8
        /*00f8*/ 	.dword	_ZN30_INTERNAL_5bb40aa7_4_k_cu_main6thrust24THRUST_300001_SM_1000_NS6system6detail10sequential3seqE
	.align		8
        /*0100*/ 	.dword	_ZN30_INTERNAL_5bb40aa7_4_k_cu_main6thrust24THRUST_300001_SM_1000_NS12placeholders2_1E
	.align		8
        /*0108*/ 	.dword	_ZN30_INTERNAL_5bb40aa7_4_k_cu_main6thrust24THRUST_300001_SM_1000_NS12placeholders2_2E
	.align		8
        /*0110*/ 	.dword	_ZN30_INTERNAL_5bb40aa7_4_k_cu_main6thrust24THRUST_300001_SM_1000_NS12placeholders2_3E
	.align		8
        /*0118*/ 	.dword	_ZN30_INTERNAL_5bb40aa7_4_k_cu_main6thrust24THRUST_300001_SM_1000_NS12placeholders2_4E
	.align		8
        /*0120*/ 	.dword	_ZN30_INTERNAL_5bb40aa7_4_k_cu_main6thrust24THRUST_300001_SM_1000_NS12placeholders2_5E
	.align		8
        /*0128*/ 	.dword	_ZN30_INTERNAL_5bb40aa7_4_k_cu_main6thrust24THRUST_300001_SM_1000_NS12placeholders2_6E
	.align		8
        /*0130*/ 	.dword	_ZN30_INTERNAL_5bb40aa7_4_k_cu_main6thrust24THRUST_300001_SM_1000_NS12placeholders2_7E
	.align		8
        /*0138*/ 	.dword	_ZN30_INTERNAL_5bb40aa7_4_k_cu_main6thrust24THRUST_300001_SM_1000_NS12placeholders2_8E
	.align		8
        /*0140*/ 	.dword	_ZN30_INTERNAL_5bb40aa7_4_k_cu_main6thrust24THRUST_300001_SM_1000_NS12placeholders2_9E
	.align		8
        /*0148*/ 	.dword	_ZN30_INTERNAL_5bb40aa7_4_k_cu_main6thrust24THRUST_300001_SM_1000_NS12placeholders3_10E
	.align		8
        /*0150*/ 	.dword	_ZN30_INTERNAL_5bb40aa7_4_k_cu_main6thrust24THRUST_300001_SM_1000_NS3seqE


//--------------------- .text._ZN3cub18CUB_300001_SM_10006detail6reduce28DeviceReduceSingleTileKernelINS2_10policy_hubIiy8maxFunctE10Policy1000EPiS8_iS5_iiN4cuda3std3__410__identityEEEvT0_T1_T2_T3_T4_T6_ --------------------------
	.section	.text._ZN3cub18CUB_300001_SM_10006detail6reduce28DeviceReduceSingleTileKernelINS2_10policy_hubIiy8maxFunctE10Policy1000EPiS8_iS5_iiN4cuda3std3__410__identityEEEvT0_T1_T2_T3_T4_T6_,"ax",@progbits
	.align	128
        .global         _ZN3cub18CUB_300001_SM_10006detail6reduce28DeviceReduceSingleTileKernelINS2_10policy_hubIiy8maxFunctE10Policy1000EPiS8_iS5_iiN4cuda3std3__410__identityEEEvT0_T1_T2_T3_T4_T6_
        .type           _ZN3cub18CUB_300001_SM_10006detail6reduce28DeviceReduceSingleTileKernelINS2_10policy_hubIiy8maxFunctE10Policy1000EPiS8_iS5_iiN4cuda3std3__410__identityEEEvT0_T1_T2_T3_T4_T6_,@function
        .size           _ZN3cub18CUB_300001_SM_10006detail6reduce28DeviceReduceSingleTileKernelINS2_10policy_hubIiy8maxFunctE10Policy1000EPiS8_iS5_iiN4cuda3std3__410__identityEEEvT0_T1_T2_T3_T4_T6_,(.L_x_425 - _ZN3cub18CUB_300001_SM_10006detail6reduce28DeviceReduceSingleTileKernelINS2_10policy_hubIiy8maxFunctE10Policy1000EPiS8_iS5_iiN4cuda3std3__410__identityEEEvT0_T1_T2_T3_T4_T6_)
        .other          _ZN3cub18CUB_300001_SM_10006detail6reduce28DeviceReduceSingleTileKernelINS2_10policy_hubIiy8maxFunctE10Policy1000EPiS8_iS5_iiN4cuda3std3__410__identityEEEvT0_T1_T2_T3_T4_T6_,@"STO_CUDA_ENTRY STV_DEFAULT"
_ZN3cub18CUB_300001_SM_10006detail6reduce28DeviceReduceSingleTileKernelINS2_10policy_hubIiy8maxFunctE10Policy1000EPiS8_iS5_iiN4cuda3std3__410__identityEEEvT0_T1_T2_T3_T4_T6_:
.text._ZN3cub18CUB_300001_SM_10006detail6reduce28DeviceReduceSingleTileKernelINS2_10policy_hubIiy8maxFunctE10Policy1000EPiS8_iS5_iiN4cuda3std3__410__identityEEEvT0_T1_T2_T3_T4_T6_:
[----:B------:R-:W-:Y:S01]  /*0000*/  LDC R1, c[0x0][0x37c] ;  /* 0x0000df00ff017b82 */ /* 0x000fe20000000800 */
[----:B------:R-:W0:Y:S01]  /*0010*/  LDCU UR4, c[0x0][0x390] ;  /* 0x00007200ff0477ac */ /* 0x000e220008000800 */
[----:B------:R-:W1:Y:S01]  /*0020*/  LDCU.64 UR6, c[0x0][0x358] ;  /* 0x00006b00ff0677ac */ /* 0x000e620008000a00 */
[----:B0-----:R-:W-:-:S05]  /*0030*/  IMAD.U32 R18, RZ, RZ, UR4 ;  /* 0x00000004ff127e24 */ /* 0x001fca000f8e00ff */
[----:B------:R-:W-:-:S13]  /*0040*/  ISETP.NE.AND P0, PT, R18, RZ, PT ;  /* 0x000000ff1200720c */ /* 0x000fda0003f05270 */
[----:B-1----:R-:W-:Y:S05]  /*0050*/  @P0 BRA `(.L_x_0) ;  /* 0x00000000001c0947 */ /* 0x002fea0003800000 */
[----:B------:R-:W0:Y:S02]  /*0060*/  S2R R0, SR_TID.X ;  /* 0x0000000000007919 */ /* 0x000e240000002100 */
[----:B0-----:R-:W-:-:S13]  /*0070*/  ISETP.NE.AND P0, PT, R0, RZ, PT ;  /* 0x000000ff0000720c */ /* 0x001fda0003f05270 */
[----:B------:R-:W-:Y:S05]  /*0080*/  @P0 EXIT ;  /* 0x000000000000094d */ /* 0x000fea0003800000 */
[----:B------:R-:W0:Y:S08]  /*0090*/  LDC R5, c[0x0][0x3a0] ;  /* 0x0000e800ff057b82 */ /* 0x000e300000000800 */
[----:B------:R-:W0:Y:S02]  /*00a0*/  LDC.64 R2, c[0x0][0x388] ;  /* 0x0000e200ff027b82 */ /* 0x000e240000000a00 */
[----:B0-----:R-:W-:Y:S01]  /*00b0*/  STG.E desc[UR6][R2.64], R5 ;  /* 0x0000000502007986 */ /* 0x001fe2000c101906 */
[----:B------:R-:W-:Y:S05]  /*00c0*/  EXIT ;  /* 0x000000000000794d */ /* 0x000fea0003800000 */
.L_x_0:
[----:B------:R-:W0:Y:S01]  /*00d0*/  LDCU UR4, c[0x0][0x380] ;  /* 0x00007000ff0477ac */ /* 0x000e220008000800 */
[----:B------:R-:W-:Y:S01]  /*00e0*/  BSSY.RECONVERGENT B0, `(.L_x_1) ;  /* 0x0000831000007945 */ /* 0x000fe20003800200 */
[----:B0-----:R-:W-:-:S09]  /*00f0*/  ULOP3.LUT UP0, URZ, UR4, 0xf, URZ, 0xc0, !UPT ;  /* 0x0000000f04ff7892 */ /* 0x001fd2000f80c0ff */
[----:B------:R-:W-:Y:S05]  /*0100*/  BRA.U UP0, `(.L_x_2) ;  /* 0x0000004100307547 */ /* 0x000fea000b800000 */
[----:B------:R-:W-:-:S13]  /*0110*/  ISETP.GT.AND P0, PT, R18, 0xfff, PT ;  /* 0x00000fff1200780c */ /* 0x000fda0003f04270 */
[----:B------:R-:W-:Y:S05]  /*0120*/  @P0 BRA `(.L_x_3) ;  /* 0x0000002000340947 */ /* 0x000fea0003800000 */
[----:B------:R-:W0:Y:S01]  /*0130*/  S2R R3, SR_TID.X ;  /* 0x0000000000037919 */ /* 0x000e220000002100 */
[----:B------:R-:W-:Y:S01]  /*0140*/  BSSY.RECONVERGENT B1, `(.L_x_4) ;  /* 0x0000009000017945 */ /* 0x000fe20003800200 */
[----:B------:R-:W-:Y:S01]  /*0150*/  IMAD.MOV.U32 R7, RZ, RZ, RZ ;  /* 0x000000ffff077224 */ /* 0x000fe200078e00ff */
[----:B0-----:R-:W-:Y:S01]  /*0160*/  ISETP.GE.AND P0, PT, R3, R18, PT ;  /* 0x000000120300720c */ /* 0x001fe20003f06270 */
[----:B------:R-:W-:-:S12]  /*0170*/  IMAD.MOV.U32 R5, RZ, RZ, R3 ;  /* 0x000000ffff057224 */ /* 0x000fd800078e0003 */
[----:B------:R-:W-:Y:S05]  /*0180*/  @P0 BRA `(.L_x_5) ;  /* 0x0000000000100947 */ /* 0x000fea0003800000 */
[----:B------:R-:W0:Y:S02]  /*0190*/  LDC.64 R6, c[0x0][0x380] ;  /* 0x0000e000ff067b82 */ /* 0x000e240000000a00 */
[----:B0-----:R-:W-:-:S06]  /*01a0*/  IMAD.WIDE.U32 R6, R3, 0x4, R6 ;  /* 0x0000000403067825 */ /* 0x001fcc00078e0006 */
[----:B------:R0:W5:Y:S01]  /*01b0*/  LDG.E.CONSTANT R7, desc[UR6][R6.64] ;  /* 0x0000000606077981 */ /* 0x000162000c1e9900 */
[----:B------:R-:W-:-:S07]  /*01c0*/  VIADD R5, R3, 0x100 ;  /* 0x0000010003057836 */ /* 0x000fce0000000000 */
.L_x_5:
[----:B------:R-:W-:Y:S05]  /*01d0*/  BSYNC.RECONVERGENT B1 ;  /* 0x0000000000017941 */ /* 0x000fea0003800200 */
.L_x_4:
[----:B------:R-:W-:Y:S01]  /*01e0*/  ISETP.GE.AND P0, PT, R5, R18, PT ;  /* 0x000000120500720c */ /* 0x000fe20003f06270 */
[----:B------:R-:W-:-:S12]  /*01f0*/  BSSY.RECONVERGENT B1, `(.L_x_6) ;  /* 0x0000102000017945 */ /* 0x000fd80003800200 */
[----:B------:R-:W-:Y:S05]  /*0200*/  @P0 BRA `(.L_x_7) ;  /* 0x0000001000000947 */ /* 0x000fea0003800000 */
[----:B------:R-:W-:Y:S01]  /*0210*/  LOP3.LUT R9, RZ, R5, RZ, 0x33, !PT ;  /* 0x00000005ff097212 */ /* 0x000fe200078e33ff */
[----:B------:R-:W-:Y:S04]  /*0220*/  BSSY.RECONVERGENT B2, `(.L_x_8) ;  /* 0x0000084000027945 */ /* 0x000fe80003800200 */
[----:B------:R-:W-:-:S05]  /*0230*/  IMAD.IADD R9, R9, 0x1, R18 ;  /* 0x0000000109097824 */ /* 0x000fca00078e0212 */
[C---:B------:R-:W-:Y:S02]  /*0240*/  ISETP.GE.U32.AND P1, PT, R9.reuse, 0xf00, PT ;  /* 0x00000f000900780c */ /* 0x040fe40003f26070 */
[----:B------:R-:W-:-:S04]  /*0250*/  LEA.HI R0, R9, 0x1, RZ, 0x18 ;  /* 0x0000000109007811 */ /* 0x000fc800078fc0ff */
[----:B------:R-:W-:-:S04]  /*0260*/  LOP3.LUT R4, R0, 0xf, RZ, 0xc0, !PT ;  /* 0x0000000f00047812 */ /* 0x000fc800078ec0ff */
[----:B------:R-:W-:-:S03]  /*0270*/  ISETP.NE.AND P0, PT, R4, RZ, PT ;  /* 0x000000ff0400720c */ /* 0x000fc60003f05270 */
[----:B------:R-:W-:Y:S10]  /*0280*/  @!P1 BRA `(.L_x_9) ;  /* 0x0000000400f49947 */ /* 0x000ff40003800000 */
[----:B------:R-:W1:Y:S01]  /*0290*/  LDC.64 R8, c[0x0][0x380] ;  /* 0x0000e000ff087b82 */ /* 0x000e620000000a00 */
[----:B------:R-:W-:-:S05]  /*02a0*/  LOP3.LUT R2, R0, 0x1fffff0, RZ, 0xc0, !PT ;  /* 0x01fffff000027812 */ /* 0x000fca00078ec0ff */
[----:B------:R-:W-:Y:S02]  /*02b0*/  IMAD.MOV R2, RZ, RZ, -R2 ;  /* 0x000000ffff027224 */ /* 0x000fe400078e0a02 */
[----:B-1----:R-:W-:-:S03]  /*02c0*/  IMAD.WIDE.U32 R8, R5, 0x4, R8 ;  /* 0x0000000405087825 */ /* 0x002fc600078e0008 */
[----:B------:R-:W-:-:S05]  /*02d0*/  IADD3 R10, P1, PT, R8, 0x2000, RZ ;  /* 0x00002000080a7810 */ /* 0x000fca0007f3e0ff */
[----:B------:R-:W-:-:S08]  /*02e0*/  IMAD.X R11, RZ, RZ, R9, P1 ;  /* 0x000000ffff0b7224 */ /* 0x000fd000008e0609 */
.L_x_10:
[----:B0-----:R-:W2:Y:S01]  /*02f0*/  LDG.E.CONSTANT R6, desc[UR6][R10.64+-0x2000] ;  /* 0xffe000060a067981 */ /* 0x001ea2000c1e9900 */
[----:B------:R-:W0:Y:S03]  /*0300*/  LDC.64 R8, c[0x0][0x398] ;  /* 0x0000e600ff087b82 */ /* 0x000e260000000a00 */
[----:B------:R-:W3:Y:S04]  /*0310*/  LDG.E.CONSTANT R20, desc[UR6][R10.64+-0x1c00] ;  /* 0xffe400060a147981 */ /* 0x000ee8000c1e9900 */
[----:B------:R-:W4:Y:S01]  /*0320*/  LDG.E.CONSTANT R21, desc[UR6][R10.64+-0x1800] ;  /* 0xffe800060a157981 */ /* 0x000f22000c1e9900 */
[----:B0----5:R-:W-:-:S06]  /*0330*/  IMAD.WIDE R12, R7, 0x4, R8 ;  /* 0x00000004070c7825 */ /* 0x021fcc00078e0208 */
[----:B------:R-:W4:Y:S01]  /*0340*/  LDG.E R12, desc[UR6][R12.64] ;  /* 0x000000060c0c7981 */ /* 0x000f22000c1e1900 */
[----:B--2---:R-:W-:-:S06]  /*0350*/  IMAD.WIDE R14, R6, 0x4, R8 ;  /* 0x00000004060e7825 */ /* 0x004fcc00078e0208 */
[----:B------:R-:W4:Y:S01]  /*0360*/  LDG.E R15, desc[UR6][R14.64] ;  /* 0x000000060e0f7981 */ /* 0x000f22000c1e1900 */
[----:B---3--:R-:W-:-:S06]  /*0370*/  IMAD.WIDE R16, R20, 0x4, R8 ;  /* 0x0000000414107825 */ /* 0x008fcc00078e0208 */
[----:B------:R-:W2:Y:S01]  /*0380*/  LDG.E R17, desc[UR6][R16.64] ;  /* 0x0000000610117981 */ /* 0x000ea2000c1e1900 */
[----:B----4-:R-:W-:-:S04]  /*0390*/  ISETP.GT.AND P1, PT, R12, R15, PT ;  /* 0x0000000f0c00720c */ /* 0x010fc80003f24270 */
[----:B------:R-:W-:-:S05]  /*03a0*/  SEL R19, R7, R6, P1 ;  /* 0x0000000607137207 */ /* 0x000fca0000800000 */
[----:B------:R-:W-:-:S06]  /*03b0*/  IMAD.WIDE R6, R19, 0x4, R8 ;  /* 0x0000000413067825 */ /* 0x000fcc00078e0208 */
[----:B------:R-:W2:Y:S01]  /*03c0*/  LDG.E R6, desc[UR6][R6.64] ;  /* 0x0000000606067981 */ /* 0x000ea2000c1e1900 */
[----:B------:R-:W-:-:S06]  /*03d0*/  IMAD.WIDE R14, R21, 0x4, R8 ;  /* 0x00000004150e7825 */ /* 0x000fcc00078e0208 */
[----:B------:R-:W3:Y:S01]  /*03e0*/  LDG.E R15, desc[UR6][R14.64] ;  /* 0x000000060e0f7981 */ /* 0x000ee2000c1e1900 */
[----:B--2---:R-:W-:-:S04]  /*03f0*/  ISETP.GT.AND P1, PT, R6, R17, PT ;  /* 0x000000110600720c */ /* 0x004fc80003f24270 */
[----:B------:R-:W-:Y:S02]  /*0400*/  SEL R19, R19, R20, P1 ;  /* 0x0000001413137207 */ /* 0x000fe40000800000 */
[----:B------:R-:W2:Y:S03]  /*0410*/  LDG.E.CONSTANT R20, desc[UR6][R10.64+-0x1400] ;  /* 0xffec00060a147981 */ /* 0x000ea6000c1e9900 */
[----:B------:R-:W-:-:S06]  /*0420*/  IMAD.WIDE R12, R19, 0x4, R8 ;  /* 0x00000004130c7825 */ /* 0x000fcc00078e0208 */
[----:B------:R-:W3:Y:S01]  /*0430*/  LDG.E R12, desc[UR6][R12.64] ;  /* 0x000000060c0c7981 */ /* 0x000ee2000c1e1900 */
[----:B--2---:R-:W-:-:S06]  /*0440*/  IMAD.WIDE R16, R20, 0x4, R8 ;  /* 0x0000000414107825 */ /* 0x004fcc00078e0208 */
[----:B------:R-:W2:Y:S01]  /*0450*/  LDG.E R17, desc[UR6][R16.64] ;  /* 0x0000000610117981 */ /* 0x000ea2000c1e1900 */
[----:B---3--:R-:W-:-:S04]  /*0460*/  ISETP.GT.AND P1, PT, R12, R15, PT ;  /* 0x0000000f0c00720c */ /* 0x008fc80003f24270 */
[----:B------:R-:W-:Y:S02]  /*0470*/  SEL R19, R19, R21, P1 ;  /* 0x0000001513137207 */ /* 0x000fe40000800000 */
[----:B------:R-:W3:Y:S03]  /*0480*/  LDG.E.CONSTANT R21, desc[UR6][R10.64+-0x1000] ;  /* 0xfff000060a157981 */ /* 0x000ee6000c1e9900 */
[----:B------:R-:W-:-:S06]  /*0490*/  IMAD.WIDE R6, R19, 0x4, R8 ;  /* 0x0000000413067825 */ /* 0x000fcc00078e0208 */
[----:B------:R-:W2:Y:S01]  /*04a0*/  LDG.E R6, desc[UR6][R6.64] ;  /* 0x0000000606067981 */ /* 0x000ea2000c1e1900 */
[----:B---3--:R-:W-:-:S06]  /*04b0*/  IMAD.WIDE R14, R21, 0x4, R8 ;  /* 0x00000004150e7825 */ /* 0x008fcc00078e0208 */
        /* <DEDUP_REMOVED lines=79> */
[----:B------:R-:W-:-:S05]  /*09b0*/  SEL R19, R19, R21, P1 ;  /* 0x0000001513137207 */ /* 0x000fca0000800000 */
[----:B------:R-:W-:-:S06]  /*09c0*/  IMAD.WIDE R8, R19, 0x4, R8 ;  /* 0x0000000413087825 */ /* 0x000fcc00078e0208 */
[----:B------:R-:W2:Y:S01]  /*09d0*/  LDG.E R8, desc[UR6][R8.64] ;  /* 0x0000000608087981 */ /* 0x000ea2000c1e1900 */
[----:B------:R-:W-:-:S05]  /*09e0*/  VIADD R2, R2, 0x10 ;  /* 0x0000001002027836 */ /* 0x000fca0000000000 */
[----:B------:R-:W-:Y:S02]  /*09f0*/  ISETP.NE.AND P2, PT, R2, RZ, PT ;  /* 0x000000ff0200720c */ /* 0x000fe40003f45270 */
[----:B------:R-:W-:Y:S01]  /*0a00*/  IADD3 R10, P3, PT, R10, 0x4000, RZ ;  /* 0x000040000a0a7810 */ /* 0x000fe20007f7e0ff */
[----:B------:R-:W-:-:S04]  /*0a10*/  VIADD R5, R5, 0x1000 ;  /* 0x0000100005057836 */ /* 0x000fc80000000000 */
[----:B------:R-:W-:Y:S01]  /*0a20*/  IMAD.X R11, RZ, RZ, R11, P3 ;  /* 0x000000ffff0b7224 */ /* 0x000fe200018e060b */
[----:B--2---:R-:W-:-:S04]  /*0a30*/  ISETP.GT.AND P1, PT, R8, R17, PT ;  /* 0x000000110800720c */ /* 0x004fc80003f24270 */
[----:B------:R-:W-:Y:S01]  /*0a40*/  SEL R7, R19, R20, P1 ;  /* 0x0000001413077207 */ /* 0x000fe20000800000 */
[----:B------:R-:W-:Y:S08]  /*0a50*/  @P2 BRA `(.L_x_10) ;  /* 0xfffffff800242947 */ /* 0x000ff0000383ffff */
.L_x_9:
[----:B------:R-:W-:Y:S05]  /*0a60*/  BSYNC.RECONVERGENT B2 ;  /* 0x0000000000027941 */ /* 0x000fea0003800200 */
.L_x_8:
[----:B------:R-:W-:Y:S05]  /*0a70*/  @!P0 BRA `(.L_x_7) ;  /* 0x0000000400e48947 */ /* 0x000fea0003800000 */
[----:B------:R-:W-:Y:S01]  /*0a80*/  ISETP.GE.U32.AND P1, PT, R4, 0x8, PT ;  /* 0x000000080400780c */ /* 0x000fe20003f26070 */
[----:B------:R-:W-:Y:S01]  /*0a90*/  BSSY.RECONVERGENT B2, `(.L_x_11) ;  /* 0x0000040000027945 */ /* 0x000fe20003800200 */
[----:B------:R-:W-:-:S04]  /*0aa0*/  LOP3.LUT R2, R0, 0x7, RZ, 0xc0, !PT ;  /* 0x0000000700027812 */ /* 0x000fc800078ec0ff */
[----:B------:R-:W-:-:S07]  /*0ab0*/  ISETP.NE.AND P0, PT, R2, RZ, PT ;  /* 0x000000ff0200720c */ /* 0x000fce0003f05270 */
[----:B------:R-:W-:Y:S06]  /*0ac0*/  @!P1 BRA `(.L_x_12) ;  /* 0x0000000000f09947 */ /* 0x000fec0003800000 */
[----:B------:R-:W1:Y:S08]  /*0ad0*/  LDC.64 R8, c[0x0][0x380] ;  /* 0x0000e000ff087b82 */ /* 0x000e700000000a00 */
[----:B------:R-:W2:Y:S01]  /*0ae0*/  LDC.64 R10, c[0x0][0x398] ;  /* 0x0000e600ff0a7b82 */ /* 0x000ea20000000a00 */
[----:B-1----:R-:W-:-:S05]  /*0af0*/  IMAD.WIDE R8, R5, 0x4, R8 ;  /* 0x0000000405087825 */ /* 0x002fca00078e0208 */
[----:B------:R-:W3:Y:S01]  /*0b00*/  LDG.E.CONSTANT R4, desc[UR6][R8.64] ;  /* 0x0000000608047981 */ /* 0x000ee2000c1e9900 */
[----:B--2--5:R-:W-:-:S03]  /*0b10*/  IMAD.WIDE R12, R7, 0x4, R10 ;  /* 0x00000004070c7825 */ /* 0x024fc600078e020a */
[----:B------:R-:W2:Y:S04]  /*0b20*/  LDG.E.CONSTANT R20, desc[UR6][R8.64+0x400] ;  /* 0x0004000608147981 */ /* 0x000ea8000c1e9900 */
[----:B------:R-:W4:Y:S01]  /*0b30*/  LDG.E R12, desc[UR6][R12.64] ;  /* 0x000000060c0c7981 */ /* 0x000f22000c1e1900 */
[----:B---3--:R-:W-:-:S06]  /*0b40*/  IMAD.WIDE R14, R4, 0x4, R10 ;  /* 0x00000004040e7825 */ /* 0x008fcc00078e020a */
[----:B------:R-:W4:Y:S01]  /*0b50*/  LDG.E R15, desc[UR6][R14.64] ;  /* 0x000000060e0f7981 */ /* 0x000f22000c1e1900 */
[----:B--2---:R-:W-:-:S06]  /*0b60*/  IMAD.WIDE R16, R20, 0x4, R10 ;  /* 0x0000000414107825 */ /* 0x004fcc00078e020a */
[----:B------:R-:W2:Y:S01]  /*0b70*/  LDG.E R17, desc[UR6][R16.64] ;  /* 0x0000000610117981 */ /* 0x000ea2000c1e1900 */
[----:B----4-:R-:W-:-:S04]  /*0b80*/  ISETP.GT.AND P1, PT, R12, R15, PT ;  /* 0x0000000f0c00720c */ /* 0x010fc80003f24270 */
[----:B------:R-:W-:Y:S02]  /*0b90*/  SEL R19, R7, R4, P1 ;  /* 0x0000000407137207 */ /* 0x000fe40000800000 */
[----:B------:R-:W3:Y:S03]  /*0ba0*/  LDG.E.CONSTANT R4, desc[UR6][R8.64+0x800] ;  /* 0x0008000608047981 */ /* 0x000ee6000c1e9900 */
[----:B0-----:R-:W-:-:S06]  /*0bb0*/  IMAD.WIDE R6, R19, 0x4, R10 ;  /* 0x0000000413067825 */ /* 0x001fcc00078e020a */
        /* <DEDUP_REMOVED lines=42> */
[----:B------:R-:W-:Y:S01]  /*0e60*/  VIADD R5, R5, 0x800 ;  /* 0x0000080005057836 */ /* 0x000fe20000000000 */
[----:B--2---:R-:W-:-:S04]  /*0e70*/  ISETP.GT.AND P1, PT, R10, R17, PT ;  /* 0x000000110a00720c */ /* 0x004fc80003f24270 */
[----:B------:R-:W-:-:S09]  /*0e80*/  SEL R7, R19, R20, P1 ;  /* 0x0000001413077207 */ /* 0x000fd20000800000 */
.L_x_12:
[----:B------:R-:W-:Y:S05]  /*0e90*/  BSYNC.RECONVERGENT B2 ;  /* 0x0000000000027941 */ /* 0x000fea0003800200 */
.L_x_11:
        /* <DEDUP_REMOVED lines=38> */
.L_x_14:
[----:B------:R-:W-:Y:S05]  /*1100*/  BSYNC.RECONVERGENT B2 ;  /* 0x0000000000027941 */ /* 0x000fea0003800200 */
.L_x_13:
[----:B------:R-:W-:Y:S05]  /*1110*/  @!P0 BRA `(.L_x_7) ;  /* 0x00000000003c8947 */ /* 0x000fea0003800000 */
[----:B------:R-:W1:Y:S01]  /*1120*/  LDC.64 R14, c[0x0][0x398] ;  /* 0x0000e600ff0e7b82 */ /* 0x000e620000000a00 */
[----:B------:R-:W-:-:S07]  /*1130*/  IMAD.MOV R0, RZ, RZ, -R0 ;  /* 0x000000ffff007224 */ /* 0x000fce00078e0a00 */
[----:B------:R-:W2:Y:S02]  /*1140*/  LDC.64 R12, c[0x0][0x380] ;  /* 0x0000e000ff0c7b82 */ /* 0x000ea40000000a00 */
.L_x_15:
[----:B--2---:R-:W-:-:S06]  /*1150*/  IMAD.WIDE R8, R5, 0x4, R12 ;  /* 0x0000000405087825 */ /* 0x004fcc00078e020c */
[----:B------:R-:W2:Y:S01]  /*1160*/  LDG.E.CONSTANT R8, desc[UR6][R8.64] ;  /* 0x0000000608087981 */ /* 0x000ea2000c1e9900 */
[----:B-1---5:R-:W-:-:S06]  /*1170*/  IMAD.WIDE R16, R7, 0x4, R14 ;  /* 0x0000000407107825 */ /* 0x022fcc00078e020e */
[----:B------:R-:W3:Y:S01]  /*1180*/  LDG.E R16, desc[UR6][R16.64] ;  /* 0x0000000610107981 */ /* 0x000ee2000c1e1900 */
[----:B------:R-:W-:Y:S02]  /*1190*/  VIADD R0, R0, 0x1 ;  /* 0x0000000100007836 */ /* 0x000fe40000000000 */
[----:B--2---:R-:W-:-:S06]  /*11a0*/  IMAD.WIDE R10, R8, 0x4, R14 ;  /* 0x00000004080a7825 */ /* 0x004fcc00078e020e */
[----:B------:R-:W3:Y:S01]  /*11b0*/  LDG.E R11, desc[UR6][R10.64] ;  /* 0x000000060a0b7981 */ /* 0x000ee2000c1e1900 */
[----:B------:R-:W-:Y:S01]  /*11c0*/  ISETP.NE.AND P1, PT, R0, RZ, PT ;  /* 0x000000ff0000720c */ /* 0x000fe20003f25270 */
[----:B------:R-:W-:Y:S01]  /*11d0*/  VIADD R5, R5, 0x100 ;  /* 0x0000010005057836 */ /* 0x000fe20000000000 */
[----:B---3--:R-:W-:-:S04]  /*11e0*/  ISETP.GT.AND P0, PT, R16, R11, PT ;  /* 0x0000000b1000720c */ /* 0x008fc80003f04270 */
[----:B------:R-:W-:-:S07]  /*11f0*/  SEL R7, R7, R8, P0 ;  /* 0x0000000807077207 */ /* 0x000fce0000000000 */
[----:B------:R-:W-:Y:S05]  /*1200*/  @P1 BRA `(.L_x_15) ;  /* 0xfffffffc00d01947 */ /* 0x000fea000383ffff */
.L_x_7:
[----:B------:R-:W-:Y:S05]  /*1210*/  BSYNC.RECONVERGENT B1 ;  /* 0x0000000000017941 */ /* 0x000fea0003800200 */
.L_x_6:
[----:B------:R-:W-:-:S13]  /*1220*/  ISETP.GE.AND P0, PT, R18, 0x100, PT ;  /* 0x000001001200780c */ /* 0x000fda0003f06270 */
[----:B------:R-:W-:Y:S05]  /*1230*/  @!P0 BRA `(.L_x_16) ;  /* 0x0000000400e88947 */ /* 0x000fea0003800000 */
[----:B------:R-:W1:Y:S01]  /*1240*/  S2R R0, SR_LANEID ;  /* 0x0000000000007919 */ /* 0x000e620000000000 */
[----:B------:R-:W-:Y:S01]  /*1250*/  BSSY.RECONVERGENT B1, `(.L_x_17) ;  /* 0x000000f000017945 */ /* 0x000fe20003800200 */
[----:B-----5:R2:W3:Y:S01]  /*1260*/  SHFL.DOWN PT, R2, R7, 0x1, 0x1f ;  /* 0x08201f0007027f89 */ /* 0x0204e200000e0000 */
[C---:B-1----:R-:W-:Y:S02]  /*1270*/  ISETP.GT.AND P4, PT, R0.reuse, 0x1e, PT ;  /* 0x0000001e0000780c */ /* 0x042fe40003f84270 */
[C---:B------:R-:W-:Y:S02]  /*1280*/  ISETP.GT.AND P3, PT, R0.reuse, 0x1d, PT ;  /* 0x0000001d0000780c */ /* 0x040fe40003f64270 */
[C---:B------:R-:W-:Y:S02]  /*1290*/  ISETP.GT.AND P0, PT, R0.reuse, 0x1b, PT ;  /* 0x0000001b0000780c */ /* 0x040fe40003f04270 */
[C---:B------:R-:W-:Y:S02]  /*12a0*/  ISETP.GT.AND P1, PT, R0.reuse, 0x17, PT ;  /* 0x000000170000780c */ /* 0x040fe40003f24270 */
[----:B------:R-:W-:-:S05]  /*12b0*/  ISETP.GT.AND P2, PT, R0, 0xf, PT ;  /* 0x0000000f0000780c */ /* 0x000fca0003f44270 */
[----:B--23--:R-:W-:Y:S08]  /*12c0*/  @P4 BRA `(.L_x_18) ;  /* 0x00000000001c4947 */ /* 0x00cff00003800000 */
[----:B------:R-:W1:Y:S02]  /*12d0*/  LDC.64 R4, c[0x0][0x398] ;  /* 0x0000e600ff047b82 */ /* 0x000e640000000a00 */
[----:B-1----:R-:W-:-:S04]  /*12e0*/  IMAD.WIDE R8, R7, 0x4, R4 ;  /* 0x0000000407087825 */ /* 0x002fc800078e0204 */
[----:B------:R-:W-:Y:S02]  /*12f0*/  IMAD.WIDE R4, R2, 0x4, R4 ;  /* 0x0000000402047825 */ /* 0x000fe400078e0204 */
[----:B------:R-:W2:Y:S04]  /*1300*/  LDG.E R8, desc[UR6][R8.64] ;  /* 0x0000000608087981 */ /* 0x000ea8000c1e1900 */
[----:B------:R-:W2:Y:S02]  /*1310*/  LDG.E R5, desc[UR6][R4.64] ;  /* 0x0000000604057981 */ /* 0x000ea4000c1e1900 */
[----:B--2---:R-:W-:-:S04]  /*1320*/  ISETP.GT.AND P4, PT, R8, R5, PT ;  /* 0x000000050800720c */ /* 0x004fc80003f84270 */
[----:B------:R-:W-:-:S09]  /*1330*/  SEL R7, R7, R2, P4 ;  /* 0x0000000207077207 */ /* 0x000fd20002000000 */
.L_x_18:
[----:B------:R-:W-:Y:S05]  /*1340*/  BSYNC.RECONVERGENT B1 ;  /* 0x0000000000017941 */ /* 0x000fea0003800200 */
.L_x_17:
[----:B------:R1:W2:Y:S01]  /*1350*/  SHFL.DOWN PT, R2, R7, 0x2, 0x1f ;  /* 0x08401f0007027f89 */ /* 0x0002a200000e0000 */
[----:B------:R-:W-:Y:S04]  /*1360*/  BSSY.RECONVERGENT B1, `(.L_x_19) ;  /* 0x0000009000017945 */ /* 0x000fe80003800200 */
[----:B------:R-:W-:Y:S05]  /*1370*/  @P3 BRA `(.L_x_20) ;  /* 0x00000000001c3947 */ /* 0x000fea0003800000 */
[----:B------:R-:W3:Y:S02]  /*1380*/  LDC.64 R4, c[0x0][0x398] ;  /* 0x0000e600ff047b82 */ /* 0x000ee40000000a00 */
[----:B---3--:R-:W-:-:S04]  /*1390*/  IMAD.WIDE R8, R7, 0x4, R4 ;  /* 0x0000000407087825 */ /* 0x008fc800078e0204 */
[----:B--2---:R-:W-:Y:S02]  /*13a0*/  IMAD.WIDE R4, R2, 0x4, R4 ;  /* 0x0000000402047825 */ /* 0x004fe400078e0204 */
[----:B------:R-:W2:Y:S04]  /*13b0*/  LDG.E R9, desc[UR6][R8.64] ;  /* 0x0000000608097981 */ /* 0x000ea8000c1e1900 */
[----:B------:R-:W2:Y:S02]  /*13c0*/  LDG.E R4, desc[UR6][R4.64] ;  /* 0x0000000604047981 */ /* 0x000ea4000c1e1900 */
[----:B--2---:R-:W-:-:S04]  /*13d0*/  ISETP.GT.AND P3, PT, R9, R4, PT ;  /* 0x000000040900720c */ /* 0x004fc80003f64270 */
[----:B-1----:R-:W-:-:S09]  /*13e0*/  SEL R7, R7, R2, P3 ;  /* 0x0000000207077207 */ /* 0x002fd20001800000 */
.L_x_20:
[----:B------:R-:W-:Y:S05]  /*13f0*/  BSYNC.RECONVERGENT B1 ;  /* 0x0000000000017941 */ /* 0x000fea0003800200 */
.L_x_19:
[----:B--2---:R2:W3:Y:S01]  /*1400*/  SHFL.DOWN PT, R2, R7, 0x4, 0x1f ;  /* 0x08801f0007027f89 */ /* 0x0044e200000e0000 */
[----:B------:R-:W-:Y:S04]  /*1410*/  BSSY.RECONVERGENT B1, `(.L_x_21) ;  /* 0x0000009000017945 */ /* 0x000fe80003800200 */
[----:B------:R-:W-:Y:S05]  /*1420*/  @P0 BRA `(.L_x_22) ;  /* 0x00000000001c0947 */ /* 0x000fea0003800000 */
[----:B------:R-:W4:Y:S02]  /*1430*/  LDC.64 R4, c[0x0][0x398] ;  /* 0x0000e600ff047b82 */ /* 0x000f240000000a00 */
[----:B----4-:R-:W-:-:S04]  /*1440*/  IMAD.WIDE R8, R7, 0x4, R4 ;  /* 0x0000000407087825 */ /* 0x010fc800078e0204 */
[----:B---3--:R-:W-:Y:S02]  /*1450*/  IMAD.WIDE R4, R2, 0x4, R4 ;  /* 0x0000000402047825 */ /* 0x008fe400078e0204 */
[----:B------:R-:W3:Y:S04]  /*1460*/  LDG.E R9, desc[UR6][R8.64] ;  /* 0x0000000608097981 */ /* 0x000ee8000c1e1900 */
[----:B------:R-:W3:Y:S02]  /*1470*/  LDG.E R4, desc[UR6][R4.64] ;  /* 0x0000000604047981 */ /* 0x000ee4000c1e1900 */
[----:B---3--:R-:W-:-:S04]  /*1480*/  ISETP.GT.AND P0, PT, R9, R4, PT ;  /* 0x000000040900720c */ /* 0x008fc80003f04270 */
[----:B-12---:R-:W-:-:S09]  /*1490*/  SEL R7, R7, R2, P0 ;  /* 0x0000000207077207 */ /* 0x006fd20000000000 */
.L_x_22:
[----:B------:R-:W-:Y:S05]  /*14a0*/  BSYNC.RECONVERGENT B1 ;  /* 0x0000000000017941 */ /* 0x000fea0003800200 */
.L_x_21:
[----:B---3--:R3:W4:Y:S01]  /*14b0*/  SHFL.DOWN PT, R2, R7, 0x8, 0x1f ;  /* 0x09001f0007027f89 */ /* 0x00872200000e0000 */
[----:B------:R-:W-:Y:S04]  /*14c0*/  BSSY.RECONVERGENT B1, `(.L_x_23) ;  /* 0x0000009000017945 */ /* 0x000fe80003800200 */
[----:B------:R-:W-:Y:S05]  /*14d0*/  @P1 BRA `(.L_x_24) ;  /* 0x00000000001c1947 */ /* 0x000fea0003800000 */
[----:B------:R-:W5:Y:S02]  /*14e0*/  LDC.64 R4, c[0x0][0x398] ;  /* 0x0000e600ff047b82 */ /* 0x000f640000000a00 */
[----:B-----5:R-:W-:-:S04]  /*14f0*/  IMAD.WIDE R8, R7, 0x4, R4 ;  /* 0x0000000407087825 */ /* 0x020fc800078e0204 */
[----:B----4-:R-:W-:Y:S02]  /*1500*/  IMAD.WIDE R4, R2, 0x4, R4 ;  /* 0x0000000402047825 */ /* 0x010fe400078e0204 */
[----:B------:R-:W4:Y:S04]  /*1510*/  LDG.E R9, desc[UR6][R8.64] ;  /* 0x0000000608097981 */ /* 0x000f28000c1e1900 */
[----:B------:R-:W4:Y:S02]  /*1520*/  LDG.E R4, desc[UR6][R4.64] ;  /* 0x0000000604047981 */ /* 0x000f24000c1e1900 */
[----:B----4-:R-:W-:-:S04]  /*1530*/  ISETP.GT.AND P0, PT, R9, R4, PT ;  /* 0x000000040900720c */ /* 0x010fc80003f04270 */
[----:B-123--:R-:W-:-:S09]  /*1540*/  SEL R7, R7, R2, P0 ;  /* 0x0000000207077207 */ /* 0x00efd20000000000 */
.L_x_24:
[----:B------:R-:W-:Y:S05]  /*1550*/  BSYNC.RECONVERGENT B1 ;  /* 0x0000000000017941 */ /* 0x000fea0003800200 */
.L_x_23:
[----:B0-----:R0:W0:Y:S01]  /*1560*/  SHFL.DOWN PT, R6, R7, 0x10, 0x1f ;  /* 0x0a001f0007067f89 */ /* 0x00102200000e0000 */
[----:B------:R-:W-:Y:S04]  /*1570*/  BSSY.RECONVERGENT B1, `(.L_x_25) ;  /* 0x0000011000017945 */ /* 0x000fe80003800200 */
[----:B------:R-:W-:Y:S05]  /*1580*/  @P2 BRA `(.L_x_26) ;  /* 0x00000000003c2947 */ /* 0x000fea0003800000 */
[----:B------:R-:W5:Y:S02]  /*1590*/  LDC.64 R4, c[0x0][0x398] ;  /* 0x0000e600ff047b82 */ /* 0x000f640000000a00 */
[----:B-----5:R-:W-:-:S04]  /*15a0*/  IMAD.WIDE R8, R7, 0x4, R4 ;  /* 0x0000000407087825 */ /* 0x020fc800078e0204 */
[----:B0-----:R-:W-:Y:S02]  /*15b0*/  IMAD.WIDE R4, R6, 0x4, R4 ;  /* 0x0000000406047825 */ /* 0x001fe400078e0204 */
[----:B------:R-:W5:Y:S04]  /*15c0*/  LDG.E R9, desc[UR6][R8.64] ;  /* 0x0000000608097981 */ /* 0x000f68000c1e1900 */
[----:B------:R-:W5:Y:S01]  /*15d0*/  LDG.E R4, desc[UR6][R4.64] ;  /* 0x0000000604047981 */ /* 0x000f62000c1e1900 */
[----:B------:R-:W-:-:S13]  /*15e0*/  ISETP.NE.AND P1, PT, R0, RZ, PT ;  /* 0x000000ff0000720c */ /* 0x000fda0003f25270 */
[----:B------:R-:W0:Y:S01]  /*15f0*/  @!P1 S2R R11, SR_CgaCtaId ;  /* 0x00000000000b9919 */ /* 0x000e220000008800 */
[----:B----4-:R-:W-:Y:S02]  /*1600*/  @!P1 MOV R2, 0x400 ;  /* 0x0000040000029802 */ /* 0x010fe40000000f00 */
[----:B------:R-:W-:-:S04]  /*1610*/  @!P1 SHF.R.U32.HI R0, RZ, 0x3, R3 ;  /* 0x00000003ff009819 */ /* 0x000fc80000011603 */
[----:B------:R-:W-:Y:S02]  /*1620*/  @!P1 LOP3.LUT R0, R0, 0x7c, RZ, 0xc0, !PT ;  /* 0x0000007c00009812 */ /* 0x000fe400078ec0ff */
[----:B0-----:R-:W-:-:S05]  /*1630*/  @!P1 LEA R11, R11, R2, 0x18 ;  /* 0x000000020b0b9211 */ /* 0x001fca00078ec0ff */
[----:B------:R-:W-:Y:S01]  /*1640*/  @!P1 IMAD.IADD R0, R0, 0x1, R11 ;  /* 0x0000000100009824 */ /* 0x000fe200078e020b */
[----:B-----5:R-:W-:-:S04]  /*1650*/  ISETP.GT.AND P0, PT, R9, R4, PT ;  /* 0x000000040900720c */ /* 0x020fc80003f04270 */
[----:B-123--:R-:W-:-:S05]  /*1660*/  SEL R7, R7, R6, P0 ;  /* 0x0000000607077207 */ /* 0x00efca0000000000 */
[----:B------:R0:W-:Y:S04]  /*1670*/  @!P1 STS [R0+0x8], R7 ;  /* 0x0000080700009388 */ /* 0x0001e80000000800 */
.L_x_26:
[----:B------:R-:W-:Y:S05]  /*1680*/  BSYNC.RECONVERGENT B1 ;  /* 0x0000000000017941 */ /* 0x000fea0003800200 */
.L_x_25:
[----:B------:R-:W-:Y:S01]  /*1690*/  BAR.SYNC.DEFER_BLOCKING 0x0 ;  /* 0x0000000000007b1d */ /* 0x000fe20000010000 */
[----:B------:R-:W-:-:S13]  /*16a0*/  ISETP.NE.AND P0, PT, R3, RZ, PT ;  /* 0x000000ff0300720c */ /* 0x000fda0003f05270 */
[----:B------:R-:W-:Y:S05]  /*16b0*/  @P0 BRA `(.L_x_27) ;  /* 0x0000006c004c0947 */ /* 0x000fea0003800000 */
[----:B------:R-:W5:Y:S01]  /*16c0*/  S2UR UR5, SR_CgaCtaId ;  /* 0x00000000000579c3 */ /* 0x000f620000008800 */
[----:B------:R-:W-:-:S07]  /*16d0*/  UMOV UR4, 0x400 ;  /* 0x0000040000047882 */ /* 0x000fce0000000000 */
[----:B----4-:R-:W4:Y:S01]  /*16e0*/  LDC.64 R2, c[0x0][0x398] ;  /* 0x0000e600ff027b82 */ /* 0x010f220000000a00 */
[----:B-----5:R-:W-:Y:S01]  /*16f0*/  ULEA UR4, UR5, UR4, 0x18 ;  /* 0x0000000405047291 */ /* 0x020fe2000f8ec0ff */
[----:B----4-:R-:W-:-:S08]  /*1700*/  IMAD.WIDE R14, R7, 0x4, R2 ;  /* 0x00000004070e7825 */ /* 0x010fd000078e0202 */
[----:B0-----:R-:W0:Y:S04]  /*1710*/  LDS R0, [UR4+0xc] ;  /* 0x00000c04ff007984 */ /* 0x001e280008000800 */
[----:B------:R-:W4:Y:S04]  /*1720*/  LDS.128 R8, [UR4+0x10] ;  /* 0x00001004ff087984 */ /* 0x000f280008000c00 */
[----:B------:R-:W5:Y:S01]  /*1730*/  LDG.E R14, desc[UR6][R14.64] ;  /* 0x000000060e0e7981 */ /* 0x000f62000c1e1900 */
[----:B0-----:R-:W-:-:S06]  /*1740*/  IMAD.WIDE R4, R0, 0x4, R2 ;  /* 0x0000000400047825 */ /* 0x001fcc00078e0202 */
[----:B------:R-:W5:Y:S01]  /*1750*/  LDG.E R5, desc[UR6][R4.64] ;  /* 0x0000000604057981 */ /* 0x000f62000c1e1900 */
[----:B----4-:R-:W-:-:S06]  /*1760*/  IMAD.WIDE R12, R8, 0x4, R2 ;  /* 0x00000004080c7825 */ /* 0x010fcc00078e0202 */
[----:B------:R-:W4:Y:S01]  /*1770*/  LDG.E R13, desc[UR6][R12.64] ;  /* 0x000000060c0d7981 */ /* 0x000f22000c1e1900 */
[----:B-----5:R-:W-:-:S04]  /*1780*/  ISETP.GT.AND P0, PT, R14, R5, PT ;  /* 0x000000050e00720c */ /* 0x020fc80003f04270 */
[----:B------:R-:W-:-:S05]  /*1790*/  SEL R17, R7, R0, P0 ;  /* 0x0000000007117207 */ /* 0x000fca0000000000 */
[----:B-123--:R-:W-:-:S06]  /*17a0*/  IMAD.WIDE R6, R17, 0x4, R2 ;  /* 0x0000000411067825 */ /* 0x00efcc00078e0202 */
[----:B------:R-:W4:Y:S01]  /*17b0*/  LDG.E R6, desc[UR6][R6.64] ;  /* 0x0000000606067981 */ /* 0x000f22000c1e1900 */
[----:B------:R-:W-:-:S06]  /*17c0*/  IMAD.WIDE R14, R9, 0x4, R2 ;  /* 0x00000004090e7825 */ /* 0x000fcc00078e0202 */
[----:B------:R-:W2:Y:S01]  /*17d0*/  LDG.E R15, desc[UR6][R14.64] ;  /* 0x000000060e0f7981 */ /* 0x000ea2000c1e1900 */
[----:B----4-:R-:W-:-:S03]  /*17e0*/  ISETP.GT.AND P0, PT, R6, R13, PT ;  /* 0x0000000d0600720c */ /* 0x010fc60003f04270 */
[----:B------:R-:W0:Y:S01]  /*17f0*/  LDS.64 R6, [UR4+0x20] ;  /* 0x00002004ff067984 */ /* 0x000e220008000a00 */
[----:B------:R-:W-:-:S05]  /*1800*/  SEL R8, R17, R8, P0 ;  /* 0x0000000811087207 */ /* 0x000fca0000000000 */
[----:B------:R-:W-:-:S06]  /*1810*/  IMAD.WIDE R4, R8, 0x4, R2 ;  /* 0x0000000408047825 */ /* 0x000fcc00078e0202 */
[----:B------:R-:W2:Y:S01]  /*1820*/  LDG.E R4, desc[UR6][R4.64] ;  /* 0x0000000604047981 */ /* 0x000ea2000c1e1900 */
[----:B------:R-:W-:-:S06]  /*1830*/  IMAD.WIDE R16, R10, 0x4, R2 ;  /* 0x000000040a107825 */ /* 0x000fcc00078e0202 */
[----:B------:R-:W3:Y:S01]  /*1840*/  LDG.E R17, desc[UR6][R16.64] ;  /* 0x0000000610117981 */ /* 0x000ee2000c1e1900 */
[----:B--2---:R-:W-:-:S04]  /*1850*/  ISETP.GT.AND P0, PT, R4, R15, PT ;  /* 0x0000000f0400720c */ /* 0x004fc80003f04270 */
[----:B------:R-:W-:-:S05]  /*1860*/  SEL R19, R8, R9, P0 ;  /* 0x0000000908137207 */ /* 0x000fca0000000000 */
[----:B------:R-:W-:-:S06]  /*1870*/  IMAD.WIDE R8, R19, 0x4, R2 ;  /* 0x0000000413087825 */ /* 0x000fcc00078e0202 */
[----:B------:R-:W3:Y:S02]  /*1880*/  LDG.E R8, desc[UR6][R8.64] ;  /* 0x0000000608087981 */ /* 0x000ee4000c1e1900 */
[----:B---3--:R-:W-:-:S04]  /*1890*/  ISETP.GT.AND P0, PT, R8, R17, PT ;  /* 0x000000110800720c */ /* 0x008fc80003f04270 */
[----:B------:R-:W-:Y:S01]  /*18a0*/  SEL R10, R19, R10, P0 ;  /* 0x0000000a130a7207 */ /* 0x000fe20000000000 */
[----:B------:R-:W-:-:S04]  /*18b0*/  IMAD.WIDE R18, R11, 0x4, R2 ;  /* 0x000000040b127825 */ /* 0x000fc800078e0202 */
[----:B------:R-:W-:Y:S02]  /*18c0*/  IMAD.WIDE R12, R10, 0x4, R2 ;  /* 0x000000040a0c7825 */ /* 0x000fe400078e0202 */
[----:B------:R-:W2:Y:S04]  /*18d0*/  LDG.E R19, desc[UR6][R18.64] ;  /* 0x0000000612137981 */ /* 0x000ea8000c1e1900 */
[----:B------:R-:W2:Y:S02]  /*18e0*/  LDG.E R12, desc[UR6][R12.64] ;  /* 0x000000060c0c7981 */ /* 0x000ea4000c1e1900 */
[----:B--2---:R-:W-:-:S04]  /*18f0*/  ISETP.GT.AND P0, PT, R12, R19, PT ;  /* 0x000000130c00720c */ /* 0x004fc80003f04270 */
[----:B------:R-:W-:Y:S01]  /*1900*/  SEL R15, R10, R11, P0 ;  /* 0x0000000b0a0f7207 */ /* 0x000fe20000000000 */
[----:B0-----:R-:W-:-:S04]  /*1910*/  IMAD.WIDE R10, R6, 0x4, R2 ;  /* 0x00000004060a7825 */ /* 0x001fc800078e0202 */
[--C-:B------:R-:W-:Y:S02]  /*1920*/  IMAD.WIDE R4, R15, 0x4, R2.reuse ;  /* 0x000000040f047825 */ /* 0x100fe400078e0202 */
[----:B------:R-:W2:Y:S04]  /*1930*/  LDG.E R11, desc[UR6][R10.64] ;  /* 0x000000060a0b7981 */ /* 0x000ea8000c1e1900 */
        /* <DEDUP_REMOVED lines=9> */
[----:B------:R-:W-:Y:S08]  /*19d0*/  BRA `(.L_x_27) ;  /* 0x0000006800847947 */ /* 0x000ff00003800000 */
.L_x_16:
[----:B------:R-:W1:Y:S01]  /*19e0*/  S2R R0, SR_LANEID ;  /* 0x0000000000007919 */ /* 0x000e620000000000 */
[----:B------:R-:W-:-:S04]  /*19f0*/  LOP3.LUT R2, R3, 0x3e0, RZ, 0xc0, !PT ;  /* 0x000003e003027812 */ /* 0x000fc800078ec0ff */
[----:B------:R-:W-:Y:S01]  /*1a00*/  LOP3.LUT R9, RZ, R2, RZ, 0x33, !PT ;  /* 0x00000002ff097212 */ /* 0x000fe200078e33ff */
[----:B------:R-:W-:-:S04]  /*1a10*/  VIADD R5, R2, 0x20 ;  /* 0x0000002002057836 */ /* 0x000fc80000000000 */
[----:B------:R-:W-:Y:S01]  /*1a20*/  IMAD.IADD R2, R9, 0x1, R18 ;  /* 0x0000000109027824 */ /* 0x000fe200078e0212 */
[----:B------:R-:W-:-:S04]  /*1a30*/  ISETP.GT.AND P0, PT, R5, R18, PT ;  /* 0x000000120500720c */ /* 0x000fc80003f04270 */
[----:B------:R-:W-:-:S05]  /*1a40*/  SEL R2, R2, 0x1f, P0 ;  /* 0x0000001f02027807 */ /* 0x000fca0000000000 */
[----:B0----5:R-:W0:Y:S01]  /*1a50*/  SHFL.DOWN PT, R6, R7, 0x1, R2 ;  /* 0x0820000007067989 */ /* 0x021e2200000e0002 */
[----:B-1----:R-:W-:-:S13]  /*1a60*/  ISETP.GE.AND P1, PT, R0, R2, PT ;  /* 0x000000020000720c */ /* 0x002fda0003f26270 */
[----:B------:R-:W1:Y:S02]  /*1a70*/  @!P1 LDC.64 R4, c[0x0][0x398] ;  /* 0x0000e600ff049b82 */ /* 0x000e640000000a00 */
[----:B-1----:R-:W-:-:S04]  /*1a80*/  @!P1 IMAD.WIDE R10, R7, 0x4, R4 ;  /* 0x00000004070a9825 */ /* 0x002fc800078e0204 */
[----:B0-----:R-:W-:Y:S02]  /*1a90*/  @!P1 IMAD.WIDE R4, R6, 0x4, R4 ;  /* 0x0000000406049825 */ /* 0x001fe400078e0204 */
[----:B------:R-:W2:Y:S04]  /*1aa0*/  @!P1 LDG.E R11, desc[UR6][R10.64] ;  /* 0x000000060a0b9981 */ /* 0x000ea8000c1e1900 */
[----:B------:R-:W2:Y:S01]  /*1ab0*/  @!P1 LDG.E R4, desc[UR6][R4.64] ;  /* 0x0000000604049981 */ /* 0x000ea2000c1e1900 */
[----:B------:R-:W-:-:S05]  /*1ac0*/  VIADD R9, R0, 0x2 ;  /* 0x0000000200097836 */ /* 0x000fca0000000000 */
[----:B------:R-:W-:-:S13]  /*1ad0*/  ISETP.GT.AND P2, PT, R9, R2, PT ;  /* 0x000000020900720c */ /* 0x000fda0003f44270 */
[----:B------:R-:W0:Y:S01]  /*1ae0*/  @!P2 LDC.64 R8, c[0x0][0x398] ;  /* 0x0000e600ff08ab82 */ /* 0x000e220000000a00 */
[----:B--2---:R-:W-:-:S04]  /*1af0*/  @!P1 ISETP.GT.AND P0, PT, R11, R4, PT ;  /* 0x000000040b00920c */ /* 0x004fc80003f04270 */
[----:B------:R-:W-:-:S05]  /*1b00*/  @!P1 SEL R7, R7, R6, P0 ;  /* 0x0000000607079207 */ /* 0x000fca0000000000 */
[----:B------:R-:W1:Y:S01]  /*1b10*/  SHFL.DOWN PT, R6, R7, 0x2, R2 ;  /* 0x0840000007067989 */ /* 0x000e6200000e0002 */
[----:B0-----:R-:W-:-:S06]  /*1b20*/  @!P2 IMAD.WIDE R12, R7, 0x4, R8 ;  /* 0x00000004070ca825 */ /* 0x001fcc00078e0208 */
[----:B------:R-:W2:Y:S01]  /*1b30*/  @!P2 LDG.E R13, desc[UR6][R12.64] ;  /* 0x000000060c0da981 */ /* 0x000ea2000c1e1900 */
[----:B-1----:R-:W-:-:S06]  /*1b40*/  @!P2 IMAD.WIDE R8, R6, 0x4, R8 ;  /* 0x000000040608a825 */ /* 0x002fcc00078e0208 */
        /* <DEDUP_REMOVED lines=31> */
[----:B------:R-:W-:-:S13]  /*1d40*/  ISETP.NE.AND P2, PT, R0, RZ, PT ;  /* 0x000000ff0000720c */ /* 0x000fda0003f45270 */
[----:B------:R-:W0:Y:S01]  /*1d50*/  @!P2 S2R R9, SR_CgaCtaId ;  /* 0x000000000009a919 */ /* 0x000e220000008800 */
[----:B------:R-:W-:Y:S02]  /*1d60*/  @!P2 MOV R8, 0x400 ;  /* 0x000004000008a802 */ /* 0x000fe40000000f00 */
[----:B------:R-:W-:-:S04]  /*1d70*/  @!P2 SHF.R.U32.HI R0, RZ, 0x3, R3 ;  /* 0x00000003ff00a819 */ /* 0x000fc80000011603 */
[----:B------:R-:W-:Y:S02]  /*1d80*/  @!P2 LOP3.LUT R0, R0, 0x7c, RZ, 0xc0, !PT ;  /* 0x0000007c0000a812 */ /* 0x000fe400078ec0ff */
[----:B0-----:R-:W-:-:S05]  /*1d90*/  @!P2 LEA R9, R9, R8, 0x18 ;  /* 0x000000080909a211 */ /* 0x001fca00078ec0ff */
[----:B------:R-:W-:Y:S01]  /*1da0*/  @!P2 IMAD.IADD R0, R0, 0x1, R9 ;  /* 0x000000010000a824 */ /* 0x000fe200078e0209 */
[----:B--2---:R-:W-:-:S04]  /*1db0*/  @!P1 ISETP.GT.AND P0, PT, R11, R4, PT ;  /* 0x000000040b00920c */ /* 0x004fc80003f04270 */
[----:B------:R-:W-:Y:S02]  /*1dc0*/  @!P1 SEL R7, R7, R6, P0 ;  /* 0x0000000607079207 */ /* 0x000fe40000000000 */
[----:B------:R-:W-:-:S04]  /*1dd0*/  ISETP.GE.AND P0, PT, R18, 0x21, PT ;  /* 0x000000211200780c */ /* 0x000fc80003f06270 */
[----:B------:R-:W-:Y:S01]  /*1de0*/  ISETP.NE.OR P0, PT, R3, RZ, !P0 ;  /* 0x000000ff0300720c */ /* 0x000fe20004705670 */
[----:B------:R0:W-:Y:S01]  /*1df0*/  @!P2 STS [R0+0x8], R7 ;  /* 0x000008070000a388 */ /* 0x0001e20000000800 */
[----:B------:R-:W-:Y:S11]  /*1e00*/  BAR.SYNC.DEFER_BLOCKING 0x0 ;  /* 0x0000000000007b1d */ /* 0x000ff60000010000 */
[----:B0-----:R-:W-:Y:S05]  /*1e10*/  @P0 BRA `(.L_x_27) ;  /* 0x0000006400740947 */ /* 0x001fea0003800000 */
[----:B------:R-:W0:Y:S01]  /*1e20*/  S2UR UR5, SR_CgaCtaId ;  /* 0x00000000000579c3 */ /* 0x000e220000008800 */
[----:B------:R-:W-:-:S07]  /*1e30*/  UMOV UR4, 0x400 ;  /* 0x0000040000047882 */ /* 0x000fce0000000000 */
[----:B------:R-:W1:Y:S01]  /*1e40*/  LDC.64 R2, c[0x0][0x398] ;  /* 0x0000e600ff027b82 */ /* 0x000e620000000a00 */
[----:B0-----:R-:W-:Y:S01]  /*1e50*/  ULEA UR4, UR5, UR4, 0x18 ;  /* 0x0000000405047291 */ /* 0x001fe2000f8ec0ff */
[----:B-1----:R-:W-:-:S08]  /*1e60*/  IMAD.WIDE R8, R7, 0x4, R2 ;  /* 0x0000000407087825 */ /* 0x002fd000078e0202 */
[----:B------:R-:W0:Y:S04]  /*1e70*/  LDS R0, [UR4+0xc] ;  /* 0x00000c04ff007984 */ /* 0x000e280008000800 */
[----:B------:R-:W2:Y:S01]  /*1e80*/  LDG.E R8, desc[UR6][R8.64] ;  /* 0x0000000608087981 */ /* 0x000ea2000c1e1900 */
[----:B0-----:R-:W-:-:S06]  /*1e90*/  IMAD.WIDE R4, R0, 0x4, R2 ;  /* 0x0000000400047825 */ /* 0x001fcc00078e0202 */
[----:B------:R-:W2:Y:S01]  /*1ea0*/  LDG.E R5, desc[UR6][R4.64] ;  /* 0x0000000604057981 */ /* 0x000ea2000c1e1900 */
[----:B------:R-:W-:Y:S02]  /*1eb0*/  ISETP.GE.U32.AND P1, PT, R18, 0x41, PT ;  /* 0x000000411200780c */ /* 0x000fe40003f26070 */
[----:B--2---:R-:W-:-:S04]  /*1ec0*/  ISETP.GT.AND P0, PT, R8, R5, PT ;  /* 0x000000050800720c */ /* 0x004fc80003f04270 */
[----:B------:R-:W-:-:S07]  /*1ed0*/  SEL R7, R7, R0, P0 ;  /* 0x0000000007077207 */ /* 0x000fce0000000000 */
[----:B------:R-:W-:Y:S05]  /*1ee0*/  @!P1 BRA `(.L_x_27) ;  /* 0x0000006400409947 */ /* 0x000fea0003800000 */
[----:B------:R-:W0:Y:S01]  /*1ef0*/  LDS.128 R8, [UR4+0x10] ;  /* 0x00001004ff087984 */ /* 0x000e220008000c00 */
[----:B------:R-:W-:-:S06]  /*1f00*/  IMAD.WIDE R12, R7, 0x4, R2 ;  /* 0x00000004070c7825 */ /* 0x000fcc00078e0202 */
[----:B------:R-:W2:Y:S01]  /*1f10*/  LDG.E R13, desc[UR6][R12.64] ;  /* 0x000000060c0d7981 */ /* 0x000ea2000c1e1900 */
[----:B0-----:R-:W-:-:S06]  /*1f20*/  IMAD.WIDE R4, R8, 0x4, R2 ;  /* 0x0000000408047825 */ /* 0x001fcc00078e0202 */
[----:B------:R-:W2:Y:S01]  /*1f30*/  LDG.E R4, desc[UR6][R4.64] ;  /* 0x0000000604047981 */ /* 0x000ea2000c1e1900 */
[----:B------:R-:W-:Y:S02]  /*1f40*/  ISETP.GE.U32.AND P1, PT, R18, 0x61, PT ;  /* 0x000000611200780c */ /* 0x000fe40003f26070 */
[----:B--2---:R-:W-:-:S04]  /*1f50*/  ISETP.GT.AND P0, PT, R13, R4, PT ;  /* 0x000000040d00720c */ /* 0x004fc80003f04270 */
[----:B------:R-:W-:-:S07]  /*1f60*/  SEL R7, R7, R8, P0 ;  /* 0x0000000807077207 */ /* 0x000fce0000000000 */
[----:B------:R-:W-:Y:S05]  /*1f70*/  @!P1 BRA `(.L_x_27) ;  /* 0x00000064001c9947 */ /* 0x000fea0003800000 */
[----:B------:R-:W-:-:S04]  /*1f80*/  IMAD.WIDE R12, R7, 0x4, R2 ;  /* 0x00000004070c7825 */ /* 0x000fc800078e0202 */
[----:B------:R-:W-:Y:S02]  /*1f90*/  IMAD.WIDE R4, R9, 0x4, R2 ;  /* 0x0000000409047825 */ /* 0x000fe400078e0202 */
[----:B------:R-:W2:Y:S04]  /*1fa0*/  LDG.E R13, desc[UR6][R12.64] ;  /* 0x000000060c0d7981 */ /* 0x000ea8000c1e1900 */
        /* <DEDUP_REMOVED lines=21> */
[----:B------:R-:W0:Y:S01]  /*2100*/  LDS.64 R10, [UR4+0x20] ;  /* 0x00002004ff0a7984 */ /* 0x000e220008000a00 */
        /* <DEDUP_REMOVED lines=11> */
[----:B------:R-:W2:Y:S02]  /*21c0*/  LDG.E R2, desc[UR6][R2.64] ;  /* 0x0000000602027981 */ /* 0x000ea4000c1e1900 */
[----:B--2---:R-:W-:-:S04]  /*21d0*/  ISETP.GT.AND P0, PT, R5, R2, PT ;  /* 0x000000020500720c */ /* 0x004fc80003f04270 */
[----:B------:R-:W-:Y:S01]  /*21e0*/  SEL R7, R7, R11, P0 ;  /* 0x0000000b07077207 */ /* 0x000fe20000000000 */
[----:B------:R-:W-:Y:S08]  /*21f0*/  BRA `(.L_x_27) ;  /* 0x00000060007c7947 */ /* 0x000ff00003800000 */
.L_x_3:
[----:B------:R-:W0:Y:S01]  /*2200*/  S2R R0, SR_TID.X ;  /* 0x0000000000007919 */ /* 0x000e220000002100 */
[----:B------:R-:W1:Y:S01]  /*2210*/  LDC.64 R2, c[0x0][0x380] ;  /* 0x0000e000ff027b82 */ /* 0x000e620000000a00 */
[----:B------:R-:W2:Y:S01]  /*2220*/  LDCU.64 UR4, c[0x0][0x398] ;  /* 0x00007300ff0477ac */ /* 0x000ea20008000a00 */
[----:B0-----:R-:W-:-:S04]  /*2230*/  IMAD.SHL.U32 R5, R0, 0x4, RZ ;  /* 0x0000000400057824 */ /* 0x001fc800078e00ff */
[----:B-1----:R-:W-:-:S05]  /*2240*/  IMAD.WIDE.U32 R2, R5, 0x4, R2 ;  /* 0x0000000405027825 */ /* 0x002fca00078e0002 */
[----:B------:R-:W3:Y:S01]  /*2250*/  LDG.E.128.CONSTANT R8, desc[UR6][R2.64] ;  /* 0x0000000602087981 */ /* 0x000ee2000c1e9d00 */
[----:B--2---:R-:W-:Y:S02]  /*2260*/  IMAD.U32 R12, RZ, RZ, UR4 ;  /* 0x00000004ff0c7e24 */ /* 0x004fe4000f8e00ff */
[----:B------:R-:W-:Y:S02]  /*2270*/  IMAD.U32 R13, RZ, RZ, UR5 ;  /* 0x00000005ff0d7e24 */ /* 0x000fe4000f8e00ff */
[----:B---3--:R-:W-:-:S04]  /*2280*/  IMAD.WIDE R4, R8, 0x4, R12 ;  /* 0x0000000408047825 */ /* 0x008fc800078e020c */
[--C-:B------:R-:W-:Y:S02]  /*2290*/  IMAD.WIDE R6, R9, 0x4, R12.reuse ;  /* 0x0000000409067825 */ /* 0x100fe400078e020c */
[----:B------:R-:W2:Y:S04]  /*22a0*/  LDG.E R4, desc[UR6][R4.64] ;  /* 0x0000000604047981 */ /* 0x000ea8000c1e1900 */
[----:B------:R-:W2:Y:S01]  /*22b0*/  LDG.E R7, desc[UR6][R6.64] ;  /* 0x0000000606077981 */ /* 0x000ea2000c1e1900 */
[----:B------:R-:W-:-:S06]  /*22c0*/  IMAD.WIDE R14, R10, 0x4, R12 ;  /* 0x000000040a0e7825 */ /* 0x000fcc00078e020c */
[----:B------:R-:W3:Y:S01]  /*22d0*/  LDG.E R15, desc[UR6][R14.64] ;  /* 0x000000060e0f7981 */ /* 0x000ee2000c1e1900 */
[----:B--2---:R-:W-:Y:S01]  /*22e0*/  ISETP.GT.AND P0, PT, R4, R7, PT ;  /* 0x000000070400720c */ /* 0x004fe20003f04270 */
[----:B------:R-:W-:Y:S02]  /*22f0*/  IMAD.WIDE R20, R11, 0x4, R12 ;  /* 0x000000040b147825 */ /* 0x000fe400078e020c */
[----:B------:R-:W2:Y:S01]  /*2300*/  LDG.E.128.CONSTANT R4, desc[UR6][R2.64+0x1000] ;  /* 0x0010000602047981 */ /* 0x000ea2000c1e9d00 */
[----:B------:R-:W-:-:S03]  /*2310*/  SEL R17, R8, R9, P0 ;  /* 0x0000000908117207 */ /* 0x000fc60000000000 */
[----:B------:R-:W4:Y:S02]  /*2320*/  LDG.E R21, desc[UR6][R20.64] ;  /* 0x0000000614157981 */ /* 0x000f24000c1e1900 */
[----:B------:R-:W-:-:S06]  /*2330*/  IMAD.WIDE R8, R17, 0x4, R12 ;  /* 0x0000000411087825 */ /* 0x000fcc00078e020c */
[----:B------:R-:W3:Y:S02]  /*2340*/  LDG.E R8, desc[UR6][R8.64] ;  /* 0x0000000608087981 */ /* 0x000ee4000c1e1900 */
[----:B---3--:R-:W-:-:S04]  /*2350*/  ISETP.GT.AND P0, PT, R8, R15, PT ;  /* 0x0000000f0800720c */ /* 0x008fc80003f04270 */
[----:B------:R-:W-:-:S05]  /*2360*/  SEL R19, R17, R10, P0 ;  /* 0x0000000a11137207 */ /* 0x000fca0000000000 */
[----:B------:R-:W-:-:S06]  /*2370*/  IMAD.WIDE R16, R19, 0x4, R12 ;  /* 0x0000000413107825 */ /* 0x000fcc00078e020c */
[----:B------:R-:W4:Y:S02]  /*2380*/  LDG.E R16, desc[UR6][R16.64] ;  /* 0x0000000610107981 */ /* 0x000f24000c1e1900 */
[----:B----4-:R-:W-:-:S04]  /*2390*/  ISETP.GT.AND P0, PT, R16, R21, PT ;  /* 0x000000151000720c */ /* 0x010fc80003f04270 */
[----:B------:R-:W-:Y:S01]  /*23a0*/  SEL R19, R19, R11, P0 ;  /* 0x0000000b13137207 */ /* 0x000fe20000000000 */
[----:B--2---:R-:W-:-:S04]  /*23b0*/  IMAD.WIDE R10, R4, 0x4, R12 ;  /* 0x00000004040a7825 */ /* 0x004fc800078e020c */
        /* <DEDUP_REMOVED lines=15> */
[----:B------:R-:W4:Y:S01]  /*24b0*/  LDG.E R4, desc[UR6][R4.64] ;  /* 0x0000000604047981 */ /* 0x000f22000c1e1900 */
[----:B------:R-:W-:-:S06]  /*24c0*/  IMAD.WIDE R22, R7, 0x4, R12 ;  /* 0x0000000407167825 */ /* 0x000fcc00078e020c */
[----:B------:R-:W3:Y:S01]  /*24d0*/  LDG.E R23, desc[UR6][R22.64] ;  /* 0x0000000616177981 */ /* 0x000ee2000c1e1900 */
[----:B----4-:R-:W-:-:S04]  /*24e0*/  ISETP.GT.AND P0, PT, R4, R17, PT ;  /* 0x000000110400720c */ /* 0x010fc80003f04270 */
[----:B------:R-:W-:-:S05]  /*24f0*/  SEL R19, R19, R6, P0 ;  /* 0x0000000613137207 */ /* 0x000fca0000000000 */
[----:B------:R-:W-:-:S06]  /*2500*/  IMAD.WIDE R20, R19, 0x4, R12 ;  /* 0x0000000413147825 */ /* 0x000fcc00078e020c */
[----:B------:R-:W3:Y:S02]  /*2510*/  LDG.E R20, desc[UR6][R20.64] ;  /* 0x0000000614147981 */ /* 0x000ee4000c1e1900 */
[----:B---3--:R-:W-:-:S04]  /*2520*/  ISETP.GT.AND P0, PT, R20, R23, PT ;  /* 0x000000171400720c */ /* 0x008fc80003f04270 */
        /* <DEDUP_REMOVED lines=35> */
[----:B------:R-:W3:Y:S01]  /*2760*/  LDG.E R14, desc[UR6][R14.64] ;  /* 0x000000060e0e7981 */ /* 0x000ee2000c1e1900 */
[----:B------:R-:W-:-:S06]  /*2770*/  IMAD.WIDE R16, R6, 0x4, R12 ;  /* 0x0000000406107825 */ /* 0x000fcc00078e020c */
[----:B------:R-:W2:Y:S01]  /*2780*/  LDG.E R17, desc[UR6][R16.64] ;  /* 0x0000000610117981 */ /* 0x000ea2000c1e1900 */
[----:B---3--:R-:W-:-:S04]  /*2790*/  ISETP.GT.AND P0, PT, R14, R21, PT ;  /* 0x000000150e00720c */ /* 0x008fc80003f04270 */
        /* <DEDUP_REMOVED lines=8> */
[----:B------:R-:W3:Y:S01]  /*2820*/  LDG.E R8, desc[UR6][R8.64] ;  /* 0x0000000608087981 */ /* 0x000ee2000c1e1900 */
[----:B------:R-:W-:Y:S01]  /*2830*/  ISETP.GE.U32.AND P1, PT, R18, 0x2000, PT ;  /* 0x000020001200780c */ /* 0x000fe20003f26070 */
[----:B------:R-:W-:Y:S01]  /*2840*/  IMAD.MOV.U32 R15, RZ, RZ, 0x1000 ;  /* 0x00001000ff0f7424 */ /* 0x000fe200078e00ff */
[----:B---3--:R-:W-:-:S04]  /*2850*/  ISETP.GT.AND P0, PT, R8, R11, PT ;  /* 0x0000000b0800720c */ /* 0x008fc80003f04270 */
[----:B------:R-:W-:-:S07]  /*2860*/  SEL R7, R19, R7, P0 ;  /* 0x0000000713077207 */ /* 0x000fce0000000000 */
[----:B------:R-:W-:Y:S05]  /*2870*/  @!P1 BRA `(.L_x_28) ;  /* 0x0000000400c09947 */ /* 0x000fea0003800000 */
[----:B------:R-:W0:Y:S01]  /*2880*/  LDC R14, c[0x0][0x390] ;  /* 0x0000e400ff0e7b82 */ /* 0x000e220000000800 */
[----:B------:R-:W-:Y:S02]  /*2890*/  VIADD R16, R18, 0xfffff000 ;  /* 0xfffff00012107836 */ /* 0x000fe40000000000 */
[----:B------:R-:W-:-:S05]  /*28a0*/  IMAD.MOV.U32 R15, RZ, RZ, 0x1000 ;  /* 0x00001000ff0f7424 */ /* 0x000fca00078e00ff */
[----:B------:R-:W1:Y:S02]  /*28b0*/  LDC.64 R12, c[0x0][0x398] ;  /* 0x0000e600ff0c7b82 */ /* 0x000e640000000a00 */
.L_x_30:
[----:B------:R-:W-:-:S05]  /*28c0*/  IMAD.WIDE R18, R15, 0x4, R2 ;  /* 0x000000040f127825 */ /* 0x000fca00078e0202 */
[----:B------:R-:W2:Y:S01]  /*28d0*/  LDG.E.128.CONSTANT R8, desc[UR6][R18.64] ;  /* 0x0000000612087981 */ /* 0x000ea2000c1e9d00 */
[----:B-1----:R-:W-:-:S06]  /*28e0*/  IMAD.WIDE R24, R7, 0x4, R12 ;  /* 0x0000000407187825 */ /* 0x002fcc00078e020c */
[----:B------:R-:W3:Y:S01]  /*28f0*/  LDG.E R24, desc[UR6][R24.64] ;  /* 0x0000000618187981 */ /* 0x000ee2000c1e1900 */
[----:B--2---:R-:W-:-:S06]  /*2900*/  IMAD.WIDE R4, R8, 0x4, R12 ;  /* 0x0000000408047825 */ /* 0x004fcc00078e020c */
        /* <DEDUP_REMOVED lines=94> */
[----:B0-----:R-:W-:-:S04]  /*2ef0*/  IMAD.MOV.U32 R18, RZ, RZ, R14 ;  /* 0x000000ffff127224 */ /* 0x001fc800078e000e */
[----:B------:R-:W-:-:S05]  /*2f00*/  IMAD.IADD R6, R18, 0x1, -R15 ;  /* 0x0000000112067824 */ /* 0x000fca00078e0a0f */
[----:B------:R-:W-:Y:S02]  /*2f10*/  ISETP.GE.AND P1, PT, R6, 0x1000, PT ;  /* 0x000010000600780c */ /* 0x000fe40003f26270 */
[----:B---3--:R-:W-:-:S04]  /*2f20*/  ISETP.GT.AND P0, PT, R8, R11, PT ;  /* 0x0000000b0800720c */ /* 0x008fc80003f04270 */
[----:B------:R-:W-:-:S07]  /*2f30*/  SEL R7, R17, R7, P0 ;  /* 0x0000000711077207 */ /* 0x000fce0000000000 */
[----:B------:R-:W-:Y:S05]  /*2f40*/  @!P1 BRA `(.L_x_29) ;  /* 0x0000000800d09947 */ /* 0x000fea0003800000 */
[----:B------:R-:W-:-:S05]  /*2f50*/  VIADD R15, R15, 0x1000 ;  /* 0x000010000f0f7836 */ /* 0x000fca0000000000 */
[----:B------:R-:W-:-:S13]  /*2f60*/  ISETP.GT.AND P0, PT, R15, R16, PT ;  /* 0x000000100f00720c */ /* 0x000fda0003f04270 */
[----:B------:R-:W-:Y:S05]  /*2f70*/  @!P0 BRA `(.L_x_30) ;  /* 0xfffffff800508947 */ /* 0x000fea000383ffff */
.L_x_28:
[----:B------:R-:W-:Y:S01]  /*2f80*/  IMAD.IADD R3, R18, 0x1, -R15 ;  /* 0x0000000112037824 */ /* 0x000fe200078e0a0f */
[----:B------:R-:W-:Y:S04]  /*2f90*/  BSSY.RECONVERGENT B1, `(.L_x_29) ;  /* 0x00000af000017945 */ /* 0x000fe80003800200 */
[----:B------:R-:W-:-:S04]  /*2fa0*/  ISETP.GE.AND P0, PT, R0, R3, PT ;  /* 0x000000030000720c */ /* 0x000fc80003f06270 */
[----:B------:R-:W-:-:S13]  /*2fb0*/  ISETP.GE.OR P0, PT, R15, R18, P0 ;  /* 0x000000120f00720c */ /* 0x000fda0000706670 */
[----:B------:R-:W-:Y:S05]  /*2fc0*/  @P0 BRA `(.L_x_31) ;  /* 0x0000000800ac0947 */ /* 0x000fea0003800000 */
[----:B------:R-:W-:Y:S01]  /*2fd0*/  LOP3.LUT R2, RZ, R0, RZ, 0x33, !PT ;  /* 0x00000000ff027212 */ /* 0x000fe200078e33ff */
[----:B------:R-:W-:Y:S01]  /*2fe0*/  BSSY.RECONVERGENT B2, `(.L_x_32) ;  /* 0x0000056000027945 */ /* 0x000fe20003800200 */
[----:B------:R-:W-:Y:S02]  /*2ff0*/  IMAD.MOV.U32 R4, RZ, RZ, R0 ;  /* 0x000000ffff047224 */ /* 0x000fe400078e0000 */
[----:B------:R-:W-:-:S04]  /*3000*/  IADD3 R18, PT, PT, -R15, R18, R2 ;  /* 0x000000120f127210 */ /* 0x000fc80007ffe102 */
[C---:B------:R-:W-:Y:S02]  /*3010*/  ISETP.GE.U32.AND P1, PT, R18.reuse, 0x700, PT ;  /* 0x000007001200780c */ /* 0x040fe40003f26070 */
[----:B------:R-:W-:-:S04]  /*3020*/  LEA.HI R5, R18, 0x1, RZ, 0x18 ;  /* 0x0000000112057811 */ /* 0x000fc800078fc0ff */
[----:B------:R-:W-:-:S04]  /*3030*/  LOP3.LUT R14, R5, 0x7, RZ, 0xc0, !PT ;  /* 0x00000007050e7812 */ /* 0x000fc800078ec0ff */
[----:B------:R-:W-:-:S03]  /*3040*/  ISETP.NE.AND P0, PT, R14, RZ, PT ;  /* 0x000000ff0e00720c */ /* 0x000fc60003f05270 */
[----:B------:R-:W-:Y:S10]  /*3050*/  @!P1 BRA `(.L_x_33) ;  /* 0x0000000400389947 */ /* 0x000ff40003800000 */
[----:B------:R-:W0:Y:S01]  /*3060*/  LDCU.64 UR4, c[0x0][0x380] ;  /* 0x00007000ff0477ac */ /* 0x000e220008000a00 */
[C---:B------:R-:W-:Y:S01]  /*3070*/  IADD3 R26, P1, PT, R0.reuse, R15, RZ ;  /* 0x0000000f001a7210 */ /* 0x040fe20007f3e0ff */
[----:B------:R-:W-:Y:S01]  /*3080*/  IMAD.IADD R6, R0, 0x1, R15 ;  /* 0x0000000100067824 */ /* 0x000fe200078e020f */
[----:B------:R-:W-:Y:S01]  /*3090*/  LOP3.LUT R8, R5, 0x1fffff8, RZ, 0xc0, !PT ;  /* 0x01fffff805087812 */ /* 0x000fe200078ec0ff */
[----:B------:R-:W-:Y:S02]  /*30a0*/  IMAD.MOV.U32 R4, RZ, RZ, R0 ;  /* 0x000000ffff047224 */ /* 0x000fe400078e0000 */
[----:B------:R-:W-:Y:S02]  /*30b0*/  IMAD.X R3, RZ, RZ, RZ, P1 ;  /* 0x000000ffff037224 */ /* 0x000fe400008e06ff */
[----:B------:R-:W-:Y:S01]  /*30c0*/  IMAD.MOV R8, RZ, RZ, -R8 ;  /* 0x000000ffff087224 */ /* 0x000fe200078e0a08 */
[----:B0-----:R-:W-:-:S04]  /*30d0*/  LEA R9, P2, R26, UR4, 0x2 ;  /* 0x000000041a097c11 */ /* 0x001fc8000f8410ff */
[----:B------:R-:W-:Y:S02]  /*30e0*/  IADD3 R9, P1, PT, R9, 0x1000, RZ ;  /* 0x0000100009097810 */ /* 0x000fe40007f3e0ff */
[----:B------:R-:W-:-:S05]  /*30f0*/  LEA.HI.X R26, R26, UR5, R3, 0x2, P2 ;  /* 0x000000051a1a7c11 */ /* 0x000fca00090f1403 */
[----:B------:R-:W-:-:S07]  /*3100*/  IMAD.X R26, RZ, RZ, R26, P1 ;  /* 0x000000ffff1a7224 */ /* 0x000fce00008e061a */
.L_x_34:
[----:B------:R-:W0:Y:S02]  /*3110*/  LDC.64 R20, c[0x0][0x380] ;  /* 0x0000e000ff147b82 */ /* 0x000e240000000a00 */
[----:B0-----:R-:W-:-:S06]  /*3120*/  IMAD.WIDE.U32 R20, R6, 0x4, R20 ;  /* 0x0000000406147825 */ /* 0x001fcc00078e0014 */
[----:B------:R-:W2:Y:S01]  /*3130*/  LDG.E.CONSTANT R20, desc[UR6][R20.64] ;  /* 0x0000000614147981 */ /* 0x000ea2000c1e9900 */
[----:B------:R-:W-:-:S06]  /*3140*/  IMAD.WIDE R16, R7, 0x4, R12 ;  /* 0x0000000407107825 */ /* 0x000fcc00078e020c */
[----:B------:R-:W3:Y:S01]  /*3150*/  LDG.E R16, desc[UR6][R16.64] ;  /* 0x0000000610107981 */ /* 0x000ee2000c1e1900 */
[----:B--2---:R-:W-:-:S05]  /*3160*/  IMAD.WIDE R2, R20, 0x4, R12 ;  /* 0x0000000414027825 */ /* 0x004fca00078e020c */
[----:B------:R0:W3:Y:S02]  /*3170*/  LDG.E R11, desc[UR6][R2.64] ;  /* 0x00000006020b7981 */ /* 0x0000e4000c1e1900 */
[----:B0-----:R-:W-:Y:S02]  /*3180*/  IMAD.MOV.U32 R2, RZ, RZ, R9 ;  /* 0x000000ffff027224 */ /* 0x001fe400078e0009 */
[----:B------:R-:W-:-:S05]  /*3190*/  IMAD.MOV.U32 R3, RZ, RZ, R26 ;  /* 0x000000ffff037224 */ /* 0x000fca00078e001a */
[----:B------:R-:W2:Y:S04]  /*31a0*/  LDG.E.CONSTANT R9, desc[UR6][R2.64+-0xc00] ;  /* 0xfff4000602097981 */ /* 0x000ea8000c1e9900 */
[----:B------:R-:W4:Y:S04]  /*31b0*/  LDG.E.CONSTANT R19, desc[UR6][R2.64+-0x800] ;  /* 0xfff8000602137981 */ /* 0x000f28000c1e9900 */
[----:B------:R-:W5:Y:S01]  /*31c0*/  LDG.E.CONSTANT R24, desc[UR6][R2.64+0xc00] ;  /* 0x000c000602187981 */ /* 0x000f62000c1e9900 */
[----:B---3--:R-:W-:-:S04]  /*31d0*/  ISETP.GT.AND P1, PT, R16, R11, PT ;  /* 0x0000000b1000720c */ /* 0x008fc80003f24270 */
[----:B------:R-:W-:-:S05]  /*31e0*/  SEL R7, R7, R20, P1 ;  /* 0x0000001407077207 */ /* 0x000fca0000800000 */
[----:B------:R-:W-:-:S06]  /*31f0*/  IMAD.WIDE R10, R7, 0x4, R12 ;  /* 0x00000004070a7825 */ /* 0x000fcc00078e020c */
[----:B------:R-:W3:Y:S01]  /*3200*/  LDG.E R10, desc[UR6][R10.64] ;  /* 0x000000060a0a7981 */ /* 0x000ee2000c1e1900 */
[----:B--2---:R-:W-:-:S06]  /*3210*/  IMAD.WIDE R22, R9, 0x4, R12 ;  /* 0x0000000409167825 */ /* 0x004fcc00078e020c */
[----:B------:R-:W3:Y:S01]  /*3220*/  LDG.E R23, desc[UR6][R22.64] ;  /* 0x0000000616177981 */ /* 0x000ee2000c1e1900 */
[----:B----4-:R-:W-:-:S06]  /*3230*/  IMAD.WIDE R20, R19, 0x4, R12 ;  /* 0x0000000413147825 */ /* 0x010fcc00078e020c */
        /* <DEDUP_REMOVED lines=33> */
[----:B-----5:R-:W-:-:S06]  /*3450*/  IMAD.WIDE R22, R24, 0x4, R12 ;  /* 0x0000000418167825 */ /* 0x020fcc00078e020c */
[----:B------:R-:W3:Y:S01]  /*3460*/  LDG.E R23, desc[UR6][R22.64] ;  /* 0x0000000616177981 */ /* 0x000ee2000c1e1900 */
[----:B--2---:R-:W-:-:S04]  /*3470*/  ISETP.GT.AND P1, PT, R16, R21, PT ;  /* 0x000000151000720c */ /* 0x004fc80003f24270 */
[----:B------:R-:W-:-:S05]  /*3480*/  SEL R7, R7, R19, P1 ;  /* 0x0000001307077207 */ /* 0x000fca0000800000 */
[----:B------:R-:W-:-:S06]  /*3490*/  IMAD.WIDE R10, R7, 0x4, R12 ;  /* 0x00000004070a7825 */ /* 0x000fcc00078e020c */
[----:B------:R-:W3:Y:S01]  /*34a0*/  LDG.E R10, desc[UR6][R10.64] ;  /* 0x000000060a0a7981 */ /* 0x000ee2000c1e1900 */
[----:B------:R-:W-:-:S05]  /*34b0*/  VIADD R8, R8, 0x8 ;  /* 0x0000000808087836 */ /* 0x000fca0000000000 */
[----:B------:R-:W-:Y:S02]  /*34c0*/  ISETP.NE.AND P2, PT, R8, RZ, PT ;  /* 0x000000ff0800720c */ /* 0x000fe40003f45270 */
[----:B------:R-:W-:Y:S01]  /*34d0*/  IADD3 R9, P3, PT, R2, 0x2000, RZ ;  /* 0x0000200002097810 */ /* 0x000fe20007f7e0ff */
[----:B------:R-:W-:Y:S02]  /*34e0*/  VIADD R4, R4, 0x800 ;  /* 0x0000080004047836 */ /* 0x000fe40000000000 */
[----:B------:R-:W-:Y:S02]  /*34f0*/  VIADD R6, R6, 0x800 ;  /* 0x0000080006067836 */ /* 0x000fe40000000000 */
[----:B------:R-:W-:Y:S01]  /*3500*/  IMAD.X R26, RZ, RZ, R3, P3 ;  /* 0x000000ffff1a7224 */ /* 0x000fe200018e0603 */
[----:B---3--:R-:W-:-:S04]  /*3510*/  ISETP.GT.AND P1, PT, R10, R23, PT ;  /* 0x000000170a00720c */ /* 0x008fc80003f24270 */
[----:B------:R-:W-:Y:S01]  /*3520*/  SEL R7, R7, R24, P1 ;  /* 0x0000001807077207 */ /* 0x000fe20000800000 */
[----:B------:R-:W-:Y:S08]  /*3530*/  @P2 BRA `(.L_x_34) ;  /* 0xfffffff800f42947 */ /* 0x000ff0000383ffff */
.L_x_33:
[----:B------:R-:W-:Y:S05]  /*3540*/  BSYNC.RECONVERGENT B2 ;  /* 0x0000000000027941 */ /* 0x000fea0003800200 */
.L_x_32:
[----:B------:R-:W-:Y:S05]  /*3550*/  @!P0 BRA `(.L_x_31) ;  /* 0x0000000400488947 */ /* 0x000fea0003800000 */
[----:B------:R-:W-:Y:S01]  /*3560*/  ISETP.GE.U32.AND P1, PT, R14, 0x4, PT ;  /* 0x000000040e00780c */ /* 0x000fe20003f26070 */
[----:B------:R-:W-:Y:S01]  /*3570*/  BSSY.RECONVERGENT B2, `(.L_x_35) ;  /* 0x0000028000027945 */ /* 0x000fe20003800200 */
[----:B------:R-:W-:-:S11]  /*3580*/  LOP3.LUT P0, R5, R5, 0x3, RZ, 0xc0, !PT ;  /* 0x0000000305057812 */ /* 0x000fd6000780c0ff */
[----:B------:R-:W-:Y:S05]  /*3590*/  @!P1 BRA `(.L_x_36) ;  /* 0x0000000000949947 */ /* 0x000fea0003800000 */
[----:B------:R-:W0:Y:S01]  /*35a0*/  LDC.64 R8, c[0x0][0x380] ;  /* 0x0000e000ff087b82 */ /* 0x000e220000000a00 */
[----:B------:R-:W-:Y:S01]  /*35b0*/  IMAD.IADD R3, R4, 0x1, R15 ;  /* 0x0000000104037824 */ /* 0x000fe200078e020f */
[----:B------:R-:W1:Y:S03]  /*35c0*/  LDCU.64 UR4, c[0x0][0x380] ;  /* 0x00007000ff0477ac */ /* 0x000e660008000a00 */
[----:B0-----:R-:W-:-:S06]  /*35d0*/  IMAD.WIDE.U32 R8, R3, 0x4, R8 ;  /* 0x0000000403087825 */ /* 0x001fcc00078e0008 */
[----:B------:R-:W2:Y:S01]  /*35e0*/  LDG.E.CONSTANT R8, desc[UR6][R8.64] ;  /* 0x0000000608087981 */ /* 0x000ea2000c1e9900 */
[----:B------:R-:W-:Y:S01]  /*35f0*/  IADD3 R3, P1, PT, R4, R15, RZ ;  /* 0x0000000f04037210 */ /* 0x000fe20007f3e0ff */
[----:B------:R-:W-:-:S04]  /*3600*/  IMAD.WIDE R16, R7, 0x4, R12 ;  /* 0x0000000407107825 */ /* 0x000fc800078e020c */
[----:B------:R-:W-:Y:S01]  /*3610*/  IMAD.X R6, RZ, RZ, RZ, P1 ;  /* 0x000000ffff067224 */ /* 0x000fe200008e06ff */
[C---:B-1----:R-:W-:Y:S01]  /*3620*/  LEA R2, P1, R3.reuse, UR4, 0x2 ;  /* 0x0000000403027c11 */ /* 0x042fe2000f8210ff */
[----:B------:R-:W3:Y:S03]  /*3630*/  LDG.E R16, desc[UR6][R16.64] ;  /* 0x0000000610107981 */ /* 0x000ee6000c1e1900 */
[----:B------:R-:W-:-:S05]  /*3640*/  LEA.HI.X R3, R3, UR5, R6, 0x2, P1 ;  /* 0x0000000503037c11 */ /* 0x000fca00088f1406 */
[----:B------:R-:W4:Y:S04]  /*3650*/  LDG.E.CONSTANT R14, desc[UR6][R2.64+0x400] ;  /* 0x00040006020e7981 */ /* 0x000f28000c1e9900 */
[----:B------:R-:W5:Y:S01]  /*3660*/  LDG.E.CONSTANT R20, desc[UR6][R2.64+0x800] ;  /* 0x0008000602147981 */ /* 0x000f62000c1e9900 */
[----:B--2---:R-:W-:-:S06]  /*3670*/  IMAD.WIDE R10, R8, 0x4, R12 ;  /* 0x00000004080a7825 */ /* 0x004fcc00078e020c */
[----:B------:R-:W3:Y:S02]  /*3680*/  LDG.E R11, desc[UR6][R10.64] ;  /* 0x000000060a0b7981 */ /* 0x000ee4000c1e1900 */
[----:B---3--:R-:W-:-:S04]  /*3690*/  ISETP.GT.AND P1, PT, R16, R11, PT ;  /* 0x0000000b1000720c */ /* 0x008fc80003f24270 */
[----:B------:R-:W-:Y:S01]  /*36a0*/  SEL R19, R7, R8, P1 ;  /* 0x0000000807137207 */ /* 0x000fe20000800000 */
[----:B----4-:R-:W-:-:S04]  /*36b0*/  IMAD.WIDE R8, R14, 0x4, R12 ;  /* 0x000000040e087825 */ /* 0x010fc800078e020c */
[--C-:B------:R-:W-:Y:S02]  /*36c0*/  IMAD.WIDE R6, R19, 0x4, R12.reuse ;  /* 0x0000000413067825 */ /* 0x100fe400078e020c */
[----:B------:R-:W2:Y:S04]  /*36d0*/  LDG.E R9, desc[UR6][R8.64] ;  /* 0x0000000608097981 */ /* 0x000ea8000c1e1900 */
[----:B------:R-:W2:Y:S01]  /*36e0*/  LDG.E R6, desc[UR6][R6.64] ;  /* 0x0000000606067981 */ /* 0x000ea2000c1e1900 */
[----:B-----5:R-:W-:-:S06]  /*36f0*/  IMAD.WIDE R16, R20, 0x4, R12 ;  /* 0x0000000414107825 */ /* 0x020fcc00078e020c */
[----:B------:R-:W3:Y:S01]  /*3700*/  LDG.E R17, desc[UR6][R16.64] ;  /* 0x0000000610117981 */ /* 0x000ee2000c1e1900 */
[----:B--2---:R-:W-:-:S04]  /*3710*/  ISETP.GT.AND P1, PT, R6, R9, PT ;  /* 0x000000090600720c */ /* 0x004fc80003f24270 */
[----:B------:R-:W-:Y:S02]  /*3720*/  SEL R19, R19, R14, P1 ;  /* 0x0000000e13137207 */ /* 0x000fe40000800000 */
[----:B------:R-:W2:Y:S03]  /*3730*/  LDG.E.CONSTANT R14, desc[UR6][R2.64+0xc00] ;  /* 0x000c0006020e7981 */ /* 0x000ea6000c1e9900 */
[----:B------:R-:W-:-:S06]  /*3740*/  IMAD.WIDE R10, R19, 0x4, R12 ;  /* 0x00000004130a7825 */ /* 0x000fcc00078e020c */
[----:B------:R-:W3:Y:S02]  /*3750*/  LDG.E R10, desc[UR6][R10.64] ;  /* 0x000000060a0a7981 */ /* 0x000ee4000c1e1900 */
[----:B---3--:R-:W-:-:S04]  /*3760*/  ISETP.GT.AND P1, PT, R10, R17, PT ;  /* 0x000000110a00720c */ /* 0x008fc80003f24270 */
[----:B------:R-:W-:Y:S01]  /*3770*/  SEL R19, R19, R20, P1 ;  /* 0x0000001413137207 */ /* 0x000fe20000800000 */
[----:B--2---:R-:W-:-:S04]  /*3780*/  IMAD.WIDE R20, R14, 0x4, R12 ;  /* 0x000000040e147825 */ /* 0x004fc800078e020c */
[----:B------:R-:W-:Y:S02]  /*3790*/  IMAD.WIDE R8, R19, 0x4, R12 ;  /* 0x0000000413087825 */ /* 0x000fe400078e020c */
[----:B------:R-:W2:Y:S04]  /*37a0*/  LDG.E R21, desc[UR6][R20.64] ;  /* 0x0000000614157981 */ /* 0x000ea8000c1e1900 */
[----:B------:R-:W2:Y:S01]  /*37b0*/  LDG.E R8, desc[UR6][R8.64] ;  /* 0x0000000608087981 */ /* 0x000ea2000c1e1900 */
[----:B------:R-:W-:Y:S01]  /*37c0*/  VIADD R4, R4, 0x400 ;  /* 0x0000040004047836 */ /* 0x000fe20000000000 */
[----:B--2---:R-:W-:-:S04]  /*37d0*/  ISETP.GT.AND P1, PT, R8, R21, PT ;  /* 0x000000150800720c */ /* 0x004fc80003f24270 */
[----:B------:R-:W-:-:S09]  /*37e0*/  SEL R7, R19, R14, P1 ;  /* 0x0000000e13077207 */ /* 0x000fd20000800000 */
.L_x_36:
[----:B------:R-:W-:Y:S05]  /*37f0*/  BSYNC.RECONVERGENT B2 ;  /* 0x0000000000027941 */ /* 0x000fea0003800200 */
.L_x_35:
[----:B------:R-:W-:Y:S05]  /*3800*/  @!P0 BRA `(.L_x_31) ;  /* 0x00000000009c8947 */ /* 0x000fea0003800000 */
[----:B------:R-:W-:Y:S01]  /*3810*/  ISETP.NE.AND P1, PT, R5, 0x1, PT ;  /* 0x000000010500780c */ /* 0x000fe20003f25270 */
[----:B------:R-:W-:Y:S01]  /*3820*/  BSSY.RECONVERGENT B2, `(.L_x_37) ;  /* 0x000001a000027945 */ /* 0x000fe20003800200 */
[----:B------:R-:W-:-:S11]  /*3830*/  LOP3.LUT P0, RZ, R18, 0x100, RZ, 0xc0, !PT ;  /* 0x0000010012ff7812 */ /* 0x000fd6000780c0ff */
        /* <DEDUP_REMOVED lines=12> */
[----:B------:R-:W4:Y:S01]  /*3900*/  LDG.E.CONSTANT R16, desc[UR6][R16.64+0x400] ;  /* 0x0004000610107981 */ /* 0x000f22000c1e9900 */
[----:B--2---:R-:W-:-:S06]  /*3910*/  IMAD.WIDE R10, R2, 0x4, R12 ;  /* 0x00000004020a7825 */ /* 0x004fcc00078e020c */
[----:B------:R-:W3:Y:S01]  /*3920*/  LDG.E R11, desc[UR6][R10.64] ;  /* 0x000000060a0b7981 */ /* 0x000ee2000c1e1900 */
[----:B----4-:R-:W-:-:S06]  /*3930*/  IMAD.WIDE R18, R16, 0x4, R12 ;  /* 0x0000000410127825 */ /* 0x010fcc00078e020c */
        /* <DEDUP_REMOVED lines=8> */
.L_x_38:
[----:B------:R-:W-:Y:S05]  /*39c0*/  BSYNC.RECONVERGENT B2 ;  /* 0x0000000000027941 */ /* 0x000fea0003800200 */
.L_x_37:
[----:B------:R-:W-:Y:S05]  /*39d0*/  @P0 BRA `(.L_x_31) ;  /* 0x0000000000280947 */ /* 0x000fea0003800000 */
[----:B------:R-:W0:Y:S01]  /*39e0*/  LDC.64 R2, c[0x0][0x380] ;  /* 0x0000e000ff027b82 */ /* 0x000e220000000a00 */
[----:B------:R-:W-:-:S04]  /*39f0*/  IMAD.IADD R15, R4, 0x1, R15 ;  /* 0x00000001040f7824 */ /* 0x000fc800078e020f */
[----:B0-----:R-:W-:-:S06]  /*3a00*/  IMAD.WIDE.U32 R2, R15, 0x4, R2 ;  /* 0x000000040f027825 */ /* 0x001fcc00078e0002 */
[----:B------:R-:W2:Y:S01]  /*3a10*/  LDG.E.CONSTANT R2, desc[UR6][R2.64] ;  /* 0x0000000602027981 */ /* 0x000ea2000c1e9900 */
[----:B------:R-:W-:-:S06]  /*3a20*/  IMAD.WIDE R8, R7, 0x4, R12 ;  /* 0x0000000407087825 */ /* 0x000fcc00078e020c */
[----:B------:R-:W3:Y:S01]  /*3a30*/  LDG.E R9, desc[UR6][R8.64] ;  /* 0x0000000608097981 */ /* 0x000ee2000c1e1900 */
[----:B--2---:R-:W-:-:S06]  /*3a40*/  IMAD.WIDE R4, R2, 0x4, R12 ;  /* 0x0000000402047825 */ /* 0x004fcc00078e020c */
[----:B------:R-:W3:Y:S02]  /*3a50*/  LDG.E R4, desc[UR6][R4.64] ;  /* 0x0000000604047981 */ /* 0x000ee4000c1e1900 */
[----:B---3--:R-:W-:-:S04]  /*3a60*/  ISETP.GT.AND P0, PT, R9, R4, PT ;  /* 0x000000040900720c */ /* 0x008fc80003f04270 */
[----:B------:R-:W-:-:S09]  /*3a70*/  SEL R7, R7, R2, P0 ;  /* 0x0000000207077207 */ /* 0x000fd20000000000 */
.L_x_31:
[----:B------:R-:W-:Y:S05]  /*3a80*/  BSYNC.RECONVERGENT B1 ;  /* 0x0000000000017941 */ /* 0x000fea0003800200 */
.L_x_29:
[----:B------:R-:W0:Y:S01]  /*3a90*/  S2R R6, SR_LANEID ;  /* 0x0000000000067919 */ /* 0x000e220000000000 */
[----:B------:R-:W-:Y:S01]  /*3aa0*/  BSSY.RECONVERGENT B1, `(.L_x_39) ;  /* 0x000000e000017945 */ /* 0x000fe20003800200 */
[----:B------:R1:W2:Y:S01]  /*3ab0*/  SHFL.DOWN PT, R8, R7, 0x1, 0x1f ;  /* 0x08201f0007087f89 */ /* 0x0002a200000e0000 */
[C---:B0-----:R-:W-:Y:S02]  /*3ac0*/  ISETP.GT.AND P4, PT, R6.reuse, 0x1e, PT ;  /* 0x0000001e0600780c */ /* 0x041fe40003f84270 */
[C---:B------:R-:W-:Y:S02]  /*3ad0*/  ISETP.GT.AND P3, PT, R6.reuse, 0x1d, PT ;  /* 0x0000001d0600780c */ /* 0x040fe40003f64270 */
[C---:B------:R-:W-:Y:S02]  /*3ae0*/  ISETP.GT.AND P0, PT, R6.reuse, 0x1b, PT ;  /* 0x0000001b0600780c */ /* 0x040fe40003f04270 */
[C---:B------:R-:W-:Y:S02]  /*3af0*/  ISETP.GT.AND P1, PT, R6.reuse, 0x17, PT ;  /* 0x000000170600780c */ /* 0x040fe40003f24270 */
[----:B------:R-:W-:-:S05]  /*3b00*/  ISETP.GT.AND P2, PT, R6, 0xf, PT ;  /* 0x0000000f0600780c */ /* 0x000fca0003f44270 */
[----:B-12---:R-:W-:Y:S08]  /*3b10*/  @P4 BRA `(.L_x_40) ;  /* 0x0000000000184947 */ /* 0x006ff00003800000 */
[----:B------:R-:W-:-:S04]  /*3b20*/  IMAD.WIDE R4, R7, 0x4, R12 ;  /* 0x0000000407047825 */ /* 0x000fc800078e020c */
[----:B------:R-:W-:Y:S02]  /*3b30*/  IMAD.WIDE R2, R8, 0x4, R12 ;  /* 0x0000000408027825 */ /* 0x000fe400078e020c */
[----:B------:R-:W2:Y:S04]  /*3b40*/  LDG.E R5, desc[UR6][R4.64] ;  /* 0x0000000604057981 */ /* 0x000ea8000c1e1900 */
[----:B------:R-:W2:Y:S02]  /*3b50*/  LDG.E R2, desc[UR6][R2.64] ;  /* 0x0000000602027981 */ /* 0x000ea4000c1e1900 */
[----:B--2---:R-:W-:-:S04]  /*3b60*/  ISETP.GT.AND P4, PT, R5, R2, PT ;  /* 0x000000020500720c */ /* 0x004fc80003f84270 */
[----:B------:R-:W-:-:S09]  /*3b70*/  SEL R7, R7, R8, P4 ;  /* 0x0000000807077207 */ /* 0x000fd20002000000 */
.L_x_40:
[----:B------:R-:W-:Y:S05]  /*3b80*/  BSYNC.RECONVERGENT B1 ;  /* 0x0000000000017941 */ /* 0x000fea0003800200 */
.L_x_39:
[----:B------:R0:W1:Y:S01]  /*3b90*/  SHFL.DOWN PT, R8, R7, 0x2, 0x1f ;  /* 0x08401f0007087f89 */ /* 0x00006200000e0000 */
[----:B------:R-:W-:Y:S04]  /*3ba0*/  BSSY.RECONVERGENT B1, `(.L_x_41) ;  /* 0x0000008000017945 */ /* 0x000fe80003800200 */
[----:B------:R-:W-:Y:S05]  /*3bb0*/  @P3 BRA `(.L_x_42) ;  /* 0x0000000000183947 */ /* 0x000fea0003800000 */
[----:B------:R-:W-:-:S04]  /*3bc0*/  IMAD.WIDE R4, R7, 0x4, R12 ;  /* 0x0000000407047825 */ /* 0x000fc800078e020c */
[----:B-1----:R-:W-:Y:S02]  /*3bd0*/  IMAD.WIDE R2, R8, 0x4, R12 ;  /* 0x0000000408027825 */ /* 0x002fe400078e020c */
[----:B------:R-:W2:Y:S04]  /*3be0*/  LDG.E R5, desc[UR6][R4.64] ;  /* 0x0000000604057981 */ /* 0x000ea8000c1e1900 */
[----:B------:R-:W2:Y:S02]  /*3bf0*/  LDG.E R2, desc[UR6][R2.64] ;  /* 0x0000000602027981 */ /* 0x000ea4000c1e1900 */
[----:B--2---:R-:W-:-:S04]  /*3c00*/  ISETP.GT.AND P3, PT, R5, R2, PT ;  /* 0x000000020500720c */ /* 0x004fc80003f64270 */
[----:B0-----:R-:W-:-:S09]  /*3c10*/  SEL R7, R7, R8, P3 ;  /* 0x0000000807077207 */ /* 0x001fd20001800000 */
.L_x_42:
[----:B------:R-:W-:Y:S05]  /*3c20*/  BSYNC.RECONVERGENT B1 ;  /* 0x0000000000017941 */ /* 0x000fea0003800200 */
.L_x_41:
[----:B-1----:R1:W2:Y:S01]  /*3c30*/  SHFL.DOWN PT, R8, R7, 0x4, 0x1f ;  /* 0x08801f0007087f89 */ /* 0x0022a200000e0000 */
[----:B------:R-:W-:Y:S04]  /*3c40*/  BSSY.RECONVERGENT B1, `(.L_x_43) ;  /* 0x0000008000017945 */ /* 0x000fe80003800200 */
[----:B------:R-:W-:Y:S05]  /*3c50*/  @P0 BRA `(.L_x_44) ;  /* 0x0000000000180947 */ /* 0x000fea0003800000 */
[----:B------:R-:W-:-:S04]  /*3c60*/  IMAD.WIDE R4, R7, 0x4, R12 ;  /* 0x0000000407047825 */ /* 0x000fc800078e020c */
[----:B--2---:R-:W-:Y:S02]  /*3c70*/  IMAD.WIDE R2, R8, 0x4, R12 ;  /* 0x0000000408027825 */ /* 0x004fe400078e020c */
[----:B------:R-:W2:Y:S04]  /*3c80*/  LDG.E R5, desc[UR6][R4.64] ;  /* 0x0000000604057981 */ /* 0x000ea8000c1e1900 */
[----:B------:R-:W2:Y:S02]  /*3c90*/  LDG.E R2, desc[UR6][R2.64] ;  /* 0x0000000602027981 */ /* 0x000ea4000c1e1900 */
[----:B--2---:R-:W-:-:S04]  /*3ca0*/  ISETP.GT.AND P0, PT, R5, R2, PT ;  /* 0x000000020500720c */ /* 0x004fc80003f04270 */
[----:B01----:R-:W-:-:S09]  /*3cb0*/  SEL R7, R7, R8, P0 ;  /* 0x0000000807077207 */ /* 0x003fd20000000000 */
.L_x_44:
[----:B------:R-:W-:Y:S05]  /*3cc0*/  BSYNC.RECONVERGENT B1 ;  /* 0x0000000000017941 */ /* 0x000fea0003800200 */
.L_x_43:
[----:B--2---:R2:W3:Y:S01]  /*3cd0*/  SHFL.DOWN PT, R8, R7, 0x8, 0x1f ;  /* 0x09001f0007087f89 */ /* 0x0044e200000e0000 */
[----:B------:R-:W-:Y:S04]  /*3ce0*/  BSSY.RECONVERGENT B1, `(.L_x_45) ;  /* 0x0000008000017945 */ /* 0x000fe80003800200 */
[----:B------:R-:W-:Y:S05]  /*3cf0*/  @P1 BRA `(.L_x_46) ;  /* 0x0000000000181947 */ /* 0x000fea0003800000 */
[----:B------:R-:W-:-:S04]  /*3d00*/  IMAD.WIDE R4, R7, 0x4, R12 ;  /* 0x0000000407047825 */ /* 0x000fc800078e020c */
[----:B---3--:R-:W-:Y:S02]  /*3d10*/  IMAD.WIDE R2, R8, 0x4, R12 ;  /* 0x0000000408027825 */ /* 0x008fe400078e020c */
[----:B------:R-:W3:Y:S04]  /*3d20*/  LDG.E R5, desc[UR6][R4.64] ;  /* 0x0000000604057981 */ /* 0x000ee8000c1e1900 */
[----:B------:R-:W3:Y:S02]  /*3d30*/  LDG.E R2, desc[UR6][R2.64] ;  /* 0x0000000602027981 */ /* 0x000ee4000c1e1900 */
[----:B---3--:R-:W-:-:S04]  /*3d40*/  ISETP.GT.AND P0, PT, R5, R2, PT ;  /* 0x000000020500720c */ /* 0x008fc80003f04270 */
[----:B012---:R-:W-:-:S09]  /*3d50*/  SEL R7, R7, R8, P0 ;  /* 0x0000000807077207 */ /* 0x007fd20000000000 */
.L_x_46:
[----:B------:R-:W-:Y:S05]  /*3d60*/  BSYNC.RECONVERGENT B1 ;  /* 0x0000000000017941 */ /* 0x000fea0003800200 */
.L_x_45:
[----:B---3--:R3:W4:Y:S01]  /*3d70*/  SHFL.DOWN PT, R8, R7, 0x10, 0x1f ;  /* 0x0a001f0007087f89 */ /* 0x00872200000e0000 */
[----:B------:R-:W-:Y:S04]  /*3d80*/  BSSY.RECONVERGENT B1, `(.L_x_47) ;  /* 0x0000010000017945 */ /* 0x000fe80003800200 */
[----:B------:R-:W-:Y:S05]  /*3d90*/  @P2 BRA `(.L_x_48) ;  /* 0x0000000000382947 */ /* 0x000fea0003800000 */
[----:B------:R-:W-:-:S04]  /*3da0*/  IMAD.WIDE R4, R7, 0x4, R12 ;  /* 0x0000000407047825 */ /* 0x000fc800078e020c */
[----:B----4-:R-:W-:Y:S02]  /*3db0*/  IMAD.WIDE R2, R8, 0x4, R12 ;  /* 0x0000000408027825 */ /* 0x010fe400078e020c */
[----:B------:R-:W4:Y:S04]  /*3dc0*/  LDG.E R5, desc[UR6][R4.64] ;  /* 0x0000000604057981 */ /* 0x000f28000c1e1900 */
[----:B------:R-:W4:Y:S01]  /*3dd0*/  LDG.E R2, desc[UR6][R2.64] ;  /* 0x0000000602027981 */ /* 0x000f22000c1e1900 */
[----:B------:R-:W-:-:S13]  /*3de0*/  ISETP.NE.AND P1, PT, R6, RZ, PT ;  /* 0x000000ff0600720c */ /* 0x000fda0003f25270 */
[----:B------:R-:W5:Y:S01]  /*3df0*/  @!P1 S2R R10, SR_CgaCtaId ;  /* 0x00000000000a9919 */ /* 0x000f620000008800 */
[----:B------:R-:W-:Y:S02]  /*3e00*/  @!P1 MOV R9, 0x400 ;  /* 0x0000040000099802 */ /* 0x000fe40000000f00 */
[----:B------:R-:W-:-:S04]  /*3e10*/  @!P1 SHF.R.U32.HI R6, RZ, 0x3, R0 ;  /* 0x00000003ff069819 */ /* 0x000fc80000011600 */
[----:B------:R-:W-:Y:S02]  /*3e20*/  @!P1 LOP3.LUT R6, R6, 0x7c, RZ, 0xc0, !PT ;  /* 0x0000007c06069812 */ /* 0x000fe400078ec0ff */
[----:B-----5:R-:W-:-:S05]  /*3e30*/  @!P1 LEA R9, R10, R9, 0x18 ;  /* 0x000000090a099211 */ /* 0x020fca00078ec0ff */
[----:B------:R-:W-:Y:S01]  /*3e40*/  @!P1 IMAD.IADD R6, R6, 0x1, R9 ;  /* 0x0000000106069824 */ /* 0x000fe200078e0209 */
[----:B----4-:R-:W-:-:S04]  /*3e50*/  ISETP.GT.AND P0, PT, R5, R2, PT ;  /* 0x000000020500720c */ /* 0x010fc80003f04270 */
[----:B0123--:R-:W-:-:S05]  /*3e60*/  SEL R7, R7, R8, P0 ;  /* 0x0000000807077207 */ /* 0x00ffca0000000000 */
[----:B------:R0:W-:Y:S04]  /*3e70*/  @!P1 STS [R6+0x8], R7 ;  /* 0x0000080706009388 */ /* 0x0001e80000000800 */
.L_x_48:
[----:B------:R-:W-:Y:S05]  /*3e80*/  BSYNC.RECONVERGENT B1 ;  /* 0x0000000000017941 */ /* 0x000fea0003800200 */
.L_x_47:
[----:B------:R-:W-:Y:S01]  /*3e90*/  BAR.SYNC.DEFER_BLOCKING 0x0 ;  /* 0x0000000000007b1d */ /* 0x000fe20000010000 */
[----:B------:R-:W-:-:S13]  /*3ea0*/  ISETP.NE.AND P0, PT, R0, RZ, PT ;  /* 0x000000ff0000720c */ /* 0x000fda0003f05270 */
[----:B------:R-:W-:Y:S05]  /*3eb0*/  @P0 BRA `(.L_x_27) ;  /* 0x00000044004c0947 */ /* 0x000fea0003800000 */
[----:B------:R-:W5:Y:S01]  /*3ec0*/  S2UR UR5, SR_CgaCtaId ;  /* 0x00000000000579c3 */ /* 0x000f620000008800 */
[----:B------:R-:W-:Y:S01]  /*3ed0*/  UMOV UR4, 0x400 ;  /* 0x0000040000047882 */ /* 0x000fe20000000000 */
[----:B------:R-:W-:-:S06]  /*3ee0*/  IMAD.WIDE R14, R7, 0x4, R12 ;  /* 0x00000004070e7825 */ /* 0x000fcc00078e020c */
[----:B------:R-:W2:Y:S01]  /*3ef0*/  LDG.E R14, desc[UR6][R14.64] ;  /* 0x000000060e0e7981 */ /* 0x000ea2000c1e1900 */
[----:B-----5:R-:W-:-:S09]  /*3f00*/  ULEA UR4, UR5, UR4, 0x18 ;  /* 0x0000000405047291 */ /* 0x020fd2000f8ec0ff */
[----:B------:R-:W5:Y:S04]  /*3f10*/  LDS R0, [UR4+0xc] ;  /* 0x00000c04ff007984 */ /* 0x000f680008000800 */
[----:B----4-:R-:W0:Y:S01]  /*3f20*/  LDS.128 R8, [UR4+0x10] ;  /* 0x00001004ff087984 */ /* 0x010e220008000c00 */
[----:B-----5:R-:W-:-:S06]  /*3f30*/  IMAD.WIDE R2, R0, 0x4, R12 ;  /* 0x0000000400027825 */ /* 0x020fcc00078e020c */
[----:B------:R-:W2:Y:S02]  /*3f40*/  LDG.E R3, desc[UR6][R2.64] ;  /* 0x0000000602037981 */ /* 0x000ea4000c1e1900 */
[----:B--2---:R-:W-:-:S04]  /*3f50*/  ISETP.GT.AND P0, PT, R14, R3, PT ;  /* 0x000000030e00720c */ /* 0x004fc80003f04270 */
[----:B------:R-:W-:Y:S01]  /*3f60*/  SEL R17, R7, R0, P0 ;  /* 0x0000000007117207 */ /* 0x000fe20000000000 */
[----:B01-3--:R-:W-:-:S04]  /*3f70*/  IMAD.WIDE R6, R8, 0x4, R12 ;  /* 0x0000000408067825 */ /* 0x00bfc800078e020c */
[--C-:B------:R-:W-:Y:S02]  /*3f80*/  IMAD.WIDE R4, R17, 0x4, R12.reuse ;  /* 0x0000000411047825 */ /* 0x100fe400078e020c */
[----:B------:R-:W2:Y:S04]  /*3f90*/  LDG.E R7, desc[UR6][R6.64] ;  /* 0x0000000606077981 */ /* 0x000ea8000c1e1900 */
[----:B------:R-:W2:Y:S01]  /*3fa0*/  LDG.E R4, desc[UR6][R4.64] ;  /* 0x0000000604047981 */ /* 0x000ea2000c1e1900 */
[----:B------:R-:W-:-:S06]  /*3fb0*/  IMAD.WIDE R14, R9, 0x4, R12 ;  /* 0x00000004090e7825 */ /* 0x000fcc00078e020c */
[----:B------:R-:W3:Y:S01]  /*3fc0*/  LDG.E R15, desc[UR6][R14.64] ;  /* 0x000000060e0f7981 */ /* 0x000ee2000c1e1900 */
[----:B--2---:R-:W-:-:S03]  /*3fd0*/  ISETP.GT.AND P0, PT, R4, R7, PT ;  /* 0x000000070400720c */ /* 0x004fc60003f04270 */
[----:B------:R-:W0:Y:S01]  /*3fe0*/  LDS.64 R6, [UR4+0x20] ;  /* 0x00002004ff067984 */ /* 0x000e220008000a00 */
        /* <DEDUP_REMOVED lines=8> */
[----:B------:R-:W2:Y:S02]  /*4070*/  LDG.E R8, desc[UR6][R8.64] ;  /* 0x0000000608087981 */ /* 0x000ea4000c1e1900 */
[----:B--2---:R-:W-:-:S04]  /*4080*/  ISETP.GT.AND P0, PT, R8, R17, PT ;  /* 0x000000110800720c */ /* 0x004fc80003f04270 */
        /* <DEDUP_REMOVED lines=20> */
.L_x_2:
        /* <DEDUP_REMOVED lines=12> */
.L_x_51:
[----:B------:R-:W-:Y:S05]  /*4290*/  BSYNC.RECONVERGENT B1 ;  /* 0x0000000000017941 */ /* 0x000fea0003800200 */
.L_x_50:
        /* <DEDUP_REMOVED lines=17> */
.L_x_56:
        /* <DEDUP_REMOVED lines=119> */
.L_x_55:
[----:B------:R-:W-:Y:S05]  /*4b20*/  BSYNC.RECONVERGENT B2 ;  /* 0x0000000000027941 */ /* 0x000fea0003800200 */
.L_x_54:
        /* <DEDUP_REMOVED lines=66> */
.L_x_58:
[----:B------:R-:W-:Y:S05]  /*4f50*/  BSYNC.RECONVERGENT B2 ;  /* 0x0000000000027941 */ /* 0x000fea0003800200 */
.L_x_57:
        /* <DEDUP_REMOVED lines=38> */
.L_x_60:
[----:B------:R-:W-:Y:S05]  /*51c0*/  BSYNC.RECONVERGENT B2 ;  /* 0x0000000000027941 */ /* 0x000fea0003800200 */
.L_x_59:
[----:B------:R-:W-:Y:S05]  /*51d0*/  @!P0 BRA `(.L_x_53) ;  /* 0x00000000003c8947 */ /* 0x000fea0003800000 */
[----:B------:R-:W1:Y:S01]  /*51e0*/  LDC.64 R14, c[0x0][0x398] ;  /* 0x0000e600ff0e7b82 */ /* 0x000e620000000a00 */
[----:B------:R-:W-:-:S07]  /*51f0*/  IMAD.MOV R0, RZ, RZ, -R0 ;  /* 0x000000ffff007224 */ /* 0x000fce00078e0a00 */
[----:B------:R-:W2:Y:S02]  /*5200*/  LDC.64 R12, c[0x0][0x380] ;  /* 0x0000e000ff0c7b82 */ /* 0x000ea40000000a00 */
.L_x_61:
        /* <DEDUP_REMOVED lines=12> */
.L_x_53:
[----:B------:R-:W-:Y:S05]  /*52d0*/  BSYNC.RECONVERGENT B1 ;  /* 0x0000000000017941 */ /* 0x000fea0003800200 */
.L_x_52:
        /* <DEDUP_REMOVED lines=18> */
.L_x_64:
[----:B------:R-:W-:Y:S05]  /*5400*/  BSYNC.RECONVERGENT B1 ;  /* 0x0000000000017941 */ /* 0x000fea0003800200 */
.L_x_63:
        /* <DEDUP_REMOVED lines=10> */
.L_x_66:
[----:B------:R-:W-:Y:S05]  /*54b0*/  BSYNC.RECONVERGENT B1 ;  /* 0x0000000000017941 */ /* 0x000fea0003800200 */
.L_x_65:
        /* <DEDUP_REMOVED lines=10> */
.L_x_68:
[----:B------:R-:W-:Y:S05]  /*5560*/  BSYNC.RECONVERGENT B1 ;  /* 0x0000000000017941 */ /* 0x000fea0003800200 */
.L_x_67:
        /* <DEDUP_REMOVED lines=10> */
.L_x_70:
[----:B------:R-:W-:Y:S05]  /*5610*/  BSYNC.RECONVERGENT B1 ;  /* 0x0000000000017941 */ /* 0x000fea0003800200 */
.L_x_69:
[----:B----4-:R4:W0:Y:S01]  /*5620*/  SHFL.DOWN PT, R2, R7, 0x10, 0x1f ;  /* 0x0a001f0007027f89 */ /* 0x01082200000e0000 */
        /* <DEDUP_REMOVED lines=9> */
[----:B------:R-:W-:Y:S02]  /*56c0*/  @!P1 MOV R6, 0x400 ;  /* 0x0000040000069802 */ /* 0x000fe40000000f00 */
[----:B------:R-:W-:-:S04]  /*56d0*/  @!P1 SHF.R.U32.HI R0, RZ, 0x3, R3 ;  /* 0x00000003ff009819 */ /* 0x000fc80000011603 */
[----:B------:R-:W-:Y:S02]  /*56e0*/  @!P1 LOP3.LUT R0, R0, 0x7c, RZ, 0xc0, !PT ;  /* 0x0000007c00009812 */ /* 0x000fe400078ec0ff */
[----:B0-----:R-:W-:-:S05]  /*56f0*/  @!P1 LEA R11, R11, R6, 0x18 ;  /* 0x000000060b0b9211 */ /* 0x001fca00078ec0ff */
[----:B------:R-:W-:Y:S01]  /*5700*/  @!P1 IMAD.IADD R0, R0, 0x1, R11 ;  /* 0x0000000100009824 */ /* 0x000fe200078e020b */
[----:B-----5:R-:W-:-:S04]  /*5710*/  ISETP.GT.AND P0, PT, R9, R4, PT ;  /* 0x000000040900720c */ /* 0x020fc80003f04270 */
[----:B-1234-:R-:W-:-:S05]  /*5720*/  SEL R7, R7, R2, P0 ;  /* 0x0000000207077207 */ /* 0x01efca0000000000 */
[----:B------:R0:W-:Y:S04]  /*5730*/  @!P1 STS [R0+0x8], R7 ;  /* 0x0000080700009388 */ /* 0x0001e80000000800 */
.L_x_72:
[----:B------:R-:W-:Y:S05]  /*5740*/  BSYNC.RECONVERGENT B1 ;  /* 0x0000000000017941 */ /* 0x000fea0003800200 */
.L_x_71:
[----:B------:R-:W-:Y:S01]  /*5750*/  BAR.SYNC.DEFER_BLOCKING 0x0 ;  /* 0x0000000000007b1d */ /* 0x000fe20000010000 */
[----:B------:R-:W-:-:S13]  /*5760*/  ISETP.NE.AND P0, PT, R3, RZ, PT ;  /* 0x000000ff0300720c */ /* 0x000fda0003f05270 */
[----:B------:R-:W-:Y:S05]  /*5770*/  @P0 BRA `(.L_x_27) ;  /* 0x0000002c001c0947 */ /* 0x000fea0003800000 */
[----:B------:R-:W5:Y:S01]  /*5780*/  S2UR UR5, SR_CgaCtaId ;  /* 0x00000000000579c3 */ /* 0x000f620000008800 */
[----:B------:R-:W-:-:S07]  /*5790*/  UMOV UR4, 0x400 ;  /* 0x0000040000047882 */ /* 0x000fce0000000000 */
[----:B0-----:R-:W0:Y:S01]  /*57a0*/  LDC.64 R2, c[0x0][0x398] ;  /* 0x0000e600ff027b82 */ /* 0x001e220000000a00 */
[----:B-----5:R-:W-:Y:S01]  /*57b0*/  ULEA UR4, UR5, UR4, 0x18 ;  /* 0x0000000405047291 */ /* 0x020fe2000f8ec0ff */
[----:B0-----:R-:W-:-:S08]  /*57c0*/  IMAD.WIDE R14, R7, 0x4, R2 ;  /* 0x00000004070e7825 */ /* 0x001fd000078e0202 */
[----:B------:R-:W0:Y:S04]  /*57d0*/  LDS R0, [UR4+0xc] ;  /* 0x00000c04ff007984 */ /* 0x000e280008000800 */
[----:B------:R-:W5:Y:S04]  /*57e0*/  LDS.128 R8, [UR4+0x10] ;  /* 0x00001004ff087984 */ /* 0x000f680008000c00 */
[----:B------:R-:W2:Y:S01]  /*57f0*/  LDG.E R14, desc[UR6][R14.64] ;  /* 0x000000060e0e7981 */ /* 0x000ea2000c1e1900 */
[----:B0-----:R-:W-:-:S06]  /*5800*/  IMAD.WIDE R4, R0, 0x4, R2 ;  /* 0x0000000400047825 */ /* 0x001fcc00078e0202 */
[----:B------:R-:W2:Y:S01]  /*5810*/  LDG.E R5, desc[UR6][R4.64] ;  /* 0x0000000604057981 */ /* 0x000ea2000c1e1900 */
[----:B-----5:R-:W-:-:S06]  /*5820*/  IMAD.WIDE R12, R8, 0x4, R2 ;  /* 0x00000004080c7825 */ /* 0x020fcc00078e0202 */
[----:B------:R-:W5:Y:S01]  /*5830*/  LDG.E R13, desc[UR6][R12.64] ;  /* 0x000000060c0d7981 */ /* 0x000f62000c1e1900 */
[----:B--2---:R-:W-:-:S04]  /*5840*/  ISETP.GT.AND P0, PT, R14, R5, PT ;  /* 0x000000050e00720c */ /* 0x004fc80003f04270 */
[----:B------:R-:W-:-:S05]  /*5850*/  SEL R17, R7, R0, P0 ;  /* 0x0000000007117207 */ /* 0x000fca0000000000 */
[----:B-1-34-:R-:W-:-:S06]  /*5860*/  IMAD.WIDE R6, R17, 0x4, R2 ;  /* 0x0000000411067825 */ /* 0x01afcc00078e0202 */
[----:B------:R-:W5:Y:S01]  /*5870*/  LDG.E R6, desc[UR6][R6.64] ;  /* 0x0000000606067981 */ /* 0x000f62000c1e1900 */
[----:B------:R-:W-:-:S06]  /*5880*/  IMAD.WIDE R14, R9, 0x4, R2 ;  /* 0x00000004090e7825 */ /* 0x000fcc00078e0202 */
[----:B------:R-:W2:Y:S01]  /*5890*/  LDG.E R15, desc[UR6][R14.64] ;  /* 0x000000060e0f7981 */ /* 0x000ea2000c1e1900 */
[----:B-----5:R-:W-:-:S03]  /*58a0*/  ISETP.GT.AND P0, PT, R6, R13, PT ;  /* 0x0000000d0600720c */ /* 0x020fc60003f04270 */
        /* <DEDUP_REMOVED lines=31> */
.L_x_62:
        /* <DEDUP_REMOVED lines=130> */
.L_x_49:
[----:B------:R-:W0:Y:S01]  /*62c0*/  S2R R0, SR_TID.X ;  /* 0x0000000000007919 */ /* 0x000e220000002100 */
[----:B------:R-:W0:Y:S01]  /*62d0*/  LDC.64 R8, c[0x0][0x380] ;  /* 0x0000e000ff087b82 */ /* 0x000e220000000a00 */
[----:B------:R-:W1:Y:S01]  /*62e0*/  LDCU.64 UR4, c[0x0][0x398] ;  /* 0x00007300ff0477ac */ /* 0x000e620008000a00 */
[----:B0-----:R-:W-:-:S05]  /*62f0*/  IMAD.WIDE.U32 R8, R0, 0x4, R8 ;  /* 0x0000000400087825 */ /* 0x001fca00078e0008 */
[----:B------:R-:W2:Y:S04]  /*6300*/  LDG.E.CONSTANT R14, desc[UR6][R8.64] ;  /* 0x00000006080e7981 */ /* 0x000ea8000c1e9900 */
[----:B------:R-:W3:Y:S01]  /*6310*/  LDG.E.CONSTANT R11, desc[UR6][R8.64+0x400] ;  /* 0x00040006080b7981 */ /* 0x000ee2000c1e9900 */
[----:B-1----:R-:W-:Y:S02]  /*6320*/  IMAD.U32 R2, RZ, RZ, UR4 ;  /* 0x00000004ff027e24 */ /* 0x002fe4000f8e00ff */
[----:B------:R-:W-:Y:S01]  /*6330*/  IMAD.U32 R3, RZ, RZ, UR5 ;  /* 0x00000005ff037e24 */ /* 0x000fe2000f8e00ff */
[----:B------:R-:W4:Y:S04]  /*6340*/  LDG.E.CONSTANT R15, desc[UR6][R8.64+0x800] ;  /* 0x00080006080f7981 */ /* 0x000f28000c1e9900 */
[----:B------:R-:W5:Y:S04]  /*6350*/  LDG.E.CONSTANT R17, desc[UR6][R8.64+0xc00] ;  /* 0x000c000608117981 */ /* 0x000f68000c1e9900 */
[----:B------:R-:W5:Y:S01]  /*6360*/  LDG.E.CONSTANT R19, desc[UR6][R8.64+0x3c00] ;  /* 0x003c000608137981 */ /* 0x000f62000c1e9900 */
[----:B--2---:R-:W-:-:S04]  /*6370*/  IMAD.WIDE R4, R14, 0x4, R2 ;  /* 0x000000040e047825 */ /* 0x004fc800078e0202 */
[--C-:B---3--:R-:W-:Y:S02]  /*6380*/  IMAD.WIDE R6, R11, 0x4, R2.reuse ;  /* 0x000000040b067825 */ /* 0x108fe400078e0202 */
[----:B------:R-:W2:Y:S04]  /*6390*/  LDG.E R4, desc[UR6][R4.64] ;  /* 0x0000000604047981 */ /* 0x000ea8000c1e1900 */
[----:B------:R-:W2:Y:S01]  /*63a0*/  LDG.E R7, desc[UR6][R6.64] ;  /* 0x0000000606077981 */ /* 0x000ea2000c1e1900 */
[----:B----4-:R-:W-:-:S06]  /*63b0*/  IMAD.WIDE R12, R15, 0x4, R2 ;  /* 0x000000040f0c7825 */ /* 0x010fcc00078e0202 */
[----:B------:R-:W3:Y:S01]  /*63c0*/  LDG.E R13, desc[UR6][R12.64] ;  /* 0x000000060c0d7981 */ /* 0x000ee2000c1e1900 */
[----:B--2---:R-:W-:-:S04]  /*63d0*/  ISETP.GT.AND P0, PT, R4, R7, PT ;  /* 0x000000070400720c */ /* 0x004fc80003f04270 */
[----:B------:R-:W-:-:S05]  /*63e0*/  SEL R14, R14, R11, P0 ;  /* 0x0000000b0e0e7207 */ /* 0x000fca0000000000 */
[----:B------:R-:W-:-:S06]  /*63f0*/  IMAD.WIDE R10, R14, 0x4, R2 ;  /* 0x000000040e0a7825 */ /* 0x000fcc00078e0202 */
[----:B------:R-:W3:Y:S01]  /*6400*/  LDG.E R10, desc[UR6][R10.64] ;  /* 0x000000060a0a7981 */ /* 0x000ee2000c1e1900 */
[----:B-----5:R-:W-:-:S06]  /*6410*/  IMAD.WIDE R6, R17, 0x4, R2 ;  /* 0x0000000411067825 */ /* 0x020fcc00078e0202 */
        /* <DEDUP_REMOVED lines=88> */
[----:B------:R-:W-:Y:S01]  /*69a0*/  ISETP.GE.U32.AND P1, PT, R18, 0x2000, PT ;  /* 0x000020001200780c */ /* 0x000fe20003f26070 */
[----:B------:R-:W-:Y:S01]  /*69b0*/  IMAD.MOV.U32 R5, RZ, RZ, 0x1000 ;  /* 0x00001000ff057424 */ /* 0x000fe200078e00ff */
[----:B--2---:R-:W-:-:S04]  /*69c0*/  ISETP.GT.AND P0, PT, R14, R17, PT ;  /* 0x000000110e00720c */ /* 0x004fc80003f04270 */
[----:B------:R-:W-:-:S07]  /*69d0*/  SEL R7, R7, R19, P0 ;  /* 0x0000001307077207 */ /* 0x000fce0000000000 */
[----:B------:R-:W-:Y:S05]  /*69e0*/  @!P1 BRA `(.L_x_73) ;  /* 0x0000000400f09947 */ /* 0x000fea0003800000 */
[----:B------:R-:W0:Y:S01]  /*69f0*/  LDC R6, c[0x0][0x390] ;  /* 0x0000e400ff067b82 */ /* 0x000e220000000800 */
[----:B------:R-:W-:Y:S02]  /*6a00*/  VIADD R4, R18, 0xfffff000 ;  /* 0xfffff00012047836 */ /* 0x000fe40000000000 */
[----:B------:R-:W-:-:S05]  /*6a10*/  IMAD.MOV.U32 R5, RZ, RZ, 0x1000 ;  /* 0x00001000ff057424 */ /* 0x000fca00078e00ff */
[----:B------:R-:W1:Y:S02]  /*6a20*/  LDC.64 R2, c[0x0][0x398] ;  /* 0x0000e600ff027b82 */ /* 0x000e640000000a00 */
.L_x_75:
[----:B------:R-:W-:-:S05]  /*6a30*/  IMAD.WIDE R10, R5, 0x4, R8 ;  /* 0x00000004050a7825 */ /* 0x000fca00078e0208 */
[----:B------:R-:W2:Y:S01]  /*6a40*/  LDG.E.CONSTANT R14, desc[UR6][R10.64] ;  /* 0x000000060a0e7981 */ /* 0x000ea2000c1e9900 */
[----:B-1----:R-:W-:-:S03]  /*6a50*/  IMAD.WIDE R18, R7, 0x4, R2 ;  /* 0x0000000407127825 */ /* 0x002fc600078e0202 */
[----:B------:R-:W3:Y:S04]  /*6a60*/  LDG.E.CONSTANT R21, desc[UR6][R10.64+0x400] ;  /* 0x000400060a157981 */ /* 0x000ee8000c1e9900 */
[----:B------:R-:W4:Y:S01]  /*6a70*/  LDG.E R18, desc[UR6][R18.64] ;  /* 0x0000000612127981 */ /* 0x000f22000c1e1900 */
[----:B--2---:R-:W-:-:S06]  /*6a80*/  IMAD.WIDE R12, R14, 0x4, R2 ;  /* 0x000000040e0c7825 */ /* 0x004fcc00078e0202 */
[----:B------:R-:W4:Y:S01]  /*6a90*/  LDG.E R13, desc[UR6][R12.64] ;  /* 0x000000060c0d7981 */ /* 0x000f22000c1e1900 */
[----:B---3--:R-:W-:-:S06]  /*6aa0*/  IMAD.WIDE R16, R21, 0x4, R2 ;  /* 0x0000000415107825 */ /* 0x008fcc00078e0202 */
[----:B------:R-:W2:Y:S01]  /*6ab0*/  LDG.E R17, desc[UR6][R16.64] ;  /* 0x0000000610117981 */ /* 0x000ea2000c1e1900 */
[----:B----4-:R-:W-:-:S04]  /*6ac0*/  ISETP.GT.AND P0, PT, R18, R13, PT ;  /* 0x0000000d1200720c */ /* 0x010fc80003f04270 */
        /* <DEDUP_REMOVED lines=83> */
[----:B---3--:R-:W-:-:S03]  /*7000*/  ISETP.GT.AND P0, PT, R12, R19, PT ;  /* 0x000000130c00720c */ /* 0x008fc60003f04270 */
[----:B------:R-:W3:Y:S01]  /*7010*/  LDG.E.CONSTANT R19, desc[UR6][R10.64+0x3c00] ;  /* 0x003c00060a137981 */ /* 0x000ee2000c1e9900 */
[----:B------:R-:W-:-:S03]  /*7020*/  SEL R20, R20, R7, P0 ;  /* 0x0000000714147207 */ /* 0x000fc60000000000 */
[----:B------:R-:W4:Y:S02]  /*7030*/  LDG.E.CONSTANT R7, desc[UR6][R10.64+0x3800] ;  /* 0x003800060a077981 */ /* 0x000f24000c1e9900 */
[----:B------:R-:W-:-:S06]  /*7040*/  IMAD.WIDE R14, R20, 0x4, R2 ;  /* 0x00000004140e7825 */ /* 0x000fcc00078e0202 */
[----:B------:R-:W2:Y:S02]  /*7050*/  LDG.E R14, desc[UR6][R14.64] ;  /* 0x000000060e0e7981 */ /* 0x000ea4000c1e1900 */
[----:B--2---:R-:W-:-:S04]  /*7060*/  ISETP.GT.AND P0, PT, R14, R17, PT ;  /* 0x000000110e00720c */ /* 0x004fc80003f04270 */
[----:B------:R-:W-:Y:S01]  /*7070*/  SEL R18, R20, R21, P0 ;  /* 0x0000001514127207 */ /* 0x000fe20000000000 */
[----:B----4-:R-:W-:-:S04]  /*7080*/  IMAD.WIDE R20, R7, 0x4, R2 ;  /* 0x0000000407147825 */ /* 0x010fc800078e0202 */
[--C-:B------:R-:W-:Y:S02]  /*7090*/  IMAD.WIDE R12, R18, 0x4, R2.reuse ;  /* 0x00000004120c7825 */ /* 0x100fe400078e0202 */
[----:B------:R-:W2:Y:S04]  /*70a0*/  LDG.E R21, desc[UR6][R20.64] ;  /* 0x0000000614157981 */ /* 0x000ea8000c1e1900 */
[----:B------:R-:W2:Y:S01]  /*70b0*/  LDG.E R12, desc[UR6][R12.64] ;  /* 0x000000060c0c7981 */ /* 0x000ea2000c1e1900 */
[----:B---3--:R-:W-:-:S06]  /*70c0*/  IMAD.WIDE R16, R19, 0x4, R2 ;  /* 0x0000000413107825 */ /* 0x008fcc00078e0202 */
        /* <DEDUP_REMOVED lines=14> */
.L_x_73:
[----:B------:R-:W-:Y:S01]  /*71b0*/  IMAD.IADD R9, R18, 0x1, -R5 ;  /* 0x0000000112097824 */ /* 0x000fe200078e0a05 */
[----:B------:R-:W-:Y:S04]  /*71c0*/  BSSY.RECONVERGENT B1, `(.L_x_74) ;  /* 0x00000af000017945 */ /* 0x000fe80003800200 */
[----:B------:R-:W-:-:S04]  /*71d0*/  ISETP.GE.AND P0, PT, R0, R9, PT ;  /* 0x000000090000720c */ /* 0x000fc80003f06270 */
[----:B------:R-:W-:-:S13]  /*71e0*/  ISETP.GE.OR P0, PT, R5, R18, P0 ;  /* 0x000000120500720c */ /* 0x000fda0000706670 */
[----:B------:R-:W-:Y:S05]  /*71f0*/  @P0 BRA `(.L_x_76) ;  /* 0x0000000800ac0947 */ /* 0x000fea0003800000 */
[----:B------:R-:W-:Y:S01]  /*7200*/  LOP3.LUT R4, RZ, R0, RZ, 0x33, !PT ;  /* 0x00000000ff047212 */ /* 0x000fe200078e33ff */
[----:B------:R-:W-:Y:S03]  /*7210*/  BSSY.RECONVERGENT B2, `(.L_x_77) ;  /* 0x0000056000027945 */ /* 0x000fe60003800200 */
[----:B------:R-:W-:Y:S01]  /*7220*/  IADD3 R18, PT, PT, -R5, R18, R4 ;  /* 0x0000001205127210 */ /* 0x000fe20007ffe104 */
[----:B------:R-:W-:-:S03]  /*7230*/  IMAD.MOV.U32 R4, RZ, RZ, R0 ;  /* 0x000000ffff047224 */ /* 0x000fc600078e0000 */
        /* <DEDUP_REMOVED lines=8> */
[----:B------:R-:W-:-:S03]  /*72c0*/  LOP3.LUT R11, R6, 0x1fffff8, RZ, 0xc0, !PT ;  /* 0x01fffff8060b7812 */ /* 0x000fc600078ec0ff */
[----:B------:R-:W-:Y:S02]  /*72d0*/  IMAD.X R4, RZ, RZ, RZ, P1 ;  /* 0x000000ffff047224 */ /* 0x000fe400008e06ff */
[----:B------:R-:W-:Y:S01]  /*72e0*/  IMAD.MOV R11, RZ, RZ, -R11 ;  /* 0x000000ffff0b7224 */ /* 0x000fe200078e0a0b */
[----:B0-----:R-:W-:-:S04]  /*72f0*/  LEA R12, P2, R19, UR4, 0x2 ;  /* 0x00000004130c7c11 */ /* 0x001fc8000f8410ff */
[----:B------:R-:W-:Y:S02]  /*7300*/  IADD3 R12, P1, PT, R12, 0x1000, RZ ;  /* 0x000010000c0c7810 */ /* 0x000fe40007f3e0ff */
[----:B------:R-:W-:Y:S01]  /*7310*/  LEA.HI.X R19, R19, UR5, R4, 0x2, P2 ;  /* 0x0000000513137c11 */ /* 0x000fe200090f1404 */
[----:B------:R-:W-:-:S04]  /*7320*/  IMAD.MOV.U32 R4, RZ, RZ, R0 ;  /* 0x000000ffff047224 */ /* 0x000fc800078e0000 */
[----:B------:R-:W-:-:S07]  /*7330*/  IMAD.X R19, RZ, RZ, R19, P1 ;  /* 0x000000ffff137224 */ /* 0x000fce00008e0613 */
.L_x_79:
        /* <DEDUP_REMOVED lines=10> */
[----:B------:R-:W4:Y:S01]  /*73e0*/  LDG.E.CONSTANT R19, desc[UR6][R8.64+-0x800] ;  /* 0xfff8000608137981 */ /* 0x000f22000c1e9900 */
        /* <DEDUP_REMOVED lines=41> */
[----:B------:R-:W-:Y:S02]  /*7680*/  VIADD R11, R11, 0x8 ;  /* 0x000000080b0b7836 */ /* 0x000fe40000000000 */
[----:B---3--:R-:W-:-:S06]  /*7690*/  IMAD.WIDE R22, R17, 0x4, R2 ;  /* 0x0000000411167825 */ /* 0x008fcc00078e0202 */
[----:B------:R-:W3:Y:S01]  /*76a0*/  LDG.E R23, desc[UR6][R22.64] ;  /* 0x0000000616177981 */ /* 0x000ee2000c1e1900 */
[----:B--2---:R-:W-:-:S04]  /*76b0*/  ISETP.GT.AND P1, PT, R14, R25, PT ;  /* 0x000000190e00720c */ /* 0x004fc80003f24270 */
[----:B------:R-:W-:-:S05]  /*76c0*/  SEL R7, R7, R19, P1 ;  /* 0x0000001307077207 */ /* 0x000fca0000800000 */
[----:B------:R-:W-:-:S06]  /*76d0*/  IMAD.WIDE R20, R7, 0x4, R2 ;  /* 0x0000000407147825 */ /* 0x000fcc00078e0202 */
[----:B------:R-:W3:Y:S01]  /*76e0*/  LDG.E R20, desc[UR6][R20.64] ;  /* 0x0000000614147981 */ /* 0x000ee2000c1e1900 */
        /* <DEDUP_REMOVED lines=8> */
.L_x_78:
[----:B------:R-:W-:Y:S05]  /*7770*/  BSYNC.RECONVERGENT B2 ;  /* 0x0000000000027941 */ /* 0x000fea0003800200 */
.L_x_77:
        /* <DEDUP_REMOVED lines=42> */
.L_x_81:
[----:B------:R-:W-:Y:S05]  /*7a20*/  BSYNC.RECONVERGENT B2 ;  /* 0x0000000000027941 */ /* 0x000fea0003800200 */
.L_x_80:
        /* <DEDUP_REMOVED lines=28> */
.L_x_83:
[----:B------:R-:W-:Y:S05]  /*7bf0*/  BSYNC.RECONVERGENT B2 ;  /* 0x0000000000027941 */ /* 0x000fea0003800200 */
.L_x_82:
        /* <DEDUP_REMOVED lines=11> */
.L_x_76:
[----:B------:R-:W-:Y:S05]  /*7cb0*/  BSYNC.RECONVERGENT B1 ;  /* 0x0000000000017941 */ /* 0x000fea0003800200 */
.L_x_74:
        /* <DEDUP_REMOVED lines=15> */
.L_x_85:
[----:B------:R-:W-:Y:S05]  /*7db0*/  BSYNC.RECONVERGENT B1 ;  /* 0x0000000000017941 */ /* 0x000fea0003800200 */
.L_x_84:
        /* <DEDUP_REMOVED lines=9> */
.L_x_87:
[----:B------:R-:W-:Y:S05]  /*7e50*/  BSYNC.RECONVERGENT B1 ;  /* 0x0000000000017941 */ /* 0x000fea0003800200 */
.L_x_86:
        /* <DEDUP_REMOVED lines=9> */
.L_x_89:
[----:B------:R-:W-:Y:S05]  /*7ef0*/  BSYNC.RECONVERGENT B1 ;  /* 0x0000000000017941 */ /* 0x000fea0003800200 */
.L_x_88:
        /* <DEDUP_REMOVED lines=9> */
.L_x_91:
[----:B------:R-:W-:Y:S05]  /*7f90*/  BSYNC.RECONVERGENT B1 ;  /* 0x0000000000017941 */ /* 0x000fea0003800200 */
.L_x_90:
        /* <DEDUP_REMOVED lines=17> */
.L_x_93:
[----:B------:R-:W-:Y:S05]  /*80b0*/  BSYNC.RECONVERGENT B1 ;  /* 0x0000000000017941 */ /* 0x000fea0003800200 */
.L_x_92:
        /* <DEDUP_REMOVED lines=9> */
[----:B----4-:R-:W4:Y:S01]  /*8150*/  LDS.128 R8, [UR4+0x10] ;  /* 0x00001004ff087984 */ /* 0x010f220008000c00 */
[----:B-----5:R-:W-:-:S06]  /*8160*/  IMAD.WIDE R4, R0, 0x4, R2 ;  /* 0x0000000400047825 */ /* 0x020fcc00078e0202 */
[----:B------:R-:W2:Y:S01]  /*8170*/  LDG.E R5, desc[UR6][R4.64] ;  /* 0x0000000604057981 */ /* 0x000ea2000c1e1900 */
[----:B----4-:R-:W-:-:S06]  /*8180*/  IMAD.WIDE R12, R8, 0x4, R2 ;  /* 0x00000004080c7825 */ /* 0x010fcc00078e0202 */
[----:B------:R-:W4:Y:S01]  /*8190*/  LDG.E R13, desc[UR6][R12.64] ;  /* 0x000000060c0d7981 */ /* 0x000f22000c1e1900 */
[----:B--2---:R-:W-:-:S04]  /*81a0*/  ISETP.GT.AND P0, PT, R14, R5, PT ;  /* 0x000000050e00720c */ /* 0x004fc80003f04270 */
[----:B------:R-:W-:-:S05]  /*81b0*/  SEL R17, R7, R0, P0 ;  /* 0x0000000007117207 */ /* 0x000fca0000000000 */
[----:B01-3--:R-:W-:-:S06]  /*81c0*/  IMAD.WIDE R6, R17, 0x4, R2 ;  /* 0x0000000411067825 */ /* 0x00bfcc00078e0202 */
        /* <DEDUP_REMOVED lines=33> */
[----:B------:R-:W-:-:S09]  /*83e0*/  SEL R7, R6, R7, P0 ;  /* 0x0000000706077207 */ /* 0x000fd20000000000 */
.L_x_27:
[----:B------:R-:W-:Y:S05]  /*83f0*/  BSYNC.RECONVERGENT B0 ;  /* 0x0000000000007941 */ /* 0x000fea0003800200 */
.L_x_1:
[----:B0-----:R-:W0:Y:S02]  /*8400*/  S2R R0, SR_TID.X ;  /* 0x0000000000007919 */ /* 0x001e240000002100 */
[----:B0-----:R-:W-:-:S13]  /*8410*/  ISETP.NE.AND P0, PT, R0, RZ, PT ;  /* 0x000000ff0000720c */ /* 0x001fda0003f05270 */
[----:B------:R-:W-:Y:S05]  /*8420*/  @P0 EXIT ;  /* 0x000000000000094d */ /* 0x000fea0003800000 */
[----:B------:R-:W4:Y:S08]  /*8430*/  LDC R0, c[0x0][0x3a0] ;  /* 0x0000e800ff007b82 */ /* 0x000f300000000800 */
[----:B------:R-:W4:Y:S02]  /*8440*/  LDC.64 R4, c[0x0][0x398] ;  /* 0x0000e600ff047b82 */ /* 0x000f240000000a00 */
[----:B----4-:R-:W-:-:S04]  /*8450*/  IMAD.WIDE R2, R0, 0x4, R4 ;  /* 0x0000000400027825 */ /* 0x010fc800078e0204 */
[----:B------:R-:W-:Y:S02]  /*8460*/  IMAD.WIDE R4, R7, 0x4, R4 ;  /* 0x0000000407047825 */ /* 0x000fe400078e0204 */
[----:B------:R-:W4:Y:S04]  /*8470*/  LDG.E R2, desc[UR6][R2.64] ;  /* 0x0000000602027981 */ /* 0x000f28000c1e1900 */
[----:B------:R-:W4:Y:S01]  /*8480*/  LDG.E R5, desc[UR6][R4.64] ;  /* 0x0000000604057981 */ /* 0x000f22000c1e1900 */
[----:B------:R-:W0:Y:S01]  /*8490*/  LDC.64 R8, c[0x0][0x388] ;  /* 0x0000e200ff087b82 */ /* 0x000e220000000a00 */
[----:B----4-:R-:W-:-:S04]  /*84a0*/  ISETP.GT.AND P0, PT, R2, R5, PT ;  /* 0x000000050200720c */ /* 0x010fc80003f04270 */
[----:B-123--:R-:W-:-:S05]  /*84b0*/  SEL R7, R7, R0, !P0 ;  /* 0x0000000007077207 */ /* 0x00efca0004000000 */
[----:B0-----:R-:W-:Y:S01]  /*84c0*/  STG.E desc[UR6][R8.64], R7 ;  /* 0x0000000708007986 */ /* 0x001fe2000c101906 */
[----:B------:R-:W-:Y:S05]  /*84d0*/  EXIT ;  /* 0x000000000000794d */ /* 0x000fea0003800000 */
.L_x_94:
[----:B------:R-:W-:-:S00]  /*84e0*/  BRA `(.L_x_94) ;  /* 0xfffffffc00fc7947 */ /* 0x000fc0000383ffff */
[----:B------:R-:W-:-:S00]  /*84f0*/  NOP ;  /* 0x0000000000007918 */ /* 0x000fc00000000000 */
        /* <DEDUP_REMOVED lines=8> */
.L_x_425:


//--------------------- .text._ZN3cub18CUB_300001_SM_10006detail6reduce18DeviceReduceKernelINS2_10policy_hubIiy8maxFunctE10Policy1000EN6thrust24THRUST_300001_SM_1000_NS17counting_iteratorIiNS9_11use_defaultESB_SB_EEyS5_iN4cuda3std3__410__identityEEEvT0_PT3_T1_NS0_13GridEvenShareISK_EET2_T4_ --------------------------
	.section	.text._ZN3cub18CUB_300001_SM_10006detail6reduce18DeviceReduceKernelINS2_10policy_hubIiy8maxFunctE10Policy1000EN6thrust24THRUST_300001_SM_1000_NS17counting_iteratorIiNS9_11use_defaultESB_SB_EEyS5_iN4cuda3std3__410__identityEEEvT0_PT3_T1_NS0_13GridEvenShareISK_EET2_T4_,"ax",@progbits
	.align	128
        .global         _ZN3cub18CUB_300001_SM_10006detail6reduce18DeviceReduceKernelINS2_10policy_hubIiy8maxFunctE10Policy1000EN6thrust24THRUST_300001_SM_1000_NS17counting_iteratorIiNS9_11use_defaultESB_SB_EEyS5_iN4cuda3std3__410__identityEEEvT0_PT3_T1_NS0_13GridEvenShareISK_EET2_T4_
        .type           _ZN3cub18CUB_300001_SM_10006detail6reduce18DeviceReduceKernelINS2_10policy_hubIiy8maxFunctE10Policy1000EN6thrust24THRUST_300001_SM_1000_NS17counting_iteratorIiNS9_11use_defaultESB_SB_EEyS5_iN4cuda3std3__410__identityEEEvT0_PT3_T1_NS0_13GridEvenShareISK_EET2_T4_,@function
        .size           _ZN3cub18CUB_300001_SM_10006detail6reduce18DeviceReduceKernelINS2_10policy_hubIiy8maxFunctE10Policy1000EN6thrust24THRUST_300001_SM_1000_NS17counting_iteratorIiNS9_11use_defaultESB_SB_EEyS5_iN4cuda3std3__410__identityEEEvT0_PT3_T1_NS0_13GridEvenShareISK_EET2_T4_,(.L_x_426 - _ZN3cub18CUB_300001_SM_10006detail6reduce18DeviceReduceKernelINS2_10policy_hubIiy8maxFunctE10Policy1000EN6thrust24THRUST_300001_SM_1000_NS17counting_iteratorIiNS9_11use_defaultESB_SB_EEyS5_iN4cuda3std3__410__identityEEEvT0_PT3_T1_NS0_13GridEvenShareISK_EET2_T4_)
        .other          _ZN3cub18CUB_300001_SM_10006detail6reduce18DeviceReduceKernelINS2_10policy_hubIiy8maxFunctE10Policy1000EN6thrust24THRUST_300001_SM_1000_NS17counting_iteratorIiNS9_11use_defaultESB_SB_EEyS5_iN4cuda3std3__410__identityEEEvT0_PT3_T1_NS0_13GridEvenShareISK_EET2_T4_,@"STO_CUDA_ENTRY STV_DEFAULT"
_ZN3cub18CUB_300001_SM_10006detail6reduce18DeviceReduceKernelINS2_10policy_hubIiy8maxFunctE10Policy1000EN6thrust24THRUST_300001_SM_1000_NS17counting_iteratorIiNS9_11use_defaultESB_SB_EEyS5_iN4cuda3std3__410__identityEEEvT0_PT3_T1_NS0_13GridEvenShareISK_EET2_T4_:
.text._ZN3cub18CUB_300001_SM_10006detail6reduce18DeviceReduceKernelINS2_10policy_hubIiy8maxFunctE10Policy1000EN6thrust24THRUST_300001_SM_1000_NS17counting_iteratorIiNS9_11use_defaultESB_SB_EEyS5_iN4cuda3std3__410__identityEEEvT0_PT3_T1_NS0_13GridEvenShareISK_EET2_T4_:
[----:B------:R-:W-:Y:S08]  /*0000*/  LDC R1, c[0x0][0x37c] ;  /* 0x0000df00ff017b82 */ /* 0x000ff00000000800 */
[----:B------:R-:W0:Y:S01]  /*0010*/  S2UR UR14, SR_CTAID.X ;  /* 0x00000000000e79c3 */ /* 0x000e220000002500 */
[----:B------:R-:W1:Y:S01]  /*0020*/  LDCU.64 UR8, c[0x0][0x3b8] ;  /* 0x00007700ff0877ac */ /* 0x000e620008000a00 */
[----:B------:R-:W-:Y:S01]  /*0030*/  BSSY.RECONVERGENT B0, `(.L_x_95) ;  /* 0x00003ff000007945 */ /* 0x000fe20003800200 */
[----:B------:R-:W2:Y:S01]  /*0040*/  LDCU UR6, c[0x0][0x3c0] ;  /* 0x00007800ff0677ac */ /* 0x000ea20008000800 */
[----:B------:R-:W3:Y:S01]  /*0050*/  LDCU.64 UR10, c[0x0][0x358] ;  /* 0x00006b00ff0a77ac */ /* 0x000ee20008000a00 */
[----:B--2---:R-:W-:-:S02]  /*0060*/  USHF.L.U32 UR5, UR6, 0xc, URZ ;  /* 0x0000000c06057899 */ /* 0x004fc400080006ff */
[----:B0-----:R-:W-:-:S04]  /*0070*/  USHF.L.U32 UR4, UR14, 0xc, URZ ;  /* 0x0000000c0e047899 */ /* 0x001fc800080006ff */
[----:B-1----:R-:W-:-:S04]  /*0080*/  UIADD3 UR12, UP0, UPT, -UR4, UR8, URZ ;  /* 0x00000008040c7290 */ /* 0x002fc8000ff1e1ff */
[----:B------:R-:W-:Y:S02]  /*0090*/  UIADD3.X UR13, UPT, UPT, UR9, -0x1, URZ, UP0, !UPT ;  /* 0xffffffff090d7890 */ /* 0x000fe400087fe4ff */
[----:B------:R-:W-:-:S04]  /*00a0*/  UISETP.GT.U32.AND UP0, UPT, UR12, 0xfff, UPT ;  /* 0x00000fff0c00788c */ /* 0x000fc8000bf04070 */
[----:B------:R-:W-:-:S09]  /*00b0*/  UISETP.GT.U32.AND.EX UP0, UPT, UR13, URZ, UPT, UP0 ;  /* 0x000000ff0d00728c */ /* 0x000fd2000bf04100 */
[----:B---3--:R-:W-:Y:S05]  /*00c0*/  BRA.U UP0, `(.L_x_96) ;  /* 0x0000001d00607547 */ /* 0x008fea000b800000 */
[----:B------:R-:W0:Y:S01]  /*00d0*/  S2R R0, SR_TID.X ;  /* 0x0000000000007919 */ /* 0x000e220000002100 */
[----:B------:R-:W-:Y:S01]  /*00e0*/  UIADD3 UR6, UPT, UPT, -UR4, UR8, URZ ;  /* 0x0000000804067290 */ /* 0x000fe2000fffe1ff */
[----:B------:R-:W-:Y:S01]  /*00f0*/  BSSY.RECONVERGENT B1, `(.L_x_97) ;  /* 0x00000d6000017945 */ /* 0x000fe20003800200 */
[----:B------:R-:W1:Y:S01]  /*0100*/  LDCU UR5, c[0x0][0x380] ;  /* 0x00007000ff0577ac */ /* 0x000e620008000800 */
[----:B0-----:R-:W-:-:S03]  /*0110*/  VIADD R3, R0, 0x100 ;  /* 0x0000010000037836 */ /* 0x001fc60000000000 */
[----:B------:R-:W-:-:S04]  /*0120*/  ISETP.GE.AND P0, PT, R0, UR6, PT ;  /* 0x0000000600007c0c */ /* 0x000fc8000bf06270 */
[----:B------:R-:W-:Y:S01]  /*0130*/  SEL R13, R3, R0, !P0 ;  /* 0x00000000030d7207 */ /* 0x000fe20004000000 */
[----:B-1----:R-:W-:-:S03]  /*0140*/  IMAD.U32 R3, RZ, RZ, UR5 ;  /* 0x00000005ff037e24 */ /* 0x002fc6000f8e00ff */
[----:B------:R-:W-:Y:S02]  /*0150*/  ISETP.GE.AND P1, PT, R13, UR6, PT ;  /* 0x000000060d007c0c */ /* 0x000fe4000bf26270 */
[----:B------:R-:W-:-:S04]  /*0160*/  IADD3 R7, PT, PT, R3, UR4, R0 ;  /* 0x0000000403077c10 */ /* 0x000fc8000fffe000 */
[----:B------:R-:W-:-:S07]  /*0170*/  SEL R7, R7, RZ, !P0 ;  /* 0x000000ff07077207 */ /* 0x000fce0004000000 */
[----:B------:R-:W-:Y:S05]  /*0180*/  @P1 BRA `(.L_x_98) ;  /* 0x0000000c00301947 */ /* 0x000fea0003800000 */
[----:B------:R-:W-:Y:S01]  /*0190*/  IMAD.U32 R5, RZ, RZ, UR4 ;  /* 0x00000004ff057e24 */ /* 0x000fe2000f8e00ff */
[----:B------:R-:W-:Y:S01]  /*01a0*/  LOP3.LUT R2, RZ, R13, RZ, 0x33, !PT ;  /* 0x0000000dff027212 */ /* 0x000fe200078e33ff */
[----:B------:R-:W-:Y:S03]  /*01b0*/  BSSY.RECONVERGENT B2, `(.L_x_99) ;  /* 0x0000068000027945 */ /* 0x000fe60003800200 */
[----:B------:R-:W-:-:S04]  /*01c0*/  IADD3 R2, PT, PT, -R5, UR8, R2 ;  /* 0x0000000805027c10 */ /* 0x000fc8000fffe102 */
[C---:B------:R-:W-:Y:S02]  /*01d0*/  ISETP.GE.U32.AND P0, PT, R2.reuse, 0xf00, PT ;  /* 0x00000f000200780c */ /* 0x040fe40003f06070 */
[----:B------:R-:W-:Y:S01]  /*01e0*/  LEA.HI R6, R2, 0x1, RZ, 0x18 ;  /* 0x0000000102067811 */ /* 0x000fe200078fc0ff */
[----:B------:R-:W-:-:S03]  /*01f0*/  VIADD R2, R3, UR4 ;  /* 0x0000000403027c36 */ /* 0x000fc60008000000 */
[----:B------:R-:W-:-:S07]  /*0200*/  LOP3.LUT R15, R6, 0xf, RZ, 0xc0, !PT ;  /* 0x0000000f060f7812 */ /* 0x000fce00078ec0ff */
[----:B------:R-:W-:Y:S05]  /*0210*/  @!P0 BRA `(.L_x_100) ;  /* 0x0000000400848947 */ /* 0x000fea0003800000 */
[----:B------:R-:W0:Y:S01]  /*0220*/  LDC.64 R4, c[0x0][0x3e0] ;  /* 0x0000f800ff047b82 */ /* 0x000e220000000a00 */
[----:B------:R-:W-:Y:S01]  /*0230*/  LOP3.LUT R14, R6, 0x1fffff0, RZ, 0xc0, !PT ;  /* 0x01fffff0060e7812 */ /* 0x000fe200078ec0ff */
[----:B------:R-:W-:Y:S01]  /*0240*/  BSSY.RECONVERGENT B3, `(.L_x_101) ;  /* 0x000005d000037945 */ /* 0x000fe20003800200 */
[----:B------:R-:W-:Y:S02]  /*0250*/  LOP3.LUT R12, R13, 0x800, RZ, 0xfc, !PT ;  /* 0x000008000d0c7812 */ /* 0x000fe400078efcff */
[----:B------:R-:W-:Y:S01]  /*0260*/  IADD3 R13, PT, PT, R3, UR4, R13 ;  /* 0x00000004030d7c10 */ /* 0x000fe2000fffe00d */
[----:B------:R-:W-:Y:S01]  /*0270*/  IMAD.MOV R14, RZ, RZ, -R14 ;  /* 0x000000ffff0e7224 */ /* 0x000fe200078e0a0e */
[----:B0-----:R-:W-:-:S05]  /*0280*/  IADD3 R4, P0, PT, R4, 0x2000, RZ ;  /* 0x0000200004047810 */ /* 0x001fca0007f1e0ff */
[----:B------:R-:W-:-:S08]  /*0290*/  IMAD.X R5, RZ, RZ, R5, P0 ;  /* 0x000000ffff057224 */ /* 0x000fd000000e0605 */
.L_x_102:
[----:B------:R-:W0:Y:S01]  /*02a0*/  LDC.64 R10, c[0x0][0x3e0] ;  /* 0x0000f800ff0a7b82 */ /* 0x000e220000000a00 */
[----:B------:R-:W-:-:S05]  /*02b0*/  IMAD.WIDE R8, R13, 0x4, R4 ;  /* 0x000000040d087825 */ /* 0x000fca00078e0204 */
[----:B------:R-:W2:Y:S04]  /*02c0*/  LDG.E R19, desc[UR10][R8.64+-0x2000] ;  /* 0xffe0000a08137981 */ /* 0x000ea8000c1e1900 */
[----:B------:R-:W3:Y:S04]  /*02d0*/  LDG.E R21, desc[UR10][R8.64+-0x1c00] ;  /* 0xffe4000a08157981 */ /* 0x000ee8000c1e1900 */
[----:B------:R-:W4:Y:S01]  /*02e0*/  LDG.E R23, desc[UR10][R8.64+-0x1800] ;  /* 0xffe8000a08177981 */ /* 0x000f22000c1e1900 */
[----:B0-----:R-:W-:-:S06]  /*02f0*/  IMAD.WIDE R16, R7, 0x4, R10 ;  /* 0x0000000407107825 */ /* 0x001fcc00078e020a */
[----:B------:R-:W2:Y:S02]  /*0300*/  LDG.E R16, desc[UR10][R16.64] ;  /* 0x0000000a10107981 */ /* 0x000ea4000c1e1900 */
[----:B--2---:R-:W-:-:S04]  /*0310*/  ISETP.GT.AND P0, PT, R16, R19, PT ;  /* 0x000000131000720c */ /* 0x004fc80003f04270 */
[----:B------:R-:W-:-:S05]  /*0320*/  SEL R7, R7, R13, P0 ;  /* 0x0000000d07077207 */ /* 0x000fca0000000000 */
[----:B------:R-:W-:-:S06]  /*0330*/  IMAD.WIDE R18, R7, 0x4, R10 ;  /* 0x0000000407127825 */ /* 0x000fcc00078e020a */
[----:B------:R-:W3:Y:S02]  /*0340*/  LDG.E R18, desc[UR10][R18.64] ;  /* 0x0000000a12127981 */ /* 0x000ee4000c1e1900 */
[----:B---3--:R-:W-:-:S13]  /*0350*/  ISETP.GT.AND P0, PT, R18, R21, PT ;  /* 0x000000151200720c */ /* 0x008fda0003f04270 */
[----:B------:R-:W-:-:S04]  /*0360*/  @!P0 VIADD R7, R13, 0x100 ;  /* 0x000001000d078836 */ /* 0x000fc80000000000 */
[----:B------:R-:W-:-:S06]  /*0370*/  IMAD.WIDE R20, R7, 0x4, R10 ;  /* 0x0000000407147825 */ /* 0x000fcc00078e020a */
[----:B------:R-:W4:Y:S02]  /*0380*/  LDG.E R20, desc[UR10][R20.64] ;  /* 0x0000000a14147981 */ /* 0x000f24000c1e1900 */
[----:B----4-:R-:W-:Y:S02]  /*0390*/  ISETP.GT.AND P0, PT, R20, R23, PT ;  /* 0x000000171400720c */ /* 0x010fe40003f04270 */
[----:B------:R-:W2:Y:S11]  /*03a0*/  LDG.E R23, desc[UR10][R8.64+-0x1400] ;  /* 0xffec000a08177981 */ /* 0x000eb6000c1e1900 */
[----:B------:R-:W-:-:S04]  /*03b0*/  @!P0 VIADD R7, R13, 0x200 ;  /* 0x000002000d078836 */ /* 0x000fc80000000000 */
[----:B------:R-:W-:-:S06]  /*03c0*/  IMAD.WIDE R16, R7, 0x4, R10 ;  /* 0x0000000407107825 */ /* 0x000fcc00078e020a */
[----:B------:R-:W2:Y:S02]  /*03d0*/  LDG.E R16, desc[UR10][R16.64] ;  /* 0x0000000a10107981 */ /* 0x000ea4000c1e1900 */
[----:B--2---:R-:W-:Y:S02]  /*03e0*/  ISETP.GT.AND P0, PT, R16, R23, PT ;  /* 0x000000171000720c */ /* 0x004fe40003f04270 */
[----:B------:R-:W2:Y:S11]  /*03f0*/  LDG.E R23, desc[UR10][R8.64+-0x1000] ;  /* 0xfff0000a08177981 */ /* 0x000eb6000c1e1900 */
[----:B------:R-:W-:-:S04]  /*0400*/  @!P0 VIADD R7, R13, 0x300 ;  /* 0x000003000d078836 */ /* 0x000fc80000000000 */
[----:B------:R-:W-:-:S06]  /*0410*/  IMAD.WIDE R18, R7, 0x4, R10 ;  /* 0x0000000407127825 */ /* 0x000fcc00078e020a */
[----:B------:R-:W2:Y:S02]  /*0420*/  LDG.E R18, desc[UR10][R18.64] ;  /* 0x0000000a12127981 */ /* 0x000ea4000c1e1900 */
[----:B--2---:R-:W-:Y:S02]  /*0430*/  ISETP.GT.AND P0, PT, R18, R23, PT ;  /* 0x000000171200720c */ /* 0x004fe40003f04270 */
[----:B------:R-:W2:Y:S11]  /*0440*/  LDG.E R23, desc[UR10][R8.64+-0xc00] ;  /* 0xfff4000a08177981 */ /* 0x000eb6000c1e1900 */
[----:B------:R-:W-:-:S05]  /*0450*/  @!P0 IADD3 R7, PT, PT, R13, 0x400, RZ ;  /* 0x000004000d078810 */ /* 0x000fca0007ffe0ff */
        /* <DEDUP_REMOVED lines=36> */
[----:B------:R-:W2:Y:S04]  /*06a0*/  LDG.E R16, desc[UR10][R16.64] ;  /* 0x0000000a10107981 */ /* 0x000ea8000c1e1900 */
[----:B------:R-:W3:Y:S01]  /*06b0*/  LDG.E R17, desc[UR10][R8.64+0x1c00] ;  /* 0x001c000a08117981 */ /* 0x000ee2000c1e1900 */
[----:B--2---:R-:W-:-:S03]  /*06c0*/  ISETP.GT.AND P0, PT, R16, R23, PT ;  /* 0x000000171000720c */ /* 0x004fc60003f04270 */
[----:B------:R-:W2:Y:S10]  /*06d0*/  LDG.E R23, desc[UR10][R8.64+0x1400] ;  /* 0x0014000a08177981 */ /* 0x000eb4000c1e1900 */
        /* <DEDUP_REMOVED lines=8> */
[----:B--2---:R-:W-:-:S13]  /*0760*/  ISETP.GT.AND P0, PT, R20, R23, PT ;  /* 0x000000171400720c */ /* 0x004fda0003f04270 */
[----:B------:R-:W-:-:S04]  /*0770*/  @!P0 VIADD R7, R13, 0xe00 ;  /* 0x00000e000d078836 */ /* 0x000fc80000000000 */
[----:B------:R-:W-:-:S06]  /*0780*/  IMAD.WIDE R10, R7, 0x4, R10 ;  /* 0x00000004070a7825 */ /* 0x000fcc00078e020a */
[----:B------:R-:W3:Y:S01]  /*0790*/  LDG.E R10, desc[UR10][R10.64] ;  /* 0x0000000a0a0a7981 */ /* 0x000ee2000c1e1900 */
[----:B------:R-:W-:-:S05]  /*07a0*/  VIADD R14, R14, 0x10 ;  /* 0x000000100e0e7836 */ /* 0x000fca0000000000 */
[----:B------:R-:W-:Y:S01]  /*07b0*/  ISETP.NE.AND P1, PT, R14, RZ, PT ;  /* 0x000000ff0e00720c */ /* 0x000fe20003f25270 */
[----:B------:R-:W-:Y:S01]  /*07c0*/  VIADD R12, R12, 0x1000 ;  /* 0x000010000c0c7836 */ /* 0x000fe20000000000 */
[----:B---3--:R-:W-:-:S13]  /*07d0*/  ISETP.GT.AND P0, PT, R10, R17, PT ;  /* 0x000000110a00720c */ /* 0x008fda0003f04270 */
[C---:B------:R-:W-:Y:S02]  /*07e0*/  @!P0 VIADD R7, R13.reuse, 0xf00 ;  /* 0x00000f000d078836 */ /* 0x040fe40000000000 */
[----:B------:R-:W-:Y:S01]  /*07f0*/  VIADD R13, R13, 0x1000 ;  /* 0x000010000d0d7836 */ /* 0x000fe20000000000 */
[----:B------:R-:W-:Y:S06]  /*0800*/  @P1 BRA `(.L_x_102) ;  /* 0xfffffff800a41947 */ /* 0x000fec000383ffff */
[----:B------:R-:W-:Y:S05]  /*0810*/  BSYNC.RECONVERGENT B3 ;  /* 0x0000000000037941 */ /* 0x000fea0003800200 */
.L_x_101:
[----:B------:R-:W-:-:S07]  /*0820*/  VIADD R13, R12, 0xfffff800 ;  /* 0xfffff8000c0d7836 */ /* 0x000fce0000000000 */
.L_x_100:
[----:B------:R-:W-:Y:S05]  /*0830*/  BSYNC.RECONVERGENT B2 ;  /* 0x0000000000027941 */ /* 0x000fea0003800200 */
.L_x_99:
[----:B------:R-:W-:-:S13]  /*0840*/  ISETP.NE.AND P0, PT, R15, RZ, PT ;  /* 0x000000ff0f00720c */ /* 0x000fda0003f05270 */
[----:B------:R-:W-:Y:S05]  /*0850*/  @!P0 BRA `(.L_x_98) ;  /* 0x00000004007c8947 */ /* 0x000fea0003800000 */
[----:B------:R-:W-:Y:S01]  /*0860*/  ISETP.GE.U32.AND P1, PT, R15, 0x8, PT ;  /* 0x000000080f00780c */ /* 0x000fe20003f26070 */
[----:B------:R-:W-:Y:S01]  /*0870*/  BSSY.RECONVERGENT B2, `(.L_x_103) ;  /* 0x0000030000027945 */ /* 0x000fe20003800200 */
[----:B------:R-:W-:-:S04]  /*0880*/  LOP3.LUT R11, R6, 0x7, RZ, 0xc0, !PT ;  /* 0x00000007060b7812 */ /* 0x000fc800078ec0ff */
[----:B------:R-:W-:-:S07]  /*0890*/  ISETP.NE.AND P0, PT, R11, RZ, PT ;  /* 0x000000ff0b00720c */ /* 0x000fce0003f05270 */
[----:B------:R-:W-:Y:S06]  /*08a0*/  @!P1 BRA `(.L_x_104) ;  /* 0x0000000000b09947 */ /* 0x000fec0003800000 */
[----:B------:R-:W0:Y:S01]  /*08b0*/  LDC.64 R8, c[0x0][0x3e0] ;  /* 0x0000f800ff087b82 */ /* 0x000e220000000a00 */
[----:B------:R-:W-:Y:S02]  /*08c0*/  IMAD.IADD R10, R13, 0x1, R2 ;  /* 0x000000010d0a7824 */ /* 0x000fe400078e0202 */
[----:B0-----:R-:W-:-:S04]  /*08d0*/  IMAD.WIDE R14, R7, 0x4, R8 ;  /* 0x00000004070e7825 */ /* 0x001fc800078e0208 */
[----:B------:R-:W-:Y:S02]  /*08e0*/  IMAD.WIDE R4, R10, 0x4, R8 ;  /* 0x000000040a047825 */ /* 0x000fe400078e0208 */
[----:B------:R-:W2:Y:S04]  /*08f0*/  LDG.E R14, desc[UR10][R14.64] ;  /* 0x0000000a0e0e7981 */ /* 0x000ea8000c1e1900 */
[----:B------:R-:W2:Y:S04]  /*0900*/  LDG.E R17, desc[UR10][R4.64] ;  /* 0x0000000a04117981 */ /* 0x000ea8000c1e1900 */
[----:B------:R-:W3:Y:S04]  /*0910*/  LDG.E R19, desc[UR10][R4.64+0x400] ;  /* 0x0004000a04137981 */ /* 0x000ee8000c1e1900 */
[----:B------:R-:W4:Y:S01]  /*0920*/  LDG.E R21, desc[UR10][R4.64+0x800] ;  /* 0x0008000a04157981 */ /* 0x000f22000c1e1900 */
        /* <DEDUP_REMOVED lines=29> */
[----:B--2---:R-:W-:-:S13]  /*0b00*/  ISETP.GT.AND P1, PT, R14, R21, PT ;  /* 0x000000150e00720c */ /* 0x004fda0003f24270 */
[----:B------:R-:W-:-:S04]  /*0b10*/  @!P1 VIADD R7, R10, 0x600 ;  /* 0x000006000a079836 */ /* 0x000fc80000000000 */
[----:B------:R-:W-:-:S06]  /*0b20*/  IMAD.WIDE R8, R7, 0x4, R8 ;  /* 0x0000000407087825 */ /* 0x000fcc00078e0208 */
[----:B------:R-:W3:Y:S01]  /*0b30*/  LDG.E R8, desc[UR10][R8.64] ;  /* 0x0000000a08087981 */ /* 0x000ee2000c1e1900 */
[----:B------:R-:W-:Y:S01]  /*0b40*/  VIADD R13, R13, 0x800 ;  /* 0x000008000d0d7836 */ /* 0x000fe20000000000 */
[----:B---3--:R-:W-:-:S13]  /*0b50*/  ISETP.GT.AND P1, PT, R8, R17, PT ;  /* 0x000000110800720c */ /* 0x008fda0003f24270 */
[----:B------:R-:W-:-:S07]  /*0b60*/  @!P1 VIADD R7, R10, 0x700 ;  /* 0x000007000a079836 */ /* 0x000fce0000000000 */
.L_x_104:
[----:B------:R-:W-:Y:S05]  /*0b70*/  BSYNC.RECONVERGENT B2 ;  /* 0x0000000000027941 */ /* 0x000fea0003800200 */
.L_x_103:
        /* <DEDUP_REMOVED lines=13> */
[----:B------:R-:W4:Y:S04]  /*0c50*/  LDG.E R19, desc[UR10][R8.64+0x800] ;  /* 0x0008000a08137981 */ /* 0x000f28000c1e1900 */
[----:B------:R-:W5:Y:S01]  /*0c60*/  LDG.E R11, desc[UR10][R8.64+0xc00] ;  /* 0x000c000a080b7981 */ /* 0x000f62000c1e1900 */
        /* <DEDUP_REMOVED lines=8> */
[----:B----4-:R-:W-:-:S13]  /*0cf0*/  ISETP.GT.AND P1, PT, R16, R19, PT ;  /* 0x000000131000720c */ /* 0x010fda0003f24270 */
[----:B------:R-:W-:-:S05]  /*0d00*/  @!P1 IADD3 R7, PT, PT, R2, 0x200, RZ ;  /* 0x0000020002079810 */ /* 0x000fca0007ffe0ff */
[----:B------:R-:W-:-:S06]  /*0d10*/  IMAD.WIDE R4, R7, 0x4, R4 ;  /* 0x0000000407047825 */ /* 0x000fcc00078e0204 */
[----:B------:R-:W5:Y:S01]  /*0d20*/  LDG.E R4, desc[UR10][R4.64] ;  /* 0x0000000a04047981 */ /* 0x000f62000c1e1900 */
[----:B------:R-:W-:Y:S01]  /*0d30*/  VIADD R13, R13, 0x400 ;  /* 0x000004000d0d7836 */ /* 0x000fe20000000000 */
[----:B-----5:R-:W-:-:S13]  /*0d40*/  ISETP.GT.AND P1, PT, R4, R11, PT ;  /* 0x0000000b0400720c */ /* 0x020fda0003f24270 */
[----:B------:R-:W-:-:S07]  /*0d50*/  @!P1 VIADD R7, R2, 0x300 ;  /* 0x0000030002079836 */ /* 0x000fce0000000000 */
.L_x_106:
[----:B------:R-:W-:Y:S05]  /*0d60*/  BSYNC.RECONVERGENT B2 ;  /* 0x0000000000027941 */ /* 0x000fea0003800200 */
.L_x_105:
[----:B------:R-:W-:Y:S05]  /*0d70*/  @!P0 BRA `(.L_x_98) ;  /* 0x0000000000348947 */ /* 0x000fea0003800000 */
[----:B------:R-:W0:Y:S01]  /*0d80*/  LDC.64 R4, c[0x0][0x3e0] ;  /* 0x0000f800ff047b82 */ /* 0x000e220000000a00 */
[----:B------:R-:W-:Y:S01]  /*0d90*/  IADD3 R13, PT, PT, R3, UR4, R13 ;  /* 0x00000004030d7c10 */ /* 0x000fe2000fffe00d */
[----:B------:R-:W-:-:S07]  /*0da0*/  IMAD.MOV R6, RZ, RZ, -R6 ;  /* 0x000000ffff067224 */ /* 0x000fce00078e0a06 */
.L_x_107:
[----:B0-----:R-:W-:-:S04]  /*0db0*/  IMAD.WIDE R2, R13, 0x4, R4 ;  /* 0x000000040d027825 */ /* 0x001fc800078e0204 */
[----:B------:R-:W-:Y:S02]  /*0dc0*/  IMAD.WIDE R8, R7, 0x4, R4 ;  /* 0x0000000407087825 */ /* 0x000fe400078e0204 */
[----:B------:R-:W2:Y:S04]  /*0dd0*/  LDG.E R3, desc[UR10][R2.64] ;  /* 0x0000000a02037981 */ /* 0x000ea8000c1e1900 */
[----:B------:R-:W2:Y:S01]  /*0de0*/  LDG.E R8, desc[UR10][R8.64] ;  /* 0x0000000a08087981 */ /* 0x000ea2000c1e1900 */
[----:B------:R-:W-:-:S05]  /*0df0*/  VIADD R6, R6, 0x1 ;  /* 0x0000000106067836 */ /* 0x000fca0000000000 */
[----:B------:R-:W-:Y:S02]  /*0e00*/  ISETP.NE.AND P1, PT, R6, RZ, PT ;  /* 0x000000ff0600720c */ /* 0x000fe40003f25270 */
[----:B--2---:R-:W-:-:S04]  /*0e10*/  ISETP.GT.AND P0, PT, R8, R3, PT ;  /* 0x000000030800720c */ /* 0x004fc80003f04270 */
[----:B------:R-:W-:Y:S01]  /*0e20*/  SEL R7, R7, R13, P0 ;  /* 0x0000000d07077207 */ /* 0x000fe20000000000 */
[----:B------:R-:W-:-:S06]  /*0e30*/  VIADD R13, R13, 0x100 ;  /* 0x000001000d0d7836 */ /* 0x000fcc0000000000 */
[----:B------:R-:W-:Y:S05]  /*0e40*/  @P1 BRA `(.L_x_107) ;  /* 0xfffffffc00d81947 */ /* 0x000fea000383ffff */
.L_x_98:
[----:B------:R-:W-:Y:S05]  /*0e50*/  BSYNC.RECONVERGENT B1 ;  /* 0x0000000000017941 */ /* 0x000fea0003800200 */
.L_x_97:
[----:B------:R-:W-:-:S09]  /*0e60*/  UISETP.GE.AND UP0, UPT, UR6, 0x100, UPT ;  /* 0x000001000600788c */ /* 0x000fd2000bf06270 */
[----:B------:R-:W-:Y:S05]  /*0e70*/  BRA.U !UP0, `(.L_x_108) ;  /* 0x0000000508e87547 */ /* 0x000fea000b800000 */
        /* <DEDUP_REMOVED lines=9> */
[----:B------:R-:W0:Y:S02]  /*0f10*/  LDC.64 R2, c[0x0][0x3e0] ;  /* 0x0000f800ff027b82 */ /* 0x000e240000000a00 */
[----:B0-----:R-:W-:-:S04]  /*0f20*/  IMAD.WIDE R4, R7, 0x4, R2 ;  /* 0x0000000407047825 */ /* 0x001fc800078e0202 */
[----:B------:R-:W-:Y:S02]  /*0f30*/  IMAD.WIDE R2, R8, 0x4, R2 ;  /* 0x0000000408027825 */ /* 0x000fe400078e0202 */
[----:B------:R-:W2:Y:S04]  /*0f40*/  LDG.E R4, desc[UR10][R4.64] ;  /* 0x0000000a04047981 */ /* 0x000ea8000c1e1900 */
[----:B------:R-:W2:Y:S02]  /*0f50*/  LDG.E R3, desc[UR10][R2.64] ;  /* 0x0000000a02037981 */ /* 0x000ea4000c1e1900 */
[----:B--2---:R-:W-:-:S04]  /*0f60*/  ISETP.GT.AND P4, PT, R4, R3, PT ;  /* 0x000000030400720c */ /* 0x004fc80003f84270 */
[----:B------:R-:W-:-:S09]  /*0f70*/  SEL R7, R7, R8, P4 ;  /* 0x0000000807077207 */ /* 0x000fd20002000000 */
.L_x_110:
[----:B------:R-:W-:Y:S05]  /*0f80*/  BSYNC.RECONVERGENT B1 ;  /* 0x0000000000017941 */ /* 0x000fea0003800200 */
.L_x_109:
[----:B------:R0:W1:Y:S01]  /*0f90*/  SHFL.DOWN PT, R8, R7, 0x2, 0x1f ;  /* 0x08401f0007087f89 */ /* 0x00006200000e0000 */
[----:B------:R-:W-:Y:S04]  /*0fa0*/  BSSY.RECONVERGENT B1, `(.L_x_111) ;  /* 0x0000009000017945 */ /* 0x000fe80003800200 */
[----:B------:R-:W-:Y:S05]  /*0fb0*/  @P3 BRA `(.L_x_112) ;  /* 0x00000000001c3947 */ /* 0x000fea0003800000 */
[----:B------:R-:W2:Y:S02]  /*0fc0*/  LDC.64 R2, c[0x0][0x3e0] ;  /* 0x0000f800ff027b82 */ /* 0x000ea40000000a00 */
[----:B--2---:R-:W-:-:S04]  /*0fd0*/  IMAD.WIDE R4, R7, 0x4, R2 ;  /* 0x0000000407047825 */ /* 0x004fc800078e0202 */
[----:B-1----:R-:W-:Y:S02]  /*0fe0*/  IMAD.WIDE R2, R8, 0x4, R2 ;  /* 0x0000000408027825 */ /* 0x002fe400078e0202 */
[----:B------:R-:W2:Y:S04]  /*0ff0*/  LDG.E R5, desc[UR10][R4.64] ;  /* 0x0000000a04057981 */ /* 0x000ea8000c1e1900 */
[----:B------:R-:W2:Y:S02]  /*1000*/  LDG.E R2, desc[UR10][R2.64] ;  /* 0x0000000a02027981 */ /* 0x000ea4000c1e1900 */
[----:B--2---:R-:W-:-:S04]  /*1010*/  ISETP.GT.AND P3, PT, R5, R2, PT ;  /* 0x000000020500720c */ /* 0x004fc80003f64270 */
[----:B0-----:R-:W-:-:S09]  /*1020*/  SEL R7, R7, R8, P3 ;  /* 0x0000000807077207 */ /* 0x001fd20001800000 */
.L_x_112:
[----:B------:R-:W-:Y:S05]  /*1030*/  BSYNC.RECONVERGENT B1 ;  /* 0x0000000000017941 */ /* 0x000fea0003800200 */
.L_x_111:
[----:B-1----:R1:W2:Y:S01]  /*1040*/  SHFL.DOWN PT, R8, R7, 0x4, 0x1f ;  /* 0x08801f0007087f89 */ /* 0x0022a200000e0000 */
        /* <DEDUP_REMOVED lines=8> */
[----:B01----:R-:W-:-:S09]  /*10d0*/  SEL R7, R7, R8, P0 ;  /* 0x0000000807077207 */ /* 0x003fd20000000000 */
.L_x_114:
[----:B------:R-:W-:Y:S05]  /*10e0*/  BSYNC.RECONVERGENT B1 ;  /* 0x0000000000017941 */ /* 0x000fea0003800200 */
.L_x_113:
        /* <DEDUP_REMOVED lines=9> */
[----:B012---:R-:W-:-:S09]  /*1180*/  SEL R7, R7, R8, P0 ;  /* 0x0000000807077207 */ /* 0x007fd20000000000 */
.L_x_116:
[----:B------:R-:W-:Y:S05]  /*1190*/  BSYNC.RECONVERGENT B1 ;  /* 0x0000000000017941 */ /* 0x000fea0003800200 */
.L_x_115:
[----:B------:R4:W0:Y:S01]  /*11a0*/  SHFL.DOWN PT, R10, R7, 0x10, 0x1f ;  /* 0x0a001f00070a7f89 */ /* 0x00082200000e0000 */
        /* <DEDUP_REMOVED lines=9> */
[----:B---3--:R-:W-:Y:S02]  /*1240*/  @!P1 MOV R8, 0x400 ;  /* 0x0000040000089802 */ /* 0x008fe40000000f00 */
[----:B------:R-:W-:-:S04]  /*1250*/  @!P1 SHF.R.U32.HI R6, RZ, 0x3, R0 ;  /* 0x00000003ff069819 */ /* 0x000fc80000011600 */
[----:B------:R-:W-:Y:S02]  /*1260*/  @!P1 LOP3.LUT R6, R6, 0x7c, RZ, 0xc0, !PT ;  /* 0x0000007c06069812 */ /* 0x000fe400078ec0ff */
[----:B0-----:R-:W-:-:S05]  /*1270*/  @!P1 LEA R9, R9, R8, 0x18 ;  /* 0x0000000809099211 */ /* 0x001fca00078ec0ff */
[----:B------:R-:W-:Y:S01]  /*1280*/  @!P1 IMAD.IADD R6, R6, 0x1, R9 ;  /* 0x0000000106069824 */ /* 0x000fe200078e0209 */
[----:B-----5:R-:W-:-:S04]  /*1290*/  ISETP.GT.AND P0, PT, R5, R2, PT ;  /* 0x000000020500720c */ /* 0x020fc80003f04270 */
[----:B-12-4-:R-:W-:-:S05]  /*12a0*/  SEL R7, R7, R10, P0 ;  /* 0x0000000a07077207 */ /* 0x016fca0000000000 */
[----:B------:R0:W-:Y:S04]  /*12b0*/  @!P1 STS [R6+0x8], R7 ;  /* 0x0000080706009388 */ /* 0x0001e80000000800 */
.L_x_118:
[----:B------:R-:W-:Y:S05]  /*12c0*/  BSYNC.RECONVERGENT B1 ;  /* 0x0000000000017941 */ /* 0x000fea0003800200 */
.L_x_117:
[----:B------:R-:W-:Y:S01]  /*12d0*/  BAR.SYNC.DEFER_BLOCKING 0x0 ;  /* 0x0000000000007b1d */ /* 0x000fe20000010000 */
[----:B------:R-:W-:-:S13]  /*12e0*/  ISETP.NE.AND P0, PT, R0, RZ, PT ;  /* 0x000000ff0000720c */ /* 0x000fda0003f05270 */
[----:B------:R-:W-:Y:S05]  /*12f0*/  @P0 BRA `(.L_x_119) ;  /* 0x0000002c00480947 */ /* 0x000fea0003800000 */
[----:B------:R-:W5:Y:S01]  /*1300*/  S2UR UR5, SR_CgaCtaId ;  /* 0x00000000000579c3 */ /* 0x000f620000008800 */
[----:B------:R-:W-:-:S07]  /*1310*/  UMOV UR4, 0x400 ;  /* 0x0000040000047882 */ /* 0x000fce0000000000 */
[----:B------:R-:W0:Y:S01]  /*1320*/  LDC.64 R2, c[0x0][0x3e0] ;  /* 0x0000f800ff027b82 */ /* 0x000e220000000a00 */
[----:B-----5:R-:W-:Y:S01]  /*1330*/  ULEA UR4, UR5, UR4, 0x18 ;  /* 0x0000000405047291 */ /* 0x020fe2000f8ec0ff */
[----:B0-----:R-:W-:-:S08]  /*1340*/  IMAD.WIDE R14, R7, 0x4, R2 ;  /* 0x00000004070e7825 */ /* 0x001fd000078e0202 */
[----:B------:R-:W0:Y:S04]  /*1350*/  LDS R0, [UR4+0xc] ;  /* 0x00000c04ff007984 */ /* 0x000e280008000800 */
[----:B---3--:R-:W3:Y:S04]  /*1360*/  LDS.128 R8, [UR4+0x10] ;  /* 0x00001004ff087984 */ /* 0x008ee80008000c00 */
[----:B------:R-:W5:Y:S01]  /*1370*/  LDG.E R14, desc[UR10][R14.64] ;  /* 0x0000000a0e0e7981 */ /* 0x000f62000c1e1900 */
[----:B0-----:R-:W-:-:S06]  /*1380*/  IMAD.WIDE R4, R0, 0x4, R2 ;  /* 0x0000000400047825 */ /* 0x001fcc00078e0202 */
[----:B------:R-:W5:Y:S01]  /*1390*/  LDG.E R5, desc[UR10][R4.64] ;  /* 0x0000000a04057981 */ /* 0x000f62000c1e1900 */
[----:B---3--:R-:W-:-:S06]  /*13a0*/  IMAD.WIDE R12, R8, 0x4, R2 ;  /* 0x00000004080c7825 */ /* 0x008fcc00078e0202 */
[----:B------:R-:W3:Y:S01]  /*13b0*/  LDG.E R13, desc[UR10][R12.64] ;  /* 0x0000000a0c0d7981 */ /* 0x000ee2000c1e1900 */
[----:B-----5:R-:W-:-:S04]  /*13c0*/  ISETP.GT.AND P0, PT, R14, R5, PT ;  /* 0x000000050e00720c */ /* 0x020fc80003f04270 */
[----:B------:R-:W-:-:S05]  /*13d0*/  SEL R17, R7, R0, P0 ;  /* 0x0000000007117207 */ /* 0x000fca0000000000 */
[----:B-12-4-:R-:W-:-:S06]  /*13e0*/  IMAD.WIDE R6, R17, 0x4, R2 ;  /* 0x0000000411067825 */ /* 0x016fcc00078e0202 */
[----:B------:R-:W3:Y:S01]  /*13f0*/  LDG.E R6, desc[UR10][R6.64] ;  /* 0x0000000a06067981 */ /* 0x000ee2000c1e1900 */
[----:B------:R-:W-:-:S06]  /*1400*/  IMAD.WIDE R14, R9, 0x4, R2 ;  /* 0x00000004090e7825 */ /* 0x000fcc00078e0202 */
[----:B------:R-:W2:Y:S01]  /*1410*/  LDG.E R15, desc[UR10][R14.64] ;  /* 0x0000000a0e0f7981 */ /* 0x000ea2000c1e1900 */
[----:B---3--:R-:W-:-:S03]  /*1420*/  ISETP.GT.AND P0, PT, R6, R13, PT ;  /* 0x0000000d0600720c */ /* 0x008fc60003f04270 */
        /* <DEDUP_REMOVED lines=31> */
.L_x_108:
[----:B------:R-:W0:Y:S01]  /*1620*/  S2R R2, SR_LANEID ;  /* 0x0000000000027919 */ /* 0x000e220000000000 */
[----:B------:R-:W-:-:S05]  /*1630*/  LOP3.LUT R3, R0, 0x3e0, RZ, 0xc0, !PT ;  /* 0x000003e000037812 */ /* 0x000fca00078ec0ff */
[----:B------:R-:W-:Y:S01]  /*1640*/  VIADD R4, R3, 0x20 ;  /* 0x0000002003047836 */ /* 0x000fe20000000000 */
[----:B------:R-:W-:-:S04]  /*1650*/  LOP3.LUT R3, RZ, R3, RZ, 0x33, !PT ;  /* 0x00000003ff037212 */ /* 0x000fc800078e33ff */
[----:B------:R-:W-:Y:S01]  /*1660*/  ISETP.GT.AND P0, PT, R4, UR6, PT ;  /* 0x0000000604007c0c */ /* 0x000fe2000bf04270 */
[----:B------:R-:W-:-:S05]  /*1670*/  VIADD R3, R3, UR6 ;  /* 0x0000000603037c36 */ /* 0x000fca0008000000 */
[----:B------:R-:W-:-:S05]  /*1680*/  SEL R4, R3, 0x1f, P0 ;  /* 0x0000001f03047807 */ /* 0x000fca0000000000 */
[----:B------:R-:W1:Y:S01]  /*1690*/  SHFL.DOWN PT, R5, R7, 0x1, R4 ;  /* 0x0820000007057989 */ /* 0x000e6200000e0004 */
[----:B0-----:R-:W-:-:S13]  /*16a0*/  ISETP.GE.AND P1, PT, R2, R4, PT ;  /* 0x000000040200720c */ /* 0x001fda0003f26270 */
[----:B------:R-:W0:Y:S02]  /*16b0*/  @!P1 LDC.64 R8, c[0x0][0x3e0] ;  /* 0x0000f800ff089b82 */ /* 0x000e240000000a00 */
[----:B0-----:R-:W-:-:S04]  /*16c0*/  @!P1 IMAD.WIDE R12, R7, 0x4, R8 ;  /* 0x00000004070c9825 */ /* 0x001fc800078e0208 */
[----:B-1----:R-:W-:Y:S02]  /*16d0*/  @!P1 IMAD.WIDE R8, R5, 0x4, R8 ;  /* 0x0000000405089825 */ /* 0x002fe400078e0208 */
[----:B------:R-:W2:Y:S04]  /*16e0*/  @!P1 LDG.E R13, desc[UR10][R12.64] ;  /* 0x0000000a0c0d9981 */ /* 0x000ea8000c1e1900 */
[----:B------:R-:W2:Y:S01]  /*16f0*/  @!P1 LDG.E R8, desc[UR10][R8.64] ;  /* 0x0000000a08089981 */ /* 0x000ea2000c1e1900 */
[----:B------:R-:W-:-:S04]  /*1700*/  IADD3 R3, PT, PT, R2, 0x2, RZ ;  /* 0x0000000202037810 */ /* 0x000fc80007ffe0ff */
        /* <DEDUP_REMOVED lines=41> */
[----:B------:R-:W-:Y:S01]  /*19a0*/  UISETP.GE.AND UP0, UPT, UR6, 0x21, UPT ;  /* 0x000000210600788c */ /* 0x000fe2000bf06270 */
[----:B------:R-:W-:Y:S02]  /*19b0*/  @!P2 MOV R5, 0x400 ;  /* 0x000004000005a802 */ /* 0x000fe40000000f00 */
[----:B------:R-:W-:-:S04]  /*19c0*/  @!P2 SHF.R.U32.HI R2, RZ, 0x3, R0 ;  /* 0x00000003ff02a819 */ /* 0x000fc80000011600 */
[----:B------:R-:W-:Y:S02]  /*19d0*/  @!P2 LOP3.LUT R2, R2, 0x7c, RZ, 0xc0, !PT ;  /* 0x0000007c0202a812 */ /* 0x000fe400078ec0ff */
[----:B0-----:R-:W-:-:S05]  /*19e0*/  @!P2 LEA R5, R6, R5, 0x18 ;  /* 0x000000050605a211 */ /* 0x001fca00078ec0ff */
[----:B------:R-:W-:Y:S01]  /*19f0*/  @!P2 IMAD.IADD R2, R2, 0x1, R5 ;  /* 0x000000010202a824 */ /* 0x000fe200078e0205 */
[----:B--2---:R-:W-:-:S04]  /*1a00*/  @!P1 ISETP.GT.AND P0, PT, R13, R8, PT ;  /* 0x000000080d00920c */ /* 0x004fc80003f04270 */
[----:B------:R-:W-:Y:S02]  /*1a10*/  @!P1 SEL R7, R7, R3, P0 ;  /* 0x0000000307079207 */ /* 0x000fe40000000000 */
[----:B------:R-:W-:-:S04]  /*1a20*/  PLOP3.LUT P0, PT, PT, PT, UP0, 0x80, 0x8 ;  /* 0x000000000008781c */ /* 0x000fc80003f0f008 */
        /* <DEDUP_REMOVED lines=13> */
[----:B------:R-:W-:Y:S01]  /*1b00*/  UISETP.GE.U32.AND UP0, UPT, UR6, 0x41, UPT ;  /* 0x000000410600788c */ /* 0x000fe2000bf06070 */
[----:B--2---:R-:W-:-:S04]  /*1b10*/  ISETP.GT.AND P0, PT, R8, R5, PT ;  /* 0x000000050800720c */ /* 0x004fc80003f04270 */
[----:B------:R-:W-:-:S04]  /*1b20*/  SEL R7, R7, R0, P0 ;  /* 0x0000000007077207 */ /* 0x000fc80000000000 */
[----:B------:R-:W-:Y:S05]  /*1b30*/  BRA.U !UP0, `(.L_x_119) ;  /* 0x0000002508387547 */ /* 0x000fea000b800000 */
[----:B------:R-:W0:Y:S01]  /*1b40*/  LDS.128 R8, [UR4+0x10] ;  /* 0x00001004ff087984 */ /* 0x000e220008000c00 */
[----:B------:R-:W-:-:S06]  /*1b50*/  IMAD.WIDE R12, R7, 0x4, R2 ;  /* 0x00000004070c7825 */ /* 0x000fcc00078e0202 */
[----:B------:R-:W2:Y:S01]  /*1b60*/  LDG.E R13, desc[UR10][R12.64] ;  /* 0x0000000a0c0d7981 */ /* 0x000ea2000c1e1900 */
[----:B0-----:R-:W-:-:S06]  /*1b70*/  IMAD.WIDE R4, R8, 0x4, R2 ;  /* 0x0000000408047825 */ /* 0x001fcc00078e0202 */
[----:B------:R-:W2:Y:S01]  /*1b80*/  LDG.E R4, desc[UR10][R4.64] ;  /* 0x0000000a04047981 */ /* 0x000ea2000c1e1900 */
[----:B------:R-:W-:Y:S01]  /*1b90*/  UISETP.GE.U32.AND UP0, UPT, UR6, 0x61, UPT ;  /* 0x000000610600788c */ /* 0x000fe2000bf06070 */
[----:B--2---:R-:W-:-:S04]  /*1ba0*/  ISETP.GT.AND P0, PT, R13, R4, PT ;  /* 0x000000040d00720c */ /* 0x004fc80003f04270 */
[----:B------:R-:W-:-:S04]  /*1bb0*/  SEL R7, R7, R8, P0 ;  /* 0x0000000807077207 */ /* 0x000fc80000000000 */
[----:B------:R-:W-:Y:S05]  /*1bc0*/  BRA.U !UP0, `(.L_x_119) ;  /* 0x0000002508147547 */ /* 0x000fea000b800000 */
[----:B------:R-:W-:-:S04]  /*1bd0*/  IMAD.WIDE R12, R7, 0x4, R2 ;  /* 0x00000004070c7825 */ /* 0x000fc800078e0202 */
[----:B------:R-:W-:Y:S02]  /*1be0*/  IMAD.WIDE R4, R9, 0x4, R2 ;  /* 0x0000000409047825 */ /* 0x000fe400078e0202 */
[----:B------:R-:W2:Y:S04]  /*1bf0*/  LDG.E R13, desc[UR10][R12.64] ;  /* 0x0000000a0c0d7981 */ /* 0x000ea8000c1e1900 */
        /* <DEDUP_REMOVED lines=21> */
[----:B------:R-:W0:Y:S01]  /*1d50*/  LDS.64 R10, [UR4+0x20] ;  /* 0x00002004ff0a7984 */ /* 0x000e220008000a00 */
        /* <DEDUP_REMOVED lines=11> */
[----:B------:R-:W2:Y:S02]  /*1e10*/  LDG.E R2, desc[UR10][R2.64] ;  /* 0x0000000a02027981 */ /* 0x000ea4000c1e1900 */
[----:B--2---:R-:W-:-:S04]  /*1e20*/  ISETP.GT.AND P0, PT, R5, R2, PT ;  /* 0x000000020500720c */ /* 0x004fc80003f04270 */
[----:B------:R-:W-:Y:S01]  /*1e30*/  SEL R7, R7, R11, P0 ;  /* 0x0000000b07077207 */ /* 0x000fe20000000000 */
[----:B------:R-:W-:Y:S08]  /*1e40*/  BRA `(.L_x_119) ;  /* 0x0000002000747947 */ /* 0x000ff00003800000 */
.L_x_96:
[----:B------:R-:W0:Y:S01]  /*1e50*/  S2R R0, SR_TID.X ;  /* 0x0000000000007919 */ /* 0x000e220000002100 */
[----:B------:R-:W0:Y:S01]  /*1e60*/  LDCU UR7, c[0x0][0x380] ;  /* 0x00007000ff0777ac */ /* 0x000e220008000800 */
[----:B------:R-:W-:Y:S01]  /*1e70*/  IMAD.U32 R11, RZ, RZ, UR4 ;  /* 0x00000004ff0b7e24 */ /* 0x000fe2000f8e00ff */
[----:B------:R-:W1:Y:S02]  /*1e80*/  LDCU.64 UR16, c[0x0][0x3e0] ;  /* 0x00007c00ff1077ac */ /* 0x000e640008000a00 */
[----:B-1----:R-:W-:Y:S02]  /*1e90*/  IMAD.U32 R2, RZ, RZ, UR16 ;  /* 0x00000010ff027e24 */ /* 0x002fe4000f8e00ff */
[----:B------:R-:W-:Y:S01]  /*1ea0*/  IMAD.U32 R3, RZ, RZ, UR17 ;  /* 0x00000011ff037e24 */ /* 0x000fe2000f8e00ff */
[----:B0-----:R-:W-:-:S05]  /*1eb0*/  IADD3 R11, PT, PT, R11, UR7, R0 ;  /* 0x000000070b0b7c10 */ /* 0x001fca000fffe000 */
[----:B------:R-:W-:-:S05]  /*1ec0*/  IMAD.WIDE R4, R11, 0x4, R2 ;  /* 0x000000040b047825 */ /* 0x000fca00078e0202 */
[----:B------:R-:W2:Y:S04]  /*1ed0*/  LDG.E R6, desc[UR10][R4.64] ;  /* 0x0000000a04067981 */ /* 0x000ea8000c1e1900 */
[----:B------:R-:W2:Y:S01]  /*1ee0*/  LDG.E R7, desc[UR10][R4.64+0x400] ;  /* 0x0004000a04077981 */ /* 0x000ea2000c1e1900 */
[C---:B------:R-:W-:Y:S01]  /*1ef0*/  VIADD R8, R11.reuse, 0x200 ;  /* 0x000002000b087836 */ /* 0x040fe20000000000 */
[C---:B------:R-:W-:Y:S01]  /*1f00*/  IADD3 R10, PT, PT, R11.reuse, 0x300, RZ ;  /* 0x000003000b0a7810 */ /* 0x040fe20007ffe0ff */
[C---:B------:R-:W-:Y:S01]  /*1f10*/  VIADD R23, R11.reuse, 0x400 ;  /* 0x000004000b177836 */ /* 0x040fe20000000000 */
[C---:B------:R-:W-:Y:S01]  /*1f20*/  IADD3 R15, PT, PT, R11.reuse, 0xc00, RZ ;  /* 0x00000c000b0f7810 */ /* 0x040fe20007ffe0ff */
[C---:B------:R-:W-:Y:S01]  /*1f30*/  VIADD R22, R11.reuse, 0x500 ;  /* 0x000005000b167836 */ /* 0x040fe20000000000 */
[----:B------:R-:W3:Y:S01]  /*1f40*/  LDG.E R9, desc[UR10][R4.64+0x800] ;  /* 0x0008000a04097981 */ /* 0x000ee2000c1e1900 */
[----:B------:R-:W-:-:S02]  /*1f50*/  VIADD R21, R11, 0x600 ;  /* 0x000006000b157836 */ /* 0x000fc40000000000 */
[C---:B------:R-:W-:Y:S01]  /*1f60*/  VIADD R20, R11.reuse, 0x700 ;  /* 0x000007000b147836 */ /* 0x040fe20000000000 */
[----:B------:R-:W4:Y:S01]  /*1f70*/  LDG.E R25, desc[UR10][R4.64+0xc00] ;  /* 0x000c000a04197981 */ /* 0x000f22000c1e1900 */
[C---:B------:R-:W-:Y:S02]  /*1f80*/  VIADD R19, R11.reuse, 0x800 ;  /* 0x000008000b137836 */ /* 0x040fe40000000000 */
[C---:B------:R-:W-:Y:S02]  /*1f90*/  VIADD R18, R11.reuse, 0x900 ;  /* 0x000009000b127836 */ /* 0x040fe40000000000 */
[C---:B------:R-:W-:Y:S02]  /*1fa0*/  VIADD R17, R11.reuse, 0xa00 ;  /* 0x00000a000b117836 */ /* 0x040fe40000000000 */
[C---:B------:R-:W-:Y:S02]  /*1fb0*/  VIADD R16, R11.reuse, 0xb00 ;  /* 0x00000b000b107836 */ /* 0x040fe40000000000 */
[----:B------:R-:W-:-:S02]  /*1fc0*/  VIADD R14, R11, 0xd00 ;  /* 0x00000d000b0e7836 */ /* 0x000fc40000000000 */
[C---:B------:R-:W-:Y:S02]  /*1fd0*/  VIADD R13, R11.reuse, 0xe00 ;  /* 0x00000e000b0d7836 */ /* 0x040fe40000000000 */
[----:B------:R-:W-:Y:S01]  /*1fe0*/  VIADD R12, R11, 0xf00 ;  /* 0x00000f000b0c7836 */ /* 0x000fe20000000000 */
[----:B--2---:R-:W-:-:S13]  /*1ff0*/  ISETP.GT.AND P0, PT, R6, R7, PT ;  /* 0x000000070600720c */ /* 0x004fda0003f04270 */
[----:B------:R-:W-:-:S04]  /*2000*/  @!P0 VIADD R11, R11, 0x100 ;  /* 0x000001000b0b8836 */ /* 0x000fc80000000000 */
[----:B------:R-:W-:-:S06]  /*2010*/  IMAD.WIDE R6, R11, 0x4, R2 ;  /* 0x000000040b067825 */ /* 0x000fcc00078e0202 */
[----:B------:R-:W3:Y:S02]  /*2020*/  LDG.E R6, desc[UR10][R6.64] ;  /* 0x0000000a06067981 */ /* 0x000ee4000c1e1900 */
[----:B---3--:R-:W-:-:S04]  /*2030*/  ISETP.GT.AND P0, PT, R6, R9, PT ;  /* 0x000000090600720c */ /* 0x008fc80003f04270 */
[----:B------:R-:W-:-:S05]  /*2040*/  SEL R11, R11, R8, P0 ;  /* 0x000000080b0b7207 */ /* 0x000fca0000000000 */
[----:B------:R-:W-:-:S06]  /*2050*/  IMAD.WIDE R8, R11, 0x4, R2 ;  /* 0x000000040b087825 */ /* 0x000fcc00078e0202 */
[----:B------:R-:W4:Y:S02]  /*2060*/  LDG.E R8, desc[UR10][R8.64] ;  /* 0x0000000a08087981 */ /* 0x000f24000c1e1900 */
[----:B----4-:R-:W-:Y:S02]  /*2070*/  ISETP.GT.AND P0, PT, R8, R25, PT ;  /* 0x000000190800720c */ /* 0x010fe40003f04270 */
[----:B------:R-:W2:Y:S02]  /*2080*/  LDG.E R25, desc[UR10][R4.64+0x1000] ;  /* 0x0010000a04197981 */ /* 0x000ea4000c1e1900 */
[----:B------:R-:W-:-:S05]  /*2090*/  SEL R24, R11, R10, P0 ;  /* 0x0000000a0b187207 */ /* 0x000fca0000000000 */
[----:B------:R-:W-:-:S06]  /*20a0*/  IMAD.WIDE R10, R24, 0x4, R2 ;  /* 0x00000004180a7825 */ /* 0x000fcc00078e0202 */
[----:B------:R-:W2:Y:S02]  /*20b0*/  LDG.E R10, desc[UR10][R10.64] ;  /* 0x0000000a0a0a7981 */ /* 0x000ea4000c1e1900 */
[----:B--2---:R-:W-:Y:S02]  /*20c0*/  ISETP.GT.AND P0, PT, R10, R25, PT ;  /* 0x000000190a00720c */ /* 0x004fe40003f04270 */
[----:B------:R-:W2:Y:S02]  /*20d0*/  LDG.E R25, desc[UR10][R4.64+0x1400] ;  /* 0x0014000a04197981 */ /* 0x000ea4000c1e1900 */
[----:B------:R-:W-:-:S05]  /*20e0*/  SEL R23, R24, R23, P0 ;  /* 0x0000001718177207 */ /* 0x000fca0000000000 */
[----:B------:R-:W-:-:S06]  /*20f0*/  IMAD.WIDE R6, R23, 0x4, R2 ;  /* 0x0000000417067825 */ /* 0x000fcc00078e0202 */
[----:B------:R-:W2:Y:S02]  /*2100*/  LDG.E R6, desc[UR10][R6.64] ;  /* 0x0000000a06067981 */ /* 0x000ea4000c1e1900 */
[----:B--2---:R-:W-:-:S04]  /*2110*/  ISETP.GT.AND P0, PT, R6, R25, PT ;  /* 0x000000190600720c */ /* 0x004fc80003f04270 */
[----:B------:R-:W-:Y:S02]  /*2120*/  SEL R22, R23, R22, P0 ;  /* 0x0000001617167207 */ /* 0x000fe40000000000 */
[----:B------:R-:W2:Y:S03]  /*2130*/  LDG.E R23, desc[UR10][R4.64+0x1800] ;  /* 0x0018000a04177981 */ /* 0x000ea6000c1e1900 */
        /* <DEDUP_REMOVED lines=26> */
[----:B------:R-:W2:Y:S04]  /*22e0*/  LDG.E R6, desc[UR10][R6.64] ;  /* 0x0000000a06067981 */ /* 0x000ea8000c1e1900 */
[----:B------:R-:W3:Y:S01]  /*22f0*/  LDG.E R7, desc[UR10][R4.64+0x3800] ;  /* 0x0038000a04077981 */ /* 0x000ee2000c1e1900 */
        /* <DEDUP_REMOVED lines=11> */
[----:B------:R-:W-:-:S05]  /*23b0*/  SEL R6, R15, R14, P0 ;  /* 0x0000000e0f067207 */ /* 0x000fca0000000000 */
[----:B------:R-:W-:-:S06]  /*23c0*/  IMAD.WIDE R14, R6, 0x4, R2 ;  /* 0x00000004060e7825 */ /* 0x000fcc00078e0202 */
[----:B------:R-:W3:Y:S02]  /*23d0*/  LDG.E R14, desc[UR10][R14.64] ;  /* 0x0000000a0e0e7981 */ /* 0x000ee4000c1e1900 */
[----:B---3--:R-:W-:Y:S02]  /*23e0*/  ISETP.GT.AND P0, PT, R14, R7, PT ;  /* 0x000000070e00720c */ /* 0x008fe40003f04270 */
[----:B------:R-:W2:Y:S02]  /*23f0*/  LDG.E R7, desc[UR10][R4.64+0x3c00] ;  /* 0x003c000a04077981 */ /* 0x000ea4000c1e1900 */
[----:B------:R-:W-:-:S05]  /*2400*/  SEL R13, R6, R13, P0 ;  /* 0x0000000d060d7207 */ /* 0x000fca0000000000 */
[----:B------:R-:W-:-:S06]  /*2410*/  IMAD.WIDE R8, R13, 0x4, R2 ;  /* 0x000000040d087825 */ /* 0x000fcc00078e0202 */
[----:B------:R-:W2:Y:S01]  /*2420*/  LDG.E R8, desc[UR10][R8.64] ;  /* 0x0000000a08087981 */ /* 0x000ea2000c1e1900 */
[----:B------:R-:W-:Y:S02]  /*2430*/  USHF.R.S32.HI UR4, URZ, 0x1f, UR5 ;  /* 0x0000001fff047899 */ /* 0x000fe40008011405 */
[----:B------:R-:W-:-:S04]  /*2440*/  UISETP.GE.U32.AND UP0, UPT, UR12, UR5, UPT ;  /* 0x000000050c00728c */ /* 0x000fc8000bf06070 */
[----:B------:R-:W-:Y:S01]  /*2450*/  UISETP.GE.U32.AND.EX UP0, UPT, UR13, UR4, UPT, UP0 ;  /* 0x000000040d00728c */ /* 0x000fe2000bf06100 */
[----:B--2---:R-:W-:-:S04]  /*2460*/  ISETP.GT.AND P0, PT, R8, R7, PT ;  /* 0x000000070800720c */ /* 0x004fc80003f04270 */
[----:B------:R-:W-:-:S04]  /*2470*/  SEL R7, R13, R12, P0 ;  /* 0x0000000c0d077207 */ /* 0x000fc80000000000 */
[----:B------:R-:W-:Y:S05]  /*2480*/  BRA.U !UP0, `(.L_x_120) ;  /* 0x0000001508187547 */ /* 0x000fea000b800000 */
[----:B------:R-:W-:Y:S01]  /*2490*/  USHF.L.U32 UR17, UR14, 0xc, URZ ;  /* 0x0000000c0e117899 */ /* 0x000fe200080006ff */
[----:B------:R-:W-:Y:S01]  /*24a0*/  IMAD.U32 R5, RZ, RZ, UR5 ;  /* 0x00000005ff057e24 */ /* 0x000fe2000f8e00ff */
[----:B------:R-:W-:Y:S01]  /*24b0*/  UIADD3 UR13, UP1, UPT, UR8, -0x1000, URZ ;  /* 0xfffff000080d7890 */ /* 0x000fe2000ff3e0ff */
[----:B------:R-:W-:Y:S01]  /*24c0*/  LOP3.LUT R4, RZ, R0, RZ, 0x33, !PT ;  /* 0x00000000ff047212 */ /* 0x000fe200078e33ff */
[----:B------:R-:W-:Y:S02]  /*24d0*/  UIADD3 UR16, UP0, UPT, UR5, UR17, URZ ;  /* 0x0000001105107290 */ /* 0x000fe4000ff1e0ff */
[----:B------:R-:W-:Y:S01]  /*24e0*/  UIADD3.X UR15, UPT, UPT, UR9, -0x1, URZ, UP1, !UPT ;  /* 0xffffffff090f7890 */ /* 0x000fe20008ffe4ff */
[----:B------:R-:W-:Y:S01]  /*24f0*/  IADD3 R4, PT, PT, -R5, UR8, R4 ;  /* 0x0000000805047c10 */ /* 0x000fe2000fffe104 */
[----:B------:R-:W-:Y:S02]  /*2500*/  UIADD3.X UR4, UPT, UPT, URZ, UR4, URZ, UP0, !UPT ;  /* 0x00000004ff047290 */ /* 0x000fe400087fe4ff */
[----:B------:R-:W-:-:S02]  /*2510*/  UISETP.GT.U32.AND UP0, UPT, UR16, UR13, UPT ;  /* 0x0000000d1000728c */ /* 0x000fc4000bf04070 */
[----:B------:R-:W-:Y:S01]  /*2520*/  IMAD.U32 R5, RZ, RZ, UR16 ;  /* 0x00000010ff057e24 */ /* 0x000fe2000f8e00ff */
[----:B------:R-:W-:Y:S02]  /*2530*/  UIADD3 UR12, UPT, UPT, UR17, UR7, UR5 ;  /* 0x00000007110c7290 */ /* 0x000fe4000fffe005 */
[----:B------:R-:W-:Y:S01]  /*2540*/  VIADD R4, R4, -UR17 ;  /* 0x8000001104047c36 */ /* 0x000fe20008000000 */
[----:B------:R-:W-:Y:S02]  /*2550*/  UISETP.GT.U32.AND.EX UP0, UPT, UR4, UR15, UPT, UP0 ;  /* 0x0000000f0400728c */ /* 0x000fe4000bf04100 */
[----:B------:R-:W-:Y:S01]  /*2560*/  IMAD.U32 R16, RZ, RZ, UR4 ;  /* 0x00000004ff107e24 */ /* 0x000fe2000f8e00ff */
[----:B------:R-:W-:-:S06]  /*2570*/  UMOV UR4, URZ ;  /* 0x000000ff00047c82 */ /* 0x000fcc0008000000 */
[----:B------:R-:W-:Y:S05]  /*2580*/  BRA.U UP0, `(.L_x_121) ;  /* 0x0000000500987547 */ /* 0x000fea000b800000 */
[----:B------:R-:W0:Y:S01]  /*2590*/  LDC.64 R2, c[0x0][0x3e0] ;  /* 0x0000f800ff027b82 */ /* 0x000e220000000a00 */
[----:B------:R-:W1:Y:S01]  /*25a0*/  LDCU UR6, c[0x0][0x3c0] ;  /* 0x00007800ff0677ac */ /* 0x000e620008000800 */
[----:B------:R-:W2:Y:S01]  /*25b0*/  LDCU UR7, c[0x0][0x380] ;  /* 0x00007000ff0777ac */ /* 0x000ea20008000800 */
[----:B------:R-:W3:Y:S01]  /*25c0*/  LDCU.64 UR8, c[0x0][0x3b8] ;  /* 0x00007700ff0877ac */ /* 0x000ee20008000a00 */
[----:B------:R-:W-:Y:S01]  /*25d0*/  NOP ;  /* 0x0000000000007918 */ /* 0x000fe20000000000 */
.L_x_122:
[----:B--2---:R-:W-:Y:S01]  /*25e0*/  IADD3 R6, PT, PT, R5, UR7, R0 ;  /* 0x0000000705067c10 */ /* 0x004fe2000fffe000 */
[----:B0-----:R-:W-:-:S04]  /*25f0*/  IMAD.WIDE R14, R7, 0x4, R2 ;  /* 0x00000004070e7825 */ /* 0x001fc800078e0202 */
[----:B------:R-:W-:Y:S02]  /*2600*/  IMAD.WIDE R8, R6, 0x4, R2 ;  /* 0x0000000406087825 */ /* 0x000fe400078e0202 */
[----:B------:R-:W2:Y:S04]  /*2610*/  LDG.E R14, desc[UR10][R14.64] ;  /* 0x0000000a0e0e7981 */ /* 0x000ea8000c1e1900 */
[----:B------:R-:W2:Y:S04]  /*2620*/  LDG.E R11, desc[UR10][R8.64] ;  /* 0x0000000a080b7981 */ /* 0x000ea8000c1e1900 */
[----:B------:R-:W4:Y:S04]  /*2630*/  LDG.E R13, desc[UR10][R8.64+0x400] ;  /* 0x0004000a080d7981 */ /* 0x000f28000c1e1900 */
[----:B------:R-:W5:Y:S01]  /*2640*/  LDG.E R17, desc[UR10][R8.64+0x800] ;  /* 0x0008000a08117981 */ /* 0x000f62000c1e1900 */
[----:B--2---:R-:W-:-:S04]  /*2650*/  ISETP.GT.AND P0, PT, R14, R11, PT ;  /* 0x0000000b0e00720c */ /* 0x004fc80003f04270 */
[----:B------:R-:W-:-:S05]  /*2660*/  SEL R7, R7, R6, P0 ;  /* 0x0000000607077207 */ /* 0x000fca0000000000 */
[----:B------:R-:W-:-:S06]  /*2670*/  IMAD.WIDE R10, R7, 0x4, R2 ;  /* 0x00000004070a7825 */ /* 0x000fcc00078e0202 */
[----:B------:R-:W4:Y:S02]  /*2680*/  LDG.E R10, desc[UR10][R10.64] ;  /* 0x0000000a0a0a7981 */ /* 0x000f24000c1e1900 */
[----:B----4-:R-:W-:-:S13]  /*2690*/  ISETP.GT.AND P0, PT, R10, R13, PT ;  /* 0x0000000d0a00720c */ /* 0x010fda0003f04270 */
[----:B------:R-:W-:-:S05]  /*26a0*/  @!P0 IADD3 R7, PT, PT, R6, 0x100, RZ ;  /* 0x0000010006078810 */ /* 0x000fca0007ffe0ff */
[----:B------:R-:W-:-:S06]  /*26b0*/  IMAD.WIDE R12, R7, 0x4, R2 ;  /* 0x00000004070c7825 */ /* 0x000fcc00078e0202 */
[----:B------:R-:W5:Y:S02]  /*26c0*/  LDG.E R12, desc[UR10][R12.64] ;  /* 0x0000000a0c0c7981 */ /* 0x000f64000c1e1900 */
[----:B-----5:R-:W-:Y:S02]  /*26d0*/  ISETP.GT.AND P0, PT, R12, R17, PT ;  /* 0x000000110c00720c */ /* 0x020fe40003f04270 */
        /* <DEDUP_REMOVED lines=63> */
[----:B------:R-:W2:Y:S01]  /*2ad0*/  LDG.E R14, desc[UR10][R14.64] ;  /* 0x0000000a0e0e7981 */ /* 0x000ea2000c1e1900 */
[----:B-1----:R-:W-:Y:S01]  /*2ae0*/  USHF.L.U32 UR5, UR6, 0xc, URZ ;  /* 0x0000000c06057899 */ /* 0x002fe200080006ff */
[----:B---3--:R-:W-:-:S03]  /*2af0*/  IADD3 R10, P2, PT, -R5, UR8, RZ ;  /* 0x00000008050a7c10 */ /* 0x008fc6000ff5e1ff */
[----:B------:R-:W-:Y:S02]  /*2b00*/  USHF.R.S32.HI UR16, URZ, 0x1f, UR5 ;  /* 0x0000001fff107899 */ /* 0x000fe40008011405 */
[----:B------:R-:W-:Y:S02]  /*2b10*/  ISETP.GE.U32.AND P0, PT, R10, UR5, PT ;  /* 0x000000050a007c0c */ /* 0x000fe4000bf06070 */
[----:B------:R-:W-:-:S04]  /*2b20*/  IADD3.X R10, PT, PT, ~R16, UR9, RZ, P2, !PT ;  /* 0x00000009100a7c10 */ /* 0x000fc800097fe5ff */
[----:B------:R-:W-:Y:S02]  /*2b30*/  ISETP.GE.U32.AND.EX P0, PT, R10, UR16, PT, P0 ;  /* 0x000000100a007c0c */ /* 0x000fe4000bf06100 */
[----:B--2---:R-:W-:-:S13]  /*2b40*/  ISETP.GT.AND P1, PT, R14, R17, PT ;  /* 0x000000110e00720c */ /* 0x004fda0003f24270 */
[----:B------:R-:W-:Y:S01]  /*2b50*/  @!P1 VIADD R7, R6, 0xf00 ;  /* 0x00000f0006079836 */ /* 0x000fe20000000000 */
[----:B------:R-:W-:Y:S06]  /*2b60*/  @!P0 BRA `(.L_x_120) ;  /* 0x0000000c00608947 */ /* 0x000fec0003800000 */
[----:B------:R-:W-:Y:S01]  /*2b70*/  IADD3 R5, P0, PT, R5, UR5, RZ ;  /* 0x0000000505057c10 */ /* 0x000fe2000ff1e0ff */
[----:B------:R-:W-:Y:S01]  /*2b80*/  UIADD3 UR4, UPT, UPT, UR4, 0x1, URZ ;  /* 0x0000000104047890 */ /* 0x000fe2000fffe0ff */
[----:B------:R-:W-:Y:S01]  /*2b90*/  VIADD R4, R4, -UR5 ;  /* 0x8000000504047c36 */ /* 0x000fe20008000000 */
[----:B------:R-:W-:Y:S01]  /*2ba0*/  UIADD3 UR12, UPT, UPT, UR5, UR12, URZ ;  /* 0x0000000c050c7290 */ /* 0x000fe2000fffe0ff */
[----:B------:R-:W-:Y:S02]  /*2bb0*/  IADD3.X R16, PT, PT, R16, UR16, RZ, P0, !PT ;  /* 0x0000001010107c10 */ /* 0x000fe400087fe4ff */
[----:B------:R-:W-:-:S04]  /*2bc0*/  ISETP.GT.U32.AND P0, PT, R5, UR13, PT ;  /* 0x0000000d05007c0c */ /* 0x000fc8000bf04070 */
[----:B------:R-:W-:-:S13]  /*2bd0*/  ISETP.GT.U32.AND.EX P0, PT, R16, UR15, PT, P0 ;  /* 0x0000000f10007c0c */ /* 0x000fda000bf04100 */
[----:B------:R-:W-:Y:S05]  /*2be0*/  @!P0 BRA `(.L_x_122) ;  /* 0xfffffff8007c8947 */ /* 0x000fea000383ffff */
.L_x_121:
[C---:B------:R-:W-:Y:S01]  /*2bf0*/  IADD3 R9, PT, PT, -R5.reuse, UR8, RZ ;  /* 0x0000000805097c10 */ /* 0x040fe2000fffe1ff */
[----:B------:R-:W-:Y:S01]  /*2c00*/  BSSY.RECONVERGENT B1, `(.L_x_120) ;  /* 0x00000ce000017945 */ /* 0x000fe20003800200 */
[----:B------:R-:W-:Y:S02]  /*2c10*/  ISETP.GE.U32.AND P1, PT, R5, UR8, PT ;  /* 0x0000000805007c0c */ /* 0x000fe4000bf26070 */
[----:B------:R-:W-:-:S04]  /*2c20*/  ISETP.GE.AND P0, PT, R0, R9, PT ;  /* 0x000000090000720c */ /* 0x000fc80003f06270 */
[----:B------:R-:W-:-:S13]  /*2c30*/  ISETP.GE.U32.OR.EX P0, PT, R16, UR9, P0, P1 ;  /* 0x0000000910007c0c */ /* 0x000fda0008706510 */
[----:B------:R-:W-:Y:S05]  /*2c40*/  @P0 BRA `(.L_x_123) ;  /* 0x0000000c00240947 */ /* 0x000fea0003800000 */
[----:B------:R-:W-:Y:S01]  /*2c50*/  UIADD3 UR9, UPT, UPT, UR17, UR5, URZ ;  /* 0x0000000511097290 */ /* 0x000fe2000fffe0ff */
[----:B------:R-:W-:Y:S01]  /*2c60*/  LOP3.LUT R6, RZ, R0, RZ, 0x33, !PT ;  /* 0x00000000ff067212 */ /* 0x000fe200078e33ff */
[----:B------:R-:W-:Y:S01]  /*2c70*/  UIMAD UR13, UR4, UR6, URZ ;  /* 0x00000006040d72a4 */ /* 0x000fe2000f8e02ff */
[----:B------:R-:W-:Y:S03]  /*2c80*/  BSSY.RECONVERGENT B2, `(.L_x_124) ;  /* 0x0000065000027945 */ /* 0x000fe60003800200 */
[----:B------:R-:W-:Y:S02]  /*2c90*/  IMAD.U32 R9, RZ, RZ, UR9 ;  /* 0x00000009ff097e24 */ /* 0x000fe4000f8e00ff */
[----:B------:R-:W-:-:S03]  /*2ca0*/  IMAD.U32 R11, RZ, RZ, UR13 ;  /* 0x0000000dff0b7e24 */ /* 0x000fc6000f8e00ff */
[----:B------:R-:W-:-:S05]  /*2cb0*/  IADD3 R6, PT, PT, -R9, UR8, R6 ;  /* 0x0000000809067c10 */ /* 0x000fca000fffe106 */
[----:B------:R-:W-:-:S05]  /*2cc0*/  IMAD R6, R11, -0x1000, R6 ;  /* 0xfffff0000b067824 */ /* 0x000fca00078e0206 */
[C---:B------:R-:W-:Y:S02]  /*2cd0*/  ISETP.GE.U32.AND P1, PT, R6.reuse, 0xf00, PT ;  /* 0x00000f000600780c */ /* 0x040fe40003f26070 */
[----:B------:R-:W-:Y:S02]  /*2ce0*/  LEA.HI R13, R6, 0x1, RZ, 0x18 ;  /* 0x00000001060d7811 */ /* 0x000fe400078fc0ff */
[----:B------:R-:W-:Y:S01]  /*2cf0*/  IADD3 R6, PT, PT, R5, UR7, RZ ;  /* 0x0000000705067c10 */ /* 0x000fe2000fffe0ff */
[----:B------:R-:W-:Y:S01]  /*2d00*/  IMAD.MOV.U32 R5, RZ, RZ, R0 ;  /* 0x000000ffff057224 */ /* 0x000fe200078e0000 */
[----:B------:R-:W-:-:S04]  /*2d10*/  LOP3.LUT R20, R13, 0xf, RZ, 0xc0, !PT ;  /* 0x0000000f0d147812 */ /* 0x000fc800078ec0ff */
[----:B------:R-:W-:-:S03]  /*2d20*/  ISETP.NE.AND P0, PT, R20, RZ, PT ;  /* 0x000000ff1400720c */ /* 0x000fc60003f05270 */
[----:B------:R-:W-:Y:S10]  /*2d30*/  @!P1 BRA `(.L_x_125) ;  /* 0x0000000400649947 */ /* 0x000ff40003800000 */
[----:B------:R-:W-:Y:S01]  /*2d40*/  LOP3.LUT R11, R13, 0x1fffff0, RZ, 0xc0, !PT ;  /* 0x01fffff00d0b7812 */ /* 0x000fe200078ec0ff */
[----:B------:R-:W-:Y:S02]  /*2d50*/  IMAD.MOV.U32 R12, RZ, RZ, RZ ;  /* 0x000000ffff0c7224 */ /* 0x000fe400078e00ff */
[----:B------:R-:W-:-:S07]  /*2d60*/  IMAD.MOV.U32 R5, RZ, RZ, R0 ;  /* 0x000000ffff057224 */ /* 0x000fce00078e0000 */
.L_x_126:
[----:B------:R-:W-:Y:S02]  /*2d70*/  IMAD.IADD R10, R6, 0x1, R5 ;  /* 0x00000001060a7824 */ /* 0x000fe400078e0205 */
[----:B------:R-:W-:-:S04]  /*2d80*/  IMAD.WIDE R18, R7, 0x4, R2 ;  /* 0x0000000407127825 */ /* 0x000fc800078e0202 */
        /* <DEDUP_REMOVED lines=77> */
[----:B------:R-:W2:Y:S01]  /*3260*/  LDG.E R18, desc[UR10][R18.64] ;  /* 0x0000000a12127981 */ /* 0x000ea2000c1e1900 */
[----:B------:R-:W-:-:S05]  /*3270*/  VIADD R12, R12, 0x10 ;  /* 0x000000100c0c7836 */ /* 0x000fca0000000000 */
[----:B------:R-:W-:Y:S01]  /*3280*/  ISETP.NE.AND P2, PT, R12, R11, PT ;  /* 0x0000000b0c00720c */ /* 0x000fe20003f45270 */
[----:B------:R-:W-:Y:S01]  /*3290*/  VIADD R5, R5, 0x1000 ;  /* 0x0000100005057836 */ /* 0x000fe20000000000 */
[----:B--2---:R-:W-:-:S13]  /*32a0*/  ISETP.GT.AND P1, PT, R18, R21, PT ;  /* 0x000000151200720c */ /* 0x004fda0003f24270 */
[----:B------:R-:W-:Y:S01]  /*32b0*/  @!P1 VIADD R7, R10, 0xf00 ;  /* 0x00000f000a079836 */ /* 0x000fe20000000000 */
[----:B------:R-:W-:Y:S06]  /*32c0*/  @P2 BRA `(.L_x_126) ;  /* 0xfffffff800a82947 */ /* 0x000fec000383ffff */
.L_x_125:
[----:B------:R-:W-:Y:S05]  /*32d0*/  BSYNC.RECONVERGENT B2 ;  /* 0x0000000000027941 */ /* 0x000fea0003800200 */
.L_x_124:
[----:B------:R-:W-:Y:S05]  /*32e0*/  @!P0 BRA `(.L_x_123) ;  /* 0x00000004007c8947 */ /* 0x000fea0003800000 */
[----:B------:R-:W-:Y:S01]  /*32f0*/  ISETP.GE.U32.AND P1, PT, R20, 0x8, PT ;  /* 0x000000081400780c */ /* 0x000fe20003f26070 */
[----:B------:R-:W-:Y:S01]  /*3300*/  BSSY.RECONVERGENT B2, `(.L_x_127) ;  /* 0x000002f000027945 */ /* 0x000fe20003800200 */
[----:B------:R-:W-:-:S04]  /*3310*/  LOP3.LUT R11, R13, 0x7, RZ, 0xc0, !PT ;  /* 0x000000070d0b7812 */ /* 0x000fc800078ec0ff */
[----:B------:R-:W-:-:S07]  /*3320*/  ISETP.NE.AND P0, PT, R11, RZ, PT ;  /* 0x000000ff0b00720c */ /* 0x000fce0003f05270 */
[----:B------:R-:W-:Y:S06]  /*3330*/  @!P1 BRA `(.L_x_128) ;  /* 0x0000000000ac9947 */ /* 0x000fec0003800000 */
        /* <DEDUP_REMOVED lines=39> */
[----:B------:R-:W2:Y:S01]  /*35b0*/  LDG.E R14, desc[UR10][R14.64] ;  /* 0x0000000a0e0e7981 */ /* 0x000ea2000c1e1900 */
[----:B------:R-:W-:Y:S01]  /*35c0*/  VIADD R5, R5, 0x800 ;  /* 0x0000080005057836 */ /* 0x000fe20000000000 */
[----:B--2---:R-:W-:-:S13]  /*35d0*/  ISETP.GT.AND P1, PT, R14, R21, PT ;  /* 0x000000150e00720c */ /* 0x004fda0003f24270 */
[----:B------:R-:W-:-:S07]  /*35e0*/  @!P1 VIADD R7, R10, 0x700 ;  /* 0x000007000a079836 */ /* 0x000fce0000000000 */
.L_x_128:
[----:B------:R-:W-:Y:S05]  /*35f0*/  BSYNC.RECONVERGENT B2 ;  /* 0x0000000000027941 */ /* 0x000fea0003800200 */
.L_x_127:
[----:B------:R-:W-:Y:S05]  /*3600*/  @!P0 BRA `(.L_x_123) ;  /* 0x0000000000b48947 */ /* 0x000fea0003800000 */
[----:B------:R-:W-:Y:S01]  /*3610*/  ISETP.GE.U32.AND P1, PT, R11, 0x4, PT ;  /* 0x000000040b00780c */ /* 0x000fe20003f26070 */
[----:B------:R-:W-:Y:S01]  /*3620*/  BSSY.RECONVERGENT B2, `(.L_x_129) ;  /* 0x000001b000027945 */ /* 0x000fe20003800200 */
[----:B------:R-:W-:-:S11]  /*3630*/  LOP3.LUT P0, RZ, R13, 0x3, RZ, 0xc0, !PT ;  /* 0x000000030dff7812 */ /* 0x000fd6000780c0ff */
[----:B------:R-:W-:Y:S05]  /*3640*/  @!P1 BRA `(.L_x_130) ;  /* 0x0000000000609947 */ /* 0x000fea0003800000 */
[----:B------:R-:W-:Y:S02]  /*3650*/  IMAD.IADD R14, R6, 0x1, R5 ;  /* 0x00000001060e7824 */ /* 0x000fe400078e0205 */
[----:B------:R-:W-:-:S04]  /*3660*/  IMAD.WIDE R10, R7, 0x4, R2 ;  /* 0x00000004070a7825 */ /* 0x000fc800078e0202 */
[----:B------:R-:W-:Y:S02]  /*3670*/  IMAD.WIDE R8, R14, 0x4, R2 ;  /* 0x000000040e087825 */ /* 0x000fe400078e0202 */
[----:B------:R-:W2:Y:S04]  /*3680*/  LDG.E R10, desc[UR10][R10.64] ;  /* 0x0000000a0a0a7981 */ /* 0x000ea8000c1e1900 */
[----:B------:R-:W2:Y:S04]  /*3690*/  LDG.E R13, desc[UR10][R8.64] ;  /* 0x0000000a080d7981 */ /* 0x000ea8000c1e1900 */
[----:B------:R-:W3:Y:S01]  /*36a0*/  LDG.E R17, desc[UR10][R8.64+0x800] ;  /* 0x0008000a08117981 */ /* 0x000ee2000c1e1900 */
[----:B--2---:R-:W-:-:S03]  /*36b0*/  ISETP.GT.AND P1, PT, R10, R13, PT ;  /* 0x0000000d0a00720c */ /* 0x004fc60003f24270 */
[----:B------:R-:W2:Y:S01]  /*36c0*/  LDG.E R13, desc[UR10][R8.64+0x400] ;  /* 0x0004000a080d7981 */ /* 0x000ea2000c1e1900 */
[----:B------:R-:W-:-:S05]  /*36d0*/  SEL R15, R7, R14, P1 ;  /* 0x0000000e070f7207 */ /* 0x000fca0000800000 */
[----:B------:R-:W-:-:S06]  /*36e0*/  IMAD.WIDE R6, R15, 0x4, R2 ;  /* 0x000000040f067825 */ /* 0x000fcc00078e0202 */
[----:B------:R-:W2:Y:S02]  /*36f0*/  LDG.E R6, desc[UR10][R6.64] ;  /* 0x0000000a06067981 */ /* 0x000ea4000c1e1900 */
[----:B--2---:R-:W-:-:S13]  /*3700*/  ISETP.GT.AND P1, PT, R6, R13, PT ;  /* 0x0000000d0600720c */ /* 0x004fda0003f24270 */
[----:B------:R-:W-:-:S04]  /*3710*/  @!P1 VIADD R15, R14, 0x100 ;  /* 0x000001000e0f9836 */ /* 0x000fc80000000000 */
[----:B------:R-:W-:-:S06]  /*3720*/  IMAD.WIDE R12, R15, 0x4, R2 ;  /* 0x000000040f0c7825 */ /* 0x000fcc00078e0202 */
[----:B------:R-:W3:Y:S02]  /*3730*/  LDG.E R12, desc[UR10][R12.64] ;  /* 0x0000000a0c0c7981 */ /* 0x000ee4000c1e1900 */
[----:B---3--:R-:W-:Y:S02]  /*3740*/  ISETP.GT.AND P1, PT, R12, R17, PT ;  /* 0x000000110c00720c */ /* 0x008fe40003f24270 */
[----:B------:R-:W2:Y:S11]  /*3750*/  LDG.E R17, desc[UR10][R8.64+0xc00] ;  /* 0x000c000a08117981 */ /* 0x000eb6000c1e1900 */
[----:B------:R-:W-:-:S04]  /*3760*/  @!P1 VIADD R15, R14, 0x200 ;  /* 0x000002000e0f9836 */ /* 0x000fc80000000000 */
[----:B------:R-:W-:-:S06]  /*3770*/  IMAD.WIDE R10, R15, 0x4, R2 ;  /* 0x000000040f0a7825 */ /* 0x000fcc00078e0202 */
[----:B------:R-:W2:Y:S01]  /*3780*/  LDG.E R10, desc[UR10][R10.64] ;  /* 0x0000000a0a0a7981 */ /* 0x000ea2000c1e1900 */
[----:B------:R-:W-:Y:S01]  /*3790*/  VIADD R5, R5, 0x400 ;  /* 0x0000040005057836 */ /* 0x000fe20000000000 */
[----:B--2---:R-:W-:-:S13]  /*37a0*/  ISETP.GT.AND P1, PT, R10, R17, PT ;  /* 0x000000110a00720c */ /* 0x004fda0003f24270 */
[----:B------:R-:W-:-:S05]  /*37b0*/  @!P1 VIADD R15, R14, 0x300 ;  /* 0x000003000e0f9836 */ /* 0x000fca0000000000 */
[----:B------:R-:W-:-:S07]  /*37c0*/  MOV R7, R15 ;  /* 0x0000000f00077202 */ /* 0x000fce0000000f00 */
.L_x_130:
[----:B------:R-:W-:Y:S05]  /*37d0*/  BSYNC.RECONVERGENT B2 ;  /* 0x0000000000027941 */ /* 0x000fea0003800200 */
.L_x_129:
[----:B------:R-:W-:Y:S05]  /*37e0*/  @!P0 BRA `(.L_x_123) ;  /* 0x00000000003c8947 */ /* 0x000fea0003800000 */
[----:B------:R-:W-:Y:S01]  /*37f0*/  LOP3.LUT R4, R4, 0xffff, RZ, 0xc0, !PT ;  /* 0x0000ffff04047812 */ /* 0x000fe200078ec0ff */
[----:B------:R-:W-:-:S03]  /*3800*/  VIADD R6, R5, UR12 ;  /* 0x0000000c05067c36 */ /* 0x000fc60008000000 */
[----:B------:R-:W-:-:S04]  /*3810*/  LEA.HI R4, R4, 0x1, RZ, 0x18 ;  /* 0x0000000104047811 */ /* 0x000fc800078fc0ff */
[----:B------:R-:W-:-:S05]  /*3820*/  LOP3.LUT R4, R4, 0x3, RZ, 0xc0, !PT ;  /* 0x0000000304047812 */ /* 0x000fca00078ec0ff */
[----:B------:R-:W-:-:S07]  /*3830*/  IMAD.MOV R10, RZ, RZ, -R4 ;  /* 0x000000ffff0a7224 */ /* 0x000fce00078e0a04 */
.L_x_131:
[----:B------:R-:W-:-:S04]  /*3840*/  IMAD.WIDE R4, R6, 0x4, R2 ;  /* 0x0000000406047825 */ /* 0x000fc800078e0202 */
        /* <DEDUP_REMOVED lines=9> */
.L_x_123:
[----:B------:R-:W-:Y:S05]  /*38e0*/  BSYNC.RECONVERGENT B1 ;  /* 0x0000000000017941 */ /* 0x000fea0003800200 */
.L_x_120:
        /* <DEDUP_REMOVED lines=15> */
.L_x_133:
[----:B------:R-:W-:Y:S05]  /*39e0*/  BSYNC.RECONVERGENT B1 ;  /* 0x0000000000017941 */ /* 0x000fea0003800200 */
.L_x_132:
        /* <DEDUP_REMOVED lines=9> */
.L_x_135:
[----:B------:R-:W-:Y:S05]  /*3a80*/  BSYNC.RECONVERGENT B1 ;  /* 0x0000000000017941 */ /* 0x000fea0003800200 */
.L_x_134:
        /* <DEDUP_REMOVED lines=9> */
.L_x_137:
[----:B------:R-:W-:Y:S05]  /*3b20*/  BSYNC.RECONVERGENT B1 ;  /* 0x0000000000017941 */ /* 0x000fea0003800200 */
.L_x_136:
        /* <DEDUP_REMOVED lines=9> */
.L_x_139:
[----:B------:R-:W-:Y:S05]  /*3bc0*/  BSYNC.RECONVERGENT B1 ;  /* 0x0000000000017941 */ /* 0x000fea0003800200 */
.L_x_138:
        /* <DEDUP_REMOVED lines=17> */
.L_x_141:
[----:B------:R-:W-:Y:S05]  /*3ce0*/  BSYNC.RECONVERGENT B1 ;  /* 0x0000000000017941 */ /* 0x000fea0003800200 */
.L_x_140:
        /* <DEDUP_REMOVED lines=51> */
.L_x_119:
[----:B------:R-:W-:Y:S05]  /*4020*/  BSYNC.RECONVERGENT B0 ;  /* 0x0000000000007941 */ /* 0x000fea0003800200 */
.L_x_95:
[----:B------:R-:W5:Y:S02]  /*4030*/  S2R R0, SR_TID.X ;  /* 0x0000000000007919 */ /* 0x000f640000002100 */
[----:B-----5:R-:W-:-:S13]  /*4040*/  ISETP.NE.AND P0, PT, R0, RZ, PT ;  /* 0x000000ff0000720c */ /* 0x020fda0003f05270 */
[----:B------:R-:W-:Y:S05]  /*4050*/  @P0 EXIT ;  /* 0x000000000000094d */ /* 0x000fea0003800000 */
[----:B------:R-:W5:Y:S02]  /*4060*/  LDCU.64 UR4, c[0x0][0x388] ;  /* 0x00007100ff0477ac */ /* 0x000f640008000a00 */
[----:B-----5:R-:W-:-:S06]  /*4070*/  UIMAD.WIDE.U32 UR4, UR14, 0x4, UR4 ;  /* 0x000000040e0478a5 */ /* 0x020fcc000f8e0004 */
[----:B------:R-:W-:Y:S02]  /*4080*/  IMAD.U32 R2, RZ, RZ, UR4 ;  /* 0x00000004ff027e24 */ /* 0x000fe4000f8e00ff */
[----:B------:R-:W-:-:S05]  /*4090*/  IMAD.U32 R3, RZ, RZ, UR5 ;  /* 0x00000005ff037e24 */ /* 0x000fca000f8e00ff */
[----:B------:R-:W-:Y:S01]  /*40a0*/  STG.E desc[UR10][R2.64], R7 ;  /* 0x0000000702007986 */ /* 0x000fe2000c10190a */
[----:B------:R-:W-:Y:S05]  /*40b0*/  EXIT ;  /* 0x000000000000794d */ /* 0x000fea0003800000 */
.L_x_142:
        /* <DEDUP_REMOVED lines=12> */
.L_x_426:


//--------------------- .text._ZN3cub18CUB_300001_SM_10006detail6reduce28DeviceReduceSingleTileKernelINS2_10policy_hubIiy8maxFunctE10Policy1000EN6thrust24THRUST_300001_SM_1000_NS17counting_iteratorIiNS9_11use_defaultESB_SB_EEPiyS5_iiN4cuda3std3__410__identityEEEvT0_T1_T2_T3_T4_T6_ --------------------------
	.section	.text._ZN3cub18CUB_300001_SM_10006detail6reduce28DeviceReduceSingleTileKernelINS2_10policy_hubIiy8maxFunctE10Policy1000EN6thrust24THRUST_300001_SM_1000_NS17counting_iteratorIiNS9_11use_defaultESB_SB_EEPiyS5_iiN4cuda3std3__410__identityEEEvT0_T1_T2_T3_T4_T6_,"ax",@progbits
	.align	128
        .global         _ZN3cub18CUB_300001_SM_10006detail6reduce28DeviceReduceSingleTileKernelINS2_10policy_hubIiy8maxFunctE10Policy1000EN6thrust24THRUST_300001_SM_1000_NS17counting_iteratorIiNS9_11use_defaultESB_SB_EEPiyS5_iiN4cuda3std3__410__identityEEEvT0_T1_T2_T3_T4_T6_
        .type           _ZN3cub18CUB_300001_SM_10006detail6reduce28DeviceReduceSingleTileKernelINS2_10policy_hubIiy8maxFunctE10Policy1000EN6thrust24THRUST_300001_SM_1000_NS17counting_iteratorIiNS9_11use_defaultESB_SB_EEPiyS5_iiN4cuda3std3__410__identityEEEvT0_T1_T2_T3_T4_T6_,@function
        .size           _ZN3cub18CUB_300001_SM_10006detail6reduce28DeviceReduceSingleTileKernelINS2_10policy_hubIiy8maxFunctE10Policy1000EN6thrust24THRUST_300001_SM_1000_NS17counting_iteratorIiNS9_11use_defaultESB_SB_EEPiyS5_iiN4cuda3std3__410__identityEEEvT0_T1_T2_T3_T4_T6_,(.L_x_427 - _ZN3cub18CUB_300001_SM_10006detail6reduce28DeviceReduceSingleTileKernelINS2_10policy_hubIiy8maxFunctE10Policy1000EN6thrust24THRUST_300001_SM_1000_NS17counting_iteratorIiNS9_11use_defaultESB_SB_EEPiyS5_iiN4cuda3std3__410__identityEEEvT0_T1_T2_T3_T4_T6_)
        .other          _ZN3cub18CUB_300001_SM_10006detail6reduce28DeviceReduceSingleTileKernelINS2_10policy_hubIiy8maxFunctE10Policy1000EN6thrust24THRUST_300001_SM_1000_NS17counting_iteratorIiNS9_11use_defaultESB_SB_EEPiyS5_iiN4cuda3std3__410__identityEEEvT0_T1_T2_T3_T4_T6_,@"STO_CUDA_ENTRY STV_DEFAULT"
_ZN3cub18CUB_300001_SM_10006detail6reduce28DeviceReduceSingleTileKernelINS2_10policy_hubIiy8maxFunctE10Policy1000EN6thrust24THRUST_300001_SM_1000_NS17counting_iteratorIiNS9_11use_defaultESB_SB_EEPiyS5_iiN4cuda3std3__410__identityEEEvT0_T1_T2_T3_T4_T6_:
.text._ZN3cub18CUB_300001_SM_10006detail6reduce28DeviceReduceSingleTileKernelINS2_10policy_hubIiy8maxFunctE10Policy1000EN6thrust24THRUST_300001_SM_1000_NS17counting_iteratorIiNS9_11use_defaultESB_SB_EEPiyS5_iiN4cuda3std3__410__identityEEEvT0_T1_T2_T3_T4_T6_:
[----:B------:R-:W-:Y:S01]  /*0000*/  LDC R1, c[0x0][0x37c] ;  /* 0x0000df00ff017b82 */ /* 0x000fe20000000800 */
[----:B------:R-:W0:Y:S01]  /*0010*/  LDCU.64 UR4, c[0x0][0x390] ;  /* 0x00007200ff0477ac */ /* 0x000e220008000a00 */
[----:B------:R-:W1:Y:S01]  /*0020*/  LDCU.64 UR6, c[0x0][0x358] ;  /* 0x00006b00ff0677ac */ /* 0x000e620008000a00 */
[----:B0-----:R-:W-:Y:S02]  /*0030*/  IMAD.U32 R14, RZ, RZ, UR4 ;  /* 0x00000004ff0e7e24 */ /* 0x001fe4000f8e00ff */
[----:B------:R-:W-:-:S03]  /*0040*/  IMAD.U32 R15, RZ, RZ, UR5 ;  /* 0x00000005ff0f7e24 */ /* 0x000fc6000f8e00ff */
[----:B------:R-:W-:-:S04]  /*0050*/  ISETP.NE.U32.AND P0, PT, R14, RZ, PT ;  /* 0x000000ff0e00720c */ /* 0x000fc80003f05070 */
[----:B------:R-:W-:-:S13]  /*0060*/  ISETP.NE.AND.EX P0, PT, R15, RZ, PT, P0 ;  /* 0x000000ff0f00720c */ /* 0x000fda0003f05300 */
        /* <DEDUP_REMOVED lines=8> */
.L_x_143:
[----:B------:R-:W-:Y:S01]  /*00f0*/  ISETP.GT.U32.AND P0, PT, R14, 0xfff, PT ;  /* 0x00000fff0e00780c */ /* 0x000fe20003f04070 */
[----:B------:R-:W-:Y:S03]  /*0100*/  BSSY.RECONVERGENT B0, `(.L_x_144) ;  /* 0x00003dc000007945 */ /* 0x000fe60003800200 */
[----:B------:R-:W-:-:S13]  /*0110*/  ISETP.GT.U32.AND.EX P0, PT, R15, RZ, PT, P0 ;  /* 0x000000ff0f00720c */ /* 0x000fda0003f04100 */
[----:B------:R-:W-:Y:S05]  /*0120*/  @P0 BRA `(.L_x_145) ;  /* 0x0000001c006c0947 */ /* 0x000fea0003800000 */
[----:B------:R-:W0:Y:S01]  /*0130*/  S2R R3, SR_TID.X ;  /* 0x0000000000037919 */ /* 0x000e220000002100 */
[----:B------:R-:W1:Y:S01]  /*0140*/  LDCU UR4, c[0x0][0x380] ;  /* 0x00007000ff0477ac */ /* 0x000e620008000800 */
[----:B------:R-:W-:Y:S01]  /*0150*/  BSSY.RECONVERGENT B1, `(.L_x_146) ;  /* 0x00000d2000017945 */ /* 0x000fe20003800200 */
[C---:B0-----:R-:W-:Y:S01]  /*0160*/  VIADD R0, R3.reuse, 0x100 ;  /* 0x0000010003007836 */ /* 0x041fe20000000000 */
[C---:B------:R-:W-:Y:S01]  /*0170*/  ISETP.GE.U32.AND P0, PT, R3.reuse, R14, PT ;  /* 0x0000000e0300720c */ /* 0x040fe20003f06070 */
[----:B-1----:R-:W-:-:S03]  /*0180*/  VIADD R9, R3, UR4 ;  /* 0x0000000403097c36 */ /* 0x002fc60008000000 */
[----:B------:R-:W-:Y:S02]  /*0190*/  SEL R8, R0, R3, !P0 ;  /* 0x0000000300087207 */ /* 0x000fe40004000000 */
[----:B------:R-:W-:Y:S02]  /*01a0*/  SEL R9, R9, RZ, !P0 ;  /* 0x000000ff09097207 */ /* 0x000fe40004000000 */
[----:B------:R-:W-:-:S13]  /*01b0*/  ISETP.GE.U32.AND P1, PT, R8, R14, PT ;  /* 0x0000000e0800720c */ /* 0x000fda0003f26070 */
[----:B------:R-:W-:Y:S05]  /*01c0*/  @P1 BRA `(.L_x_147) ;  /* 0x0000000c00281947 */ /* 0x000fea0003800000 */
[----:B------:R-:W-:Y:S01]  /*01d0*/  LOP3.LUT R5, RZ, R8, RZ, 0x33, !PT ;  /* 0x00000008ff057212 */ /* 0x000fe200078e33ff */
[----:B------:R-:W-:Y:S04]  /*01e0*/  BSSY.RECONVERGENT B2, `(.L_x_148) ;  /* 0x0000067000027945 */ /* 0x000fe80003800200 */
[----:B------:R-:W-:-:S05]  /*01f0*/  IMAD.IADD R5, R5, 0x1, R14 ;  /* 0x0000000105057824 */ /* 0x000fca00078e020e */
[C---:B------:R-:W-:Y:S02]  /*0200*/  ISETP.GE.U32.AND P0, PT, R5.reuse, 0xf00, PT ;  /* 0x00000f000500780c */ /* 0x040fe40003f06070 */
[----:B------:R-:W-:-:S04]  /*0210*/  LEA.HI R0, R5, 0x1, RZ, 0x18 ;  /* 0x0000000105007811 */ /* 0x000fc800078fc0ff */
[----:B------:R-:W-:-:S07]  /*0220*/  LOP3.LUT R13, R0, 0xf, RZ, 0xc0, !PT ;  /* 0x0000000f000d7812 */ /* 0x000fce00078ec0ff */
[----:B------:R-:W-:Y:S05]  /*0230*/  @!P0 BRA `(.L_x_149) ;  /* 0x0000000400848947 */ /* 0x000fea0003800000 */
[----:B------:R-:W0:Y:S01]  /*0240*/  LDC.64 R4, c[0x0][0x398] ;  /* 0x0000e600ff047b82 */ /* 0x000e220000000a00 */
[----:B------:R-:W-:Y:S01]  /*0250*/  LOP3.LUT R12, R0, 0x1fffff0, RZ, 0xc0, !PT ;  /* 0x01fffff0000c7812 */ /* 0x000fe200078ec0ff */
[----:B------:R-:W-:Y:S01]  /*0260*/  BSSY.RECONVERGENT B3, `(.L_x_150) ;  /* 0x000005d000037945 */ /* 0x000fe20003800200 */
[C---:B------:R-:W-:Y:S01]  /*0270*/  LOP3.LUT R2, R8.reuse, 0x800, RZ, 0xfc, !PT ;  /* 0x0000080008027812 */ /* 0x040fe200078efcff */
[----:B------:R-:W-:Y:S02]  /*0280*/  VIADD R8, R8, UR4 ;  /* 0x0000000408087c36 */ /* 0x000fe40008000000 */
[----:B------:R-:W-:Y:S01]  /*0290*/  IMAD.MOV R12, RZ, RZ, -R12 ;  /* 0x000000ffff0c7224 */ /* 0x000fe200078e0a0c */
[----:B0-----:R-:W-:-:S05]  /*02a0*/  IADD3 R4, P0, PT, R4, 0x2000, RZ ;  /* 0x0000200004047810 */ /* 0x001fca0007f1e0ff */
[----:B------:R-:W-:-:S08]  /*02b0*/  IMAD.X R5, RZ, RZ, R5, P0 ;  /* 0x000000ffff057224 */ /* 0x000fd000000e0605 */
.L_x_151:
        /* <DEDUP_REMOVED lines=80> */
[----:B------:R-:W-:-:S04]  /*07c0*/  IADD3 R12, PT, PT, R12, 0x10, RZ ;  /* 0x000000100c0c7810 */ /* 0x000fc80007ffe0ff */
[----:B------:R-:W-:Y:S01]  /*07d0*/  ISETP.NE.AND P1, PT, R12, RZ, PT ;  /* 0x000000ff0c00720c */ /* 0x000fe20003f25270 */
[----:B------:R-:W-:Y:S01]  /*07e0*/  VIADD R2, R2, 0x1000 ;  /* 0x0000100002027836 */ /* 0x000fe20000000000 */
[----:B---3--:R-:W-:-:S13]  /*07f0*/  ISETP.GT.AND P0, PT, R10, R17, PT ;  /* 0x000000110a00720c */ /* 0x008fda0003f04270 */
[C---:B------:R-:W-:Y:S02]  /*0800*/  @!P0 VIADD R9, R8.reuse, 0xf00 ;  /* 0x00000f0008098836 */ /* 0x040fe40000000000 */
[----:B------:R-:W-:Y:S01]  /*0810*/  VIADD R8, R8, 0x1000 ;  /* 0x0000100008087836 */ /* 0x000fe20000000000 */
[----:B------:R-:W-:Y:S06]  /*0820*/  @P1 BRA `(.L_x_151) ;  /* 0xfffffff800a41947 */ /* 0x000fec000383ffff */
[----:B------:R-:W-:Y:S05]  /*0830*/  BSYNC.RECONVERGENT B3 ;  /* 0x0000000000037941 */ /* 0x000fea0003800200 */
.L_x_150:
[----:B------:R-:W-:-:S07]  /*0840*/  VIADD R8, R2, 0xfffff800 ;  /* 0xfffff80002087836 */ /* 0x000fce0000000000 */
.L_x_149:
[----:B------:R-:W-:Y:S05]  /*0850*/  BSYNC.RECONVERGENT B2 ;  /* 0x0000000000027941 */ /* 0x000fea0003800200 */
.L_x_148:
        /* <DEDUP_REMOVED lines=8> */
[----:B------:R-:W-:Y:S02]  /*08e0*/  VIADD R2, R8, UR4 ;  /* 0x0000000408027c36 */ /* 0x000fe40008000000 */
        /* <DEDUP_REMOVED lines=36> */
[----:B------:R-:W-:-:S05]  /*0b30*/  @!P1 IADD3 R9, PT, PT, R2, 0x600, RZ ;  /* 0x0000060002099810 */ /* 0x000fca0007ffe0ff */
[----:B------:R-:W-:-:S06]  /*0b40*/  IMAD.WIDE R6, R9, 0x4, R6 ;  /* 0x0000000409067825 */ /* 0x000fcc00078e0206 */
[----:B------:R-:W3:Y:S01]  /*0b50*/  LDG.E R6, desc[UR6][R6.64] ;  /* 0x0000000606067981 */ /* 0x000ee2000c1e1900 */
[----:B------:R-:W-:Y:S01]  /*0b60*/  VIADD R8, R8, 0x800 ;  /* 0x0000080008087836 */ /* 0x000fe20000000000 */
[----:B---3--:R-:W-:-:S13]  /*0b70*/  ISETP.GT.AND P1, PT, R6, R13, PT ;  /* 0x0000000d0600720c */ /* 0x008fda0003f24270 */
[----:B------:R-:W-:-:S07]  /*0b80*/  @!P1 VIADD R9, R2, 0x700 ;  /* 0x0000070002099836 */ /* 0x000fce0000000000 */
.L_x_153:
[----:B------:R-:W-:Y:S05]  /*0b90*/  BSYNC.RECONVERGENT B2 ;  /* 0x0000000000027941 */ /* 0x000fea0003800200 */
.L_x_152:
        /* <DEDUP_REMOVED lines=24> */
[----:B------:R-:W-:-:S04]  /*0d20*/  @!P1 VIADD R9, R2, 0x200 ;  /* 0x0000020002099836 */ /* 0x000fc80000000000 */
[----:B------:R-:W-:-:S06]  /*0d30*/  IMAD.WIDE R6, R9, 0x4, R6 ;  /* 0x0000000409067825 */ /* 0x000fcc00078e0206 */
[----:B------:R-:W5:Y:S01]  /*0d40*/  LDG.E R6, desc[UR6][R6.64] ;  /* 0x0000000606067981 */ /* 0x000f62000c1e1900 */
[----:B------:R-:W-:Y:S01]  /*0d50*/  VIADD R8, R8, 0x400 ;  /* 0x0000040008087836 */ /* 0x000fe20000000000 */
[----:B-----5:R-:W-:-:S13]  /*0d60*/  ISETP.GT.AND P1, PT, R6, R11, PT ;  /* 0x0000000b0600720c */ /* 0x020fda0003f24270 */
[----:B------:R-:W-:-:S07]  /*0d70*/  @!P1 VIADD R9, R2, 0x300 ;  /* 0x0000030002099836 */ /* 0x000fce0000000000 */
.L_x_155:
[----:B------:R-:W-:Y:S05]  /*0d80*/  BSYNC.RECONVERGENT B2 ;  /* 0x0000000000027941 */ /* 0x000fea0003800200 */
.L_x_154:
[----:B------:R-:W-:Y:S05]  /*0d90*/  @!P0 BRA `(.L_x_147) ;  /* 0x0000000000348947 */ /* 0x000fea0003800000 */
[----:B------:R-:W0:Y:S01]  /*0da0*/  LDC.64 R6, c[0x0][0x398] ;  /* 0x0000e600ff067b82 */ /* 0x000e220000000a00 */
[----:B------:R-:W-:Y:S02]  /*0db0*/  VIADD R8, R8, UR4 ;  /* 0x0000000408087c36 */ /* 0x000fe40008000000 */
[----:B------:R-:W-:-:S07]  /*0dc0*/  IMAD.MOV R0, RZ, RZ, -R0 ;  /* 0x000000ffff007224 */ /* 0x000fce00078e0a00 */
.L_x_156:
[----:B0-----:R-:W-:-:S04]  /*0dd0*/  IMAD.WIDE R4, R8, 0x4, R6 ;  /* 0x0000000408047825 */ /* 0x001fc800078e0206 */
[----:B------:R-:W-:Y:S02]  /*0de0*/  IMAD.WIDE R10, R9, 0x4, R6 ;  /* 0x00000004090a7825 */ /* 0x000fe400078e0206 */
[----:B------:R-:W2:Y:S04]  /*0df0*/  LDG.E R5, desc[UR6][R4.64] ;  /* 0x0000000604057981 */ /* 0x000ea8000c1e1900 */
[----:B------:R-:W2:Y:S01]  /*0e00*/  LDG.E R10, desc[UR6][R10.64] ;  /* 0x000000060a0a7981 */ /* 0x000ea2000c1e1900 */
[----:B------:R-:W-:-:S05]  /*0e10*/  VIADD R0, R0, 0x1 ;  /* 0x0000000100007836 */ /* 0x000fca0000000000 */
[----:B------:R-:W-:Y:S02]  /*0e20*/  ISETP.NE.AND P1, PT, R0, RZ, PT ;  /* 0x000000ff0000720c */ /* 0x000fe40003f25270 */
[----:B--2---:R-:W-:-:S04]  /*0e30*/  ISETP.GT.AND P0, PT, R10, R5, PT ;  /* 0x000000050a00720c */ /* 0x004fc80003f04270 */
[----:B------:R-:W-:Y:S02]  /*0e40*/  SEL R9, R9, R8, P0 ;  /* 0x0000000809097207 */ /* 0x000fe40000000000 */
[----:B------:R-:W-:-:S05]  /*0e50*/  IADD3 R8, PT, PT, R8, 0x100, RZ ;  /* 0x0000010008087810 */ /* 0x000fca0007ffe0ff */
[----:B------:R-:W-:Y:S05]  /*0e60*/  @P1 BRA `(.L_x_156) ;  /* 0xfffffffc00d81947 */ /* 0x000fea000383ffff */
.L_x_147:
[----:B------:R-:W-:Y:S05]  /*0e70*/  BSYNC.RECONVERGENT B1 ;  /* 0x0000000000017941 */ /* 0x000fea0003800200 */
.L_x_146:
[----:B------:R-:W-:-:S04]  /*0e80*/  ISETP.GE.U32.AND P0, PT, R14, 0x100, PT ;  /* 0x000001000e00780c */ /* 0x000fc80003f06070 */
[----:B------:R-:W-:-:S13]  /*0e90*/  ISETP.GE.U32.AND.EX P0, PT, R15, RZ, PT, P0 ;  /* 0x000000ff0f00720c */ /* 0x000fda0003f06100 */
[----:B------:R-:W-:Y:S05]  /*0ea0*/  @!P0 BRA `(.L_x_157) ;  /* 0x0000000400e88947 */ /* 0x000fea0003800000 */
        /* <DEDUP_REMOVED lines=16> */
.L_x_159:
[----:B------:R-:W-:Y:S05]  /*0fb0*/  BSYNC.RECONVERGENT B1 ;  /* 0x0000000000017941 */ /* 0x000fea0003800200 */
.L_x_158:
        /* <DEDUP_REMOVED lines=10> */
.L_x_161:
[----:B------:R-:W-:Y:S05]  /*1060*/  BSYNC.RECONVERGENT B1 ;  /* 0x0000000000017941 */ /* 0x000fea0003800200 */
.L_x_160:
        /* <DEDUP_REMOVED lines=10> */
.L_x_163:
[----:B------:R-:W-:Y:S05]  /*1110*/  BSYNC.RECONVERGENT B1 ;  /* 0x0000000000017941 */ /* 0x000fea0003800200 */
.L_x_162:
        /* <DEDUP_REMOVED lines=10> */
.L_x_165:
[----:B------:R-:W-:Y:S05]  /*11c0*/  BSYNC.RECONVERGENT B1 ;  /* 0x0000000000017941 */ /* 0x000fea0003800200 */
.L_x_164:
        /* <DEDUP_REMOVED lines=18> */
.L_x_167:
[----:B------:R-:W-:Y:S05]  /*12f0*/  BSYNC.RECONVERGENT B1 ;  /* 0x0000000000017941 */ /* 0x000fea0003800200 */
.L_x_166:
[----:B------:R-:W-:Y:S01]  /*1300*/  BAR.SYNC.DEFER_BLOCKING 0x0 ;  /* 0x0000000000007b1d */ /* 0x000fe20000010000 */
[----:B------:R-:W-:-:S13]  /*1310*/  ISETP.NE.AND P0, PT, R3, RZ, PT ;  /* 0x000000ff0300720c */ /* 0x000fda0003f05270 */
[----:B------:R-:W-:Y:S05]  /*1320*/  @P0 BRA `(.L_x_168) ;  /* 0x0000002800e40947 */ /* 0x000fea0003800000 */
[----:B------:R-:W5:Y:S01]  /*1330*/  S2UR UR5, SR_CgaCtaId ;  /* 0x00000000000579c3 */ /* 0x000f620000008800 */
[----:B------:R-:W-:-:S07]  /*1340*/  UMOV UR4, 0x400 ;  /* 0x0000040000047882 */ /* 0x000fce0000000000 */
[----:B---3--:R-:W3:Y:S01]  /*1350*/  LDC.64 R2, c[0x0][0x398] ;  /* 0x0000e600ff027b82 */ /* 0x008ee20000000a00 */
[----:B-----5:R-:W-:Y:S01]  /*1360*/  ULEA UR4, UR5, UR4, 0x18 ;  /* 0x0000000405047291 */ /* 0x020fe2000f8ec0ff */
[----:B---3--:R-:W-:-:S08]  /*1370*/  IMAD.WIDE R14, R9, 0x4, R2 ;  /* 0x00000004090e7825 */ /* 0x008fd000078e0202 */
[----:B0-----:R-:W0:Y:S04]  /*1380*/  LDS R0, [UR4+0xc] ;  /* 0x00000c04ff007984 */ /* 0x001e280008000800 */
[----:B------:R-:W3:Y:S04]  /*1390*/  LDS.128 R4, [UR4+0x10] ;  /* 0x00001004ff047984 */ /* 0x000ee80008000c00 */
        /* <DEDUP_REMOVED lines=31> */
[----:B------:R-:W-:Y:S02]  /*1590*/  IMAD.WIDE R4, R11, 0x4, R2 ;  /* 0x000000040b047825 */ /* 0x000fe400078e0202 */
[----:B------:R-:W2:Y:S04]  /*15a0*/  LDG.E R7, desc[UR6][R6.64] ;  /* 0x0000000606077981 */ /* 0x000ea8000c1e1900 */
        /* <DEDUP_REMOVED lines=9> */
[----:B------:R-:W-:Y:S08]  /*1640*/  BRA `(.L_x_168) ;  /* 0x00000028001c7947 */ /* 0x000ff00003800000 */
.L_x_157:
[----:B------:R-:W0:Y:S01]  /*1650*/  S2R R0, SR_LANEID ;  /* 0x0000000000007919 */ /* 0x000e220000000000 */
[----:B------:R-:W-:-:S04]  /*1660*/  LOP3.LUT R2, R3, 0x3e0, RZ, 0xc0, !PT ;  /* 0x000003e003027812 */ /* 0x000fc800078ec0ff */
[----:B------:R-:W-:Y:S01]  /*1670*/  LOP3.LUT R7, RZ, R2, RZ, 0x33, !PT ;  /* 0x00000002ff077212 */ /* 0x000fe200078e33ff */
[----:B------:R-:W-:-:S04]  /*1680*/  VIADD R5, R2, 0x20 ;  /* 0x0000002002057836 */ /* 0x000fc80000000000 */
[----:B------:R-:W-:Y:S01]  /*1690*/  IMAD.IADD R2, R7, 0x1, R14 ;  /* 0x0000000107027824 */ /* 0x000fe200078e020e */
[----:B------:R-:W-:-:S04]  /*16a0*/  ISETP.GT.U32.AND P0, PT, R5, R14, PT ;  /* 0x0000000e0500720c */ /* 0x000fc80003f04070 */
        /* <DEDUP_REMOVED lines=8> */
[----:B------:R-:W-:-:S05]  /*1730*/  VIADD R7, R0, 0x2 ;  /* 0x0000000200077836 */ /* 0x000fca0000000000 */
[----:B------:R-:W-:Y:S02]  /*1740*/  ISETP.GT.AND P2, PT, R7, R2, PT ;  /* 0x000000020700720c */ /* 0x000fe40003f44270 */
[----:B--2---:R-:W-:-:S04]  /*1750*/  @!P1 ISETP.GT.AND P0, PT, R11, R4, PT ;  /* 0x000000040b00920c */ /* 0x004fc80003f04270 */
[----:B------:R-:W-:-:S07]  /*1760*/  @!P1 SEL R9, R9, R6, P0 ;  /* 0x0000000609099207 */ /* 0x000fce0000000000 */
[----:B------:R-:W0:Y:S01]  /*1770*/  @!P2 LDC.64 R6, c[0x0][0x398] ;  /* 0x0000e600ff06ab82 */ /* 0x000e220000000a00 */
[----:B------:R-:W1:Y:S01]  /*1780*/  SHFL.DOWN PT, R8, R9, 0x2, R2 ;  /* 0x0840000009087989 */ /* 0x000e6200000e0002 */
[----:B0-----:R-:W-:-:S04]  /*1790*/  @!P2 IMAD.WIDE R12, R9, 0x4, R6 ;  /* 0x00000004090ca825 */ /* 0x001fc800078e0206 */
[----:B-1----:R-:W-:Y:S02]  /*17a0*/  @!P2 IMAD.WIDE R6, R8, 0x4, R6 ;  /* 0x000000040806a825 */ /* 0x002fe400078e0206 */
        /* <DEDUP_REMOVED lines=41> */
[----:B------:R-:W-:-:S04]  /*1a40*/  ISETP.GE.U32.AND P0, PT, R14, 0x21, PT ;  /* 0x000000210e00780c */ /* 0x000fc80003f06070 */
[----:B------:R-:W-:-:S04]  /*1a50*/  ISETP.GE.U32.AND.EX P0, PT, R15, RZ, PT, P0 ;  /* 0x000000ff0f00720c */ /* 0x000fc80003f06100 */
        /* <DEDUP_REMOVED lines=13> */
[----:B------:R-:W-:-:S04]  /*1b30*/  ISETP.GE.U32.AND P0, PT, R14, 0x41, PT ;  /* 0x000000410e00780c */ /* 0x000fc80003f06070 */
[----:B------:R-:W-:Y:S02]  /*1b40*/  ISETP.GE.U32.AND.EX P0, PT, R15, RZ, PT, P0 ;  /* 0x000000ff0f00720c */ /* 0x000fe40003f06100 */
        /* <DEDUP_REMOVED lines=13> */
[----:B------:R-:W-:-:S04]  /*1c20*/  IMAD.WIDE R12, R9, 0x4, R2 ;  /* 0x00000004090c7825 */ /* 0x000fc800078e0202 */
[----:B------:R-:W-:Y:S02]  /*1c30*/  IMAD.WIDE R10, R5, 0x4, R2 ;  /* 0x00000004050a7825 */ /* 0x000fe400078e0202 */
[----:B------:R-:W2:Y:S04]  /*1c40*/  LDG.E R13, desc[UR6][R12.64] ;  /* 0x000000060c0d7981 */ /* 0x000ea8000c1e1900 */
        /* <DEDUP_REMOVED lines=41> */
.L_x_145:
[----:B------:R-:W0:Y:S01]  /*1ee0*/  S2R R2, SR_TID.X ;  /* 0x0000000000027919 */ /* 0x000e220000002100 */
[----:B------:R-:W1:Y:S01]  /*1ef0*/  LDCU.64 UR8, c[0x0][0x398] ;  /* 0x00007300ff0877ac */ /* 0x000e620008000a00 */
[----:B------:R-:W0:Y:S01]  /*1f00*/  LDCU UR4, c[0x0][0x380] ;  /* 0x00007000ff0477ac */ /* 0x000e220008000800 */
[----:B-1----:R-:W-:Y:S01]  /*1f10*/  MOV R17, UR9 ;  /* 0x0000000900117c02 */ /* 0x002fe20008000f00 */
[----:B------:R-:W-:Y:S02]  /*1f20*/  IMAD.U32 R16, RZ, RZ, UR8 ;  /* 0x00000008ff107e24 */ /* 0x000fe4000f8e00ff */
[----:B0-----:R-:W-:-:S04]  /*1f30*/  VIADD R3, R2, UR4 ;  /* 0x0000000402037c36 */ /* 0x001fc80008000000 */
[----:B------:R-:W-:-:S05]  /*1f40*/  IMAD.WIDE R12, R3, 0x4, R16 ;  /* 0x00000004030c7825 */ /* 0x000fca00078e0210 */
[----:B------:R-:W2:Y:S04]  /*1f50*/  LDG.E R0, desc[UR6][R12.64] ;  /* 0x000000060c007981 */ /* 0x000ea8000c1e1900 */
[----:B------:R-:W2:Y:S01]  /*1f60*/  LDG.E R5, desc[UR6][R12.64+0x400] ;  /* 0x000400060c057981 */ /* 0x000ea2000c1e1900 */
[C---:B------:R-:W-:Y:S01]  /*1f70*/  VIADD R4, R3.reuse, 0x100 ;  /* 0x0000010003047836 */ /* 0x040fe20000000000 */
[----:B--2---:R-:W-:Y:S02]  /*1f80*/  ISETP.GT.AND P0, PT, R0, R5, PT ;  /* 0x000000050000720c */ /* 0x004fe40003f04270 */
[----:B------:R-:W2:Y:S02]  /*1f90*/  LDG.E R5, desc[UR6][R12.64+0x800] ;  /* 0x000800060c057981 */ /* 0x000ea4000c1e1900 */
[----:B------:R-:W-:-:S05]  /*1fa0*/  SEL R9, R3, R4, P0 ;  /* 0x0000000403097207 */ /* 0x000fca0000000000 */
        /* <DEDUP_REMOVED lines=67> */
[----:B------:R-:W-:Y:S02]  /*23e0*/  IMAD.MOV.U32 R8, RZ, RZ, 0x1000 ;  /* 0x00001000ff087424 */ /* 0x000fe400078e00ff */
[----:B------:R-:W-:Y:S01]  /*23f0*/  IMAD.MOV.U32 R7, RZ, RZ, RZ ;  /* 0x000000ffff077224 */ /* 0x000fe200078e00ff */
[----:B--2---:R-:W-:Y:S02]  /*2400*/  ISETP.GT.AND P1, PT, R10, R5, PT ;  /* 0x000000050a00720c */ /* 0x004fe40003f24270 */
[----:B------:R-:W-:-:S04]  /*2410*/  IADD3 R5, P2, PT, R14, -0x1000, RZ ;  /* 0xfffff0000e057810 */ /* 0x000fc80007f5e0ff */
[----:B------:R-:W-:Y:S02]  /*2420*/  ISETP.GE.U32.AND P0, PT, R5, 0x1000, PT ;  /* 0x000010000500780c */ /* 0x000fe40003f06070 */
[----:B------:R-:W-:-:S04]  /*2430*/  IADD3.X R6, PT, PT, R15, -0x1, RZ, P2, !PT ;  /* 0xffffffff0f067810 */ /* 0x000fc800017fe4ff */
[----:B------:R-:W-:Y:S01]  /*2440*/  ISETP.GE.U32.AND.EX P0, PT, R6, RZ, PT, P0 ;  /* 0x000000ff0600720c */ /* 0x000fe20003f06100 */
[----:B------:R-:W-:-:S12]  /*2450*/  @!P1 VIADD R9, R3, 0xf00 ;  /* 0x00000f0003099836 */ /* 0x000fd80000000000 */
[----:B------:R-:W-:Y:S05]  /*2460*/  @!P0 BRA `(.L_x_169) ;  /* 0x0000000400888947 */ /* 0x000fea0003800000 */
[----:B------:R-:W0:Y:S01]  /*2470*/  LDC.64 R16, c[0x0][0x398] ;  /* 0x0000e600ff107b82 */ /* 0x000e220000000a00 */
[----:B------:R-:W-:Y:S02]  /*2480*/  IMAD.MOV.U32 R8, RZ, RZ, 0x1000 ;  /* 0x00001000ff087424 */ /* 0x000fe400078e00ff */
[----:B------:R-:W-:-:S05]  /*2490*/  IMAD.MOV.U32 R7, RZ, RZ, RZ ;  /* 0x000000ffff077224 */ /* 0x000fca00078e00ff */
[----:B------:R-:W1:Y:S02]  /*24a0*/  LDC.64 R14, c[0x0][0x390] ;  /* 0x0000e400ff0e7b82 */ /* 0x000e640000000a00 */
.L_x_171:
[----:B------:R-:W-:Y:S01]  /*24b0*/  SHF.R.S64 R11, RZ, 0x1e, R8 ;  /* 0x0000001eff0b7819 */ /* 0x000fe20000001008 */
[----:B0-----:R-:W-:-:S03]  /*24c0*/  IMAD.WIDE R20, R9, 0x4, R16 ;  /* 0x0000000409147825 */ /* 0x001fc600078e0210 */
[----:B------:R-:W-:-:S03]  /*24d0*/  IADD3 R10, P0, PT, R12, R11, RZ ;  /* 0x0000000b0c0a7210 */ /* 0x000fc60007f1e0ff */
[----:B------:R-:W2:Y:S01]  /*24e0*/  LDG.E R20, desc[UR6][R20.64] ;  /* 0x0000000614147981 */ /* 0x000ea2000c1e1900 */
[----:B------:R-:W-:-:S05]  /*24f0*/  LEA.HI.X.SX32 R11, R8, R13, 0x2, P0 ;  /* 0x0000000d080b7211 */ /* 0x000fca00000f16ff */
[----:B------:R-:W2:Y:S01]  /*2500*/  LDG.E R19, desc[UR6][R10.64] ;  /* 0x000000060a137981 */ /* 0x000ea2000c1e1900 */
[----:B------:R-:W-:-:S03]  /*2510*/  IMAD.IADD R0, R3, 0x1, R8 ;  /* 0x0000000103007824 */ /* 0x000fc600078e0208 */
[----:B------:R-:W3:Y:S04]  /*2520*/  LDG.E R21, desc[UR6][R10.64+0x800] ;  /* 0x000800060a157981 */ /* 0x000ee8000c1e1900 */
[----:B------:R-:W4:Y:S01]  /*2530*/  LDG.E R25, desc[UR6][R10.64+0xc00] ;  /* 0x000c00060a197981 */ /* 0x000f22000c1e1900 */
[----:B--2---:R-:W-:-:S03]  /*2540*/  ISETP.GT.AND P0, PT, R20, R19, PT ;  /* 0x000000131400720c */ /* 0x004fc60003f04270 */
[----:B------:R-:W2:Y:S01]  /*2550*/  LDG.E R19, desc[UR6][R10.64+0x400] ;  /* 0x000400060a137981 */ /* 0x000ea2000c1e1900 */
[----:B------:R-:W-:-:S05]  /*2560*/  SEL R9, R9, R0, P0 ;  /* 0x0000000009097207 */ /* 0x000fca0000000000 */
[----:B------:R-:W-:-:S06]  /*2570*/  IMAD.WIDE R22, R9, 0x4, R16 ;  /* 0x0000000409167825 */ /* 0x000fcc00078e0210 */
[----:B------:R-:W2:Y:S02]  /*2580*/  LDG.E R22, desc[UR6][R22.64] ;  /* 0x0000000616167981 */ /* 0x000ea4000c1e1900 */
[----:B--2---:R-:W-:-:S13]  /*2590*/  ISETP.GT.AND P0, PT, R22, R19, PT ;  /* 0x000000131600720c */ /* 0x004fda0003f04270 */
[----:B------:R-:W-:-:S04]  /*25a0*/  @!P0 IMAD.IADD R9, R4, 0x1, R8 ;  /* 0x0000000104098824 */ /* 0x000fc800078e0208 */
[----:B------:R-:W-:-:S06]  /*25b0*/  IMAD.WIDE R18, R9, 0x4, R16 ;  /* 0x0000000409127825 */ /* 0x000fcc00078e0210 */
[----:B------:R-:W3:Y:S02]  /*25c0*/  LDG.E R18, desc[UR6][R18.64] ;  /* 0x0000000612127981 */ /* 0x000ee4000c1e1900 */
[----:B---3--:R-:W-:-:S13]  /*25d0*/  ISETP.GT.AND P0, PT, R18, R21, PT ;  /* 0x000000151200720c */ /* 0x008fda0003f04270 */
[----:B------:R-:W-:-:S05]  /*25e0*/  @!P0 IADD3 R9, PT, PT, R0, 0x200, RZ ;  /* 0x0000020000098810 */ /* 0x000fca0007ffe0ff */
        /* <DEDUP_REMOVED lines=62> */
[----:B-1----:R-:W-:-:S04]  /*29d0*/  IADD3 R22, P2, PT, -R8, R14, RZ ;  /* 0x0000000e08167210 */ /* 0x002fc80007f5e1ff */
[----:B------:R-:W-:Y:S01]  /*29e0*/  ISETP.GE.U32.AND P0, PT, R22, 0x1000, PT ;  /* 0x000010001600780c */ /* 0x000fe20003f06070 */
[----:B------:R-:W-:-:S05]  /*29f0*/  IMAD.X R18, R15, 0x1, ~R7, P2 ;  /* 0x000000010f127824 */ /* 0x000fca00010e0e07 */
[----:B------:R-:W-:Y:S02]  /*2a00*/  ISETP.GE.U32.AND.EX P0, PT, R18, RZ, PT, P0 ;  /* 0x000000ff1200720c */ /* 0x000fe40003f06100 */
[----:B--2---:R-:W-:-:S13]  /*2a10*/  ISETP.GT.AND P1, PT, R20, R25, PT ;  /* 0x000000191400720c */ /* 0x004fda0003f24270 */
[----:B------:R-:W-:Y:S01]  /*2a20*/  @!P1 VIADD R9, R0, 0xf00 ;  /* 0x00000f0000099836 */ /* 0x000fe20000000000 */
[----:B------:R-:W-:Y:S06]  /*2a30*/  @!P0 BRA `(.L_x_170) ;  /* 0x0000000c00548947 */ /* 0x000fec0003800000 */
[----:B------:R-:W-:-:S05]  /*2a40*/  IADD3 R8, P0, PT, R8, 0x1000, RZ ;  /* 0x0000100008087810 */ /* 0x000fca0007f1e0ff */
[----:B------:R-:W-:Y:S01]  /*2a50*/  IMAD.X R7, RZ, RZ, R7, P0 ;  /* 0x000000ffff077224 */ /* 0x000fe200000e0607 */
[----:B------:R-:W-:-:S04]  /*2a60*/  ISETP.GT.U32.AND P0, PT, R8, R5, PT ;  /* 0x000000050800720c */ /* 0x000fc80003f04070 */
[----:B------:R-:W-:-:S13]  /*2a70*/  ISETP.GT.U32.AND.EX P0, PT, R7, R6, PT, P0 ;  /* 0x000000060700720c */ /* 0x000fda0003f04100 */
[----:B------:R-:W-:Y:S05]  /*2a80*/  @!P0 BRA `(.L_x_171) ;  /* 0xfffffff800888947 */ /* 0x000fea000383ffff */
.L_x_169:
[----:B------:R-:W-:Y:S01]  /*2a90*/  IMAD.IADD R5, R14, 0x1, -R8 ;  /* 0x000000010e057824 */ /* 0x000fe200078e0a08 */
[----:B------:R-:W-:Y:S01]  /*2aa0*/  ISETP.GE.U32.AND P1, PT, R8, R14, PT ;  /* 0x0000000e0800720c */ /* 0x000fe20003f26070 */
[----:B------:R-:W-:Y:S03]  /*2ab0*/  BSSY.RECONVERGENT B1, `(.L_x_170) ;  /* 0x00000cd000017945 */ /* 0x000fe60003800200 */
[----:B------:R-:W-:-:S04]  /*2ac0*/  ISETP.GE.AND P0, PT, R2, R5, PT ;  /* 0x000000050200720c */ /* 0x000fc80003f06270 */
[----:B------:R-:W-:-:S13]  /*2ad0*/  ISETP.GE.U32.OR.EX P0, PT, R7, R15, P0, P1 ;  /* 0x0000000f0700720c */ /* 0x000fda0000706510 */
[----:B------:R-:W-:Y:S05]  /*2ae0*/  @P0 BRA `(.L_x_172) ;  /* 0x0000000c00240947 */ /* 0x000fea0003800000 */
[----:B------:R-:W0:Y:S01]  /*2af0*/  LDC R11, c[0x0][0x380] ;  /* 0x0000e000ff0b7b82 */ /* 0x000e220000000800 */
[----:B------:R-:W-:Y:S01]  /*2b00*/  LOP3.LUT R5, RZ, R2, RZ, 0x33, !PT ;  /* 0x00000002ff057212 */ /* 0x000fe200078e33ff */
[----:B------:R-:W-:Y:S01]  /*2b10*/  BSSY.RECONVERGENT B2, `(.L_x_173) ;  /* 0x0000068000027945 */ /* 0x000fe20003800200 */
[----:B------:R-:W-:Y:S02]  /*2b20*/  IMAD.MOV.U32 R7, RZ, RZ, R2 ;  /* 0x000000ffff077224 */ /* 0x000fe400078e0002 */
[----:B------:R-:W-:-:S04]  /*2b30*/  IADD3 R5, PT, PT, -R8, R14, R5 ;  /* 0x0000000e08057210 */ /* 0x000fc80007ffe105 */
[C---:B------:R-:W-:Y:S02]  /*2b40*/  ISETP.GE.U32.AND P0, PT, R5.reuse, 0xf00, PT ;  /* 0x00000f000500780c */ /* 0x040fe40003f06070 */
[----:B------:R-:W-:-:S04]  /*2b50*/  LEA.HI R0, R5, 0x1, RZ, 0x18 ;  /* 0x0000000105007811 */ /* 0x000fc800078fc0ff */
[----:B------:R-:W-:Y:S01]  /*2b60*/  LOP3.LUT R22, R0, 0xf, RZ, 0xc0, !PT ;  /* 0x0000000f00167812 */ /* 0x000fe200078ec0ff */
[----:B0-----:R-:W-:-:S06]  /*2b70*/  IMAD.IADD R10, R8, 0x1, R11 ;  /* 0x00000001080a7824 */ /* 0x001fcc00078e020b */
[----:B------:R-:W-:Y:S05]  /*2b80*/  @!P0 BRA `(.L_x_174) ;  /* 0x0000000400808947 */ /* 0x000fea0003800000 */
[----:B------:R-:W0:Y:S01]  /*2b90*/  LDC.64 R4, c[0x0][0x398] ;  /* 0x0000e600ff047b82 */ /* 0x000e220000000a00 */
[----:B------:R-:W-:Y:S01]  /*2ba0*/  LOP3.LUT R13, R0, 0x1fffff0, RZ, 0xc0, !PT ;  /* 0x01fffff0000d7812 */ /* 0x000fe200078ec0ff */
[----:B------:R-:W-:Y:S01]  /*2bb0*/  BSSY.RECONVERGENT B3, `(.L_x_175) ;  /* 0x000005c000037945 */ /* 0x000fe20003800200 */
[----:B------:R-:W-:Y:S01]  /*2bc0*/  IMAD.IADD R12, R3, 0x1, R8 ;  /* 0x00000001030c7824 */ /* 0x000fe200078e0208 */
[----:B------:R-:W-:Y:S02]  /*2bd0*/  LOP3.LUT R3, R2, 0x800, RZ, 0xfc, !PT ;  /* 0x0000080002037812 */ /* 0x000fe400078efcff */
[----:B------:R-:W-:Y:S01]  /*2be0*/  IMAD.MOV R13, RZ, RZ, -R13 ;  /* 0x000000ffff0d7224 */ /* 0x000fe200078e0a0d */
[----:B0-----:R-:W-:-:S04]  /*2bf0*/  IADD3 R4, P0, PT, R4, 0x2000, RZ ;  /* 0x0000200004047810 */ /* 0x001fc80007f1e0ff */
[----:B------:R-:W-:-:S09]  /*2c00*/  IADD3.X R5, PT, PT, RZ, R5, RZ, P0, !PT ;  /* 0x00000005ff057210 */ /* 0x000fd200007fe4ff */
.L_x_176:
        /* <DEDUP_REMOVED lines=79> */
[----:B------:R-:W-:-:S05]  /*3100*/  VIADD R13, R13, 0x10 ;  /* 0x000000100d0d7836 */ /* 0x000fca0000000000 */
[----:B------:R-:W-:Y:S01]  /*3110*/  ISETP.NE.AND P1, PT, R13, RZ, PT ;  /* 0x000000ff0d00720c */ /* 0x000fe20003f25270 */
[----:B------:R-:W-:Y:S01]  /*3120*/  VIADD R3, R3, 0x1000 ;  /* 0x0000100003037836 */ /* 0x000fe20000000000 */
[----:B--2---:R-:W-:-:S13]  /*3130*/  ISETP.GT.AND P0, PT, R20, R23, PT ;  /* 0x000000171400720c */ /* 0x004fda0003f04270 */
[C---:B------:R-:W-:Y:S02]  /*3140*/  @!P0 VIADD R9, R12.reuse, 0xf00 ;  /* 0x00000f000c098836 */ /* 0x040fe40000000000 */
[----:B------:R-:W-:Y:S01]  /*3150*/  VIADD R12, R12, 0x1000 ;  /* 0x000010000c0c7836 */ /* 0x000fe20000000000 */
[----:B------:R-:W-:Y:S06]  /*3160*/  @P1 BRA `(.L_x_176) ;  /* 0xfffffff800a81947 */ /* 0x000fec000383ffff */
[----:B------:R-:W-:Y:S05]  /*3170*/  BSYNC.RECONVERGENT B3 ;  /* 0x0000000000037941 */ /* 0x000fea0003800200 */
.L_x_175:
[----:B------:R-:W-:-:S07]  /*3180*/  IADD3 R7, PT, PT, R3, -0x800, RZ ;  /* 0xfffff80003077810 */ /* 0x000fce0007ffe0ff */
.L_x_174:
[----:B------:R-:W-:Y:S05]  /*3190*/  BSYNC.RECONVERGENT B2 ;  /* 0x0000000000027941 */ /* 0x000fea0003800200 */
.L_x_173:
[----:B------:R-:W-:-:S13]  /*31a0*/  ISETP.NE.AND P0, PT, R22, RZ, PT ;  /* 0x000000ff1600720c */ /* 0x000fda0003f05270 */
        /* <DEDUP_REMOVED lines=49> */
.L_x_178:
[----:B------:R-:W-:Y:S05]  /*34c0*/  BSYNC.RECONVERGENT B2 ;  /* 0x0000000000027941 */ /* 0x000fea0003800200 */
.L_x_177:
[----:B------:R-:W-:Y:S05]  /*34d0*/  @!P0 BRA `(.L_x_172) ;  /* 0x0000000000a88947 */ /* 0x000fea0003800000 */
[----:B------:R-:W-:Y:S01]  /*34e0*/  ISETP.GE.U32.AND P1, PT, R6, 0x4, PT ;  /* 0x000000040600780c */ /* 0x000fe20003f26070 */
[----:B------:R-:W-:Y:S01]  /*34f0*/  BSSY.RECONVERGENT B2, `(.L_x_179) ;  /* 0x000001b000027945 */ /* 0x000fe20003800200 */
[----:B------:R-:W-:-:S04]  /*3500*/  LOP3.LUT R0, R0, 0x3, RZ, 0xc0, !PT ;  /* 0x0000000300007812 */ /* 0x000fc800078ec0ff */
[----:B------:R-:W-:-:S07]  /*3510*/  ISETP.NE.AND P0, PT, R0, RZ, PT ;  /* 0x000000ff0000720c */ /* 0x000fce0003f05270 */
[----:B------:R-:W-:Y:S06]  /*3520*/  @!P1 BRA `(.L_x_180) ;  /* 0x00000000005c9947 */ /* 0x000fec0003800000 */
[----:B------:R-:W-:Y:S01]  /*3530*/  IADD3 R10, PT, PT, R10, R7, RZ ;  /* 0x000000070a0a7210 */ /* 0x000fe20007ffe0ff */
[----:B------:R-:W-:-:S04]  /*3540*/  IMAD.WIDE R12, R9, 0x4, R16 ;  /* 0x00000004090c7825 */ /* 0x000fc800078e0210 */
[----:B------:R-:W-:Y:S02]  /*3550*/  IMAD.WIDE R4, R10, 0x4, R16 ;  /* 0x000000040a047825 */ /* 0x000fe400078e0210 */
[----:B------:R-:W2:Y:S04]  /*3560*/  LDG.E R12, desc[UR6][R12.64] ;  /* 0x000000060c0c7981 */ /* 0x000ea8000c1e1900 */
[----:B------:R-:W2:Y:S02]  /*3570*/  LDG.E R3, desc[UR6][R4.64] ;  /* 0x0000000604037981 */ /* 0x000ea4000c1e1900 */
        /* <DEDUP_REMOVED lines=18> */
.L_x_180:
[----:B------:R-:W-:Y:S05]  /*36a0*/  BSYNC.RECONVERGENT B2 ;  /* 0x0000000000027941 */ /* 0x000fea0003800200 */
.L_x_179:
[----:B------:R-:W-:Y:S05]  /*36b0*/  @!P0 BRA `(.L_x_172) ;  /* 0x0000000000308947 */ /* 0x000fea0003800000 */
[----:B------:R-:W-:Y:S01]  /*36c0*/  IADD3 R8, PT, PT, R8, R11, R7 ;  /* 0x0000000b08087210 */ /* 0x000fe20007ffe007 */
[----:B------:R-:W-:-:S07]  /*36d0*/  IMAD.MOV R0, RZ, RZ, -R0 ;  /* 0x000000ffff007224 */ /* 0x000fce00078e0a00 */
.L_x_181:
        /* <DEDUP_REMOVED lines=10> */
.L_x_172:
[----:B------:R-:W-:Y:S05]  /*3780*/  BSYNC.RECONVERGENT B1 ;  /* 0x0000000000017941 */ /* 0x000fea0003800200 */
.L_x_170:
        /* <DEDUP_REMOVED lines=15> */
.L_x_183:
[----:B------:R-:W-:Y:S05]  /*3880*/  BSYNC.RECONVERGENT B1 ;  /* 0x0000000000017941 */ /* 0x000fea0003800200 */
.L_x_182:
        /* <DEDUP_REMOVED lines=9> */
.L_x_185:
[----:B------:R-:W-:Y:S05]  /*3920*/  BSYNC.RECONVERGENT B1 ;  /* 0x0000000000017941 */ /* 0x000fea0003800200 */
.L_x_184:
        /* <DEDUP_REMOVED lines=9> */
.L_x_187:
[----:B------:R-:W-:Y:S05]  /*39c0*/  BSYNC.RECONVERGENT B1 ;  /* 0x0000000000017941 */ /* 0x000fea0003800200 */
.L_x_186:
        /* <DEDUP_REMOVED lines=9> */
.L_x_189:
[----:B------:R-:W-:Y:S05]  /*3a60*/  BSYNC.RECONVERGENT B1 ;  /* 0x0000000000017941 */ /* 0x000fea0003800200 */
.L_x_188:
        /* <DEDUP_REMOVED lines=17> */
.L_x_191:
[----:B------:R-:W-:Y:S05]  /*3b80*/  BSYNC.RECONVERGENT B1 ;  /* 0x0000000000017941 */ /* 0x000fea0003800200 */
.L_x_190:
        /* <DEDUP_REMOVED lines=8> */
[----:B0-----:R-:W4:Y:S04]  /*3c10*/  LDS R0, [UR4+0xc] ;  /* 0x00000c04ff007984 */ /* 0x001f280008000800 */
[----:B------:R-:W0:Y:S01]  /*3c20*/  LDS.128 R4, [UR4+0x10] ;  /* 0x00001004ff047984 */ /* 0x000e220008000c00 */
[----:B----4-:R-:W-:-:S06]  /*3c30*/  IMAD.WIDE R2, R0, 0x4, R16 ;  /* 0x0000000400027825 */ /* 0x010fcc00078e0210 */
[----:B------:R-:W2:Y:S01]  /*3c40*/  LDG.E R3, desc[UR6][R2.64] ;  /* 0x0000000602037981 */ /* 0x000ea2000c1e1900 */
[----:B0-----:R-:W-:-:S06]  /*3c50*/  IMAD.WIDE R10, R4, 0x4, R16 ;  /* 0x00000004040a7825 */ /* 0x001fcc00078e0210 */
[----:B------:R-:W4:Y:S01]  /*3c60*/  LDG.E R11, desc[UR6][R10.64] ;  /* 0x000000060a0b7981 */ /* 0x000f22000c1e1900 */
[----:B--2---:R-:W-:-:S04]  /*3c70*/  ISETP.GT.AND P0, PT, R12, R3, PT ;  /* 0x000000030c00720c */ /* 0x004fc80003f04270 */
[----:B------:R-:W-:-:S05]  /*3c80*/  SEL R15, R9, R0, P0 ;  /* 0x00000000090f7207 */ /* 0x000fca0000000000 */
[----:B-1-3--:R-:W-:-:S06]  /*3c90*/  IMAD.WIDE R8, R15, 0x4, R16 ;  /* 0x000000040f087825 */ /* 0x00afcc00078e0210 */
        /* <DEDUP_REMOVED lines=34> */
.L_x_168:
[----:B------:R-:W-:Y:S05]  /*3ec0*/  BSYNC.RECONVERGENT B0 ;  /* 0x0000000000007941 */ /* 0x000fea0003800200 */
.L_x_144:
[----:B0-----:R-:W0:Y:S02]  /*3ed0*/  S2R R0, SR_TID.X ;  /* 0x0000000000007919 */ /* 0x001e240000002100 */
[----:B0-----:R-:W-:-:S13]  /*3ee0*/  ISETP.NE.AND P0, PT, R0, RZ, PT ;  /* 0x000000ff0000720c */ /* 0x001fda0003f05270 */
[----:B------:R-:W-:Y:S05]  /*3ef0*/  @P0 EXIT ;  /* 0x000000000000094d */ /* 0x000fea0003800000 */
[----:B------:R-:W3:Y:S08]  /*3f00*/  LDC R0, c[0x0][0x3a0] ;  /* 0x0000e800ff007b82 */ /* 0x000ef00000000800 */
[----:B------:R-:W3:Y:S02]  /*3f10*/  LDC.64 R4, c[0x0][0x398] ;  /* 0x0000e600ff047b82 */ /* 0x000ee40000000a00 */
[----:B---34-:R-:W-:-:S04]  /*3f20*/  IMAD.WIDE R2, R0, 0x4, R4 ;  /* 0x0000000400027825 */ /* 0x018fc800078e0204 */
[----:B------:R-:W-:Y:S02]  /*3f30*/  IMAD.WIDE R4, R9, 0x4, R4 ;  /* 0x0000000409047825 */ /* 0x000fe400078e0204 */
[----:B------:R-:W3:Y:S04]  /*3f40*/  LDG.E R2, desc[UR6][R2.64] ;  /* 0x0000000602027981 */ /* 0x000ee8000c1e1900 */
[----:B------:R-:W3:Y:S01]  /*3f50*/  LDG.E R5, desc[UR6][R4.64] ;  /* 0x0000000604057981 */ /* 0x000ee2000c1e1900 */
[----:B------:R-:W0:Y:S01]  /*3f60*/  LDC.64 R6, c[0x0][0x388] ;  /* 0x0000e200ff067b82 */ /* 0x000e220000000a00 */
[----:B---3--:R-:W-:-:S04]  /*3f70*/  ISETP.GT.AND P0, PT, R2, R5, PT ;  /* 0x000000050200720c */ /* 0x008fc80003f04270 */
[----:B-12---:R-:W-:-:S05]  /*3f80*/  SEL R9, R9, R0, !P0 ;  /* 0x0000000009097207 */ /* 0x006fca0004000000 */
[----:B0-----:R-:W-:Y:S01]  /*3f90*/  STG.E desc[UR6][R6.64], R9 ;  /* 0x0000000906007986 */ /* 0x001fe2000c101906 */
[----:B------:R-:W-:Y:S05]  /*3fa0*/  EXIT ;  /* 0x000000000000794d */ /* 0x000fea0003800000 */
.L_x_192:
        /* <DEDUP_REMOVED lines=13> */
.L_x_427:


//--------------------- .text._ZN3cub18CUB_300001_SM_10006detail6reduce28DeviceReduceSingleTileKernelINS2_10policy_hubIij8maxFunctE10Policy1000EPiS8_iS5_iiN4cuda3std3__410__identityEEEvT0_T1_T2_T3_T4_T6_ --------------------------
	.section	.text._ZN3cub18CUB_300001_SM_10006detail6reduce28DeviceReduceSingleTileKernelINS2_10policy_hubIij8maxFunctE10Policy1000EPiS8_iS5_iiN4cuda3std3__410__identityEEEvT0_T1_T2_T3_T4_T6_,"ax",@progbits
	.align	128
        .global         _ZN3cub18CUB_300001_SM_10006detail6reduce28DeviceReduceSingleTileKernelINS2_10policy_hubIij8maxFunctE10Policy1000EPiS8_iS5_iiN4cuda3std3__410__identityEEEvT0_T1_T2_T3_T4_T6_
        .type           _ZN3cub18CUB_300001_SM_10006detail6reduce28DeviceReduceSingleTileKernelINS2_10policy_hubIij8maxFunctE10Policy1000EPiS8_iS5_iiN4cuda3std3__410__identityEEEvT0_T1_T2_T3_T4_T6_,@function
        .size           _ZN3cub18CUB_300001_SM_10006detail6reduce28DeviceReduceSingleTileKernelINS2_10policy_hubIij8maxFunctE10Policy1000EPiS8_iS5_iiN4cuda3std3__410__identityEEEvT0_T1_T2_T3_T4_T6_,(.L_x_428 - _ZN3cub18CUB_300001_SM_10006detail6reduce28DeviceReduceSingleTileKernelINS2_10policy_hubIij8maxFunctE10Policy1000EPiS8_iS5_iiN4cuda3std3__410__identityEEEvT0_T1_T2_T3_T4_T6_)
        .other          _ZN3cub18CUB_300001_SM_10006detail6reduce28DeviceReduceSingleTileKernelINS2_10policy_hubIij8maxFunctE10Policy1000EPiS8_iS5_iiN4cuda3std3__410__identityEEEvT0_T1_T2_T3_T4_T6_,@"STO_CUDA_ENTRY STV_DEFAULT"
_ZN3cub18CUB_300001_SM_10006detail6reduce28DeviceReduceSingleTileKernelINS2_10policy_hubIij8maxFunctE10Policy1000EPiS8_iS5_iiN4cuda3std3__410__identityEEEvT0_T1_T2_T3_T4_T6_:
.text._ZN3cub18CUB_300001_SM_10006detail6reduce28DeviceReduceSingleTileKernelINS2_10policy_hubIij8maxFunctE10Policy1000EPiS8_iS5_iiN4cuda3std3__410__identityEEEvT0_T1_T2_T3_T4_T6_:
        /* <DEDUP_REMOVED lines=13> */
.L_x_193:
        /* <DEDUP_REMOVED lines=16> */
.L_x_198:
[----:B------:R-:W-:Y:S05]  /*01d0*/  BSYNC.RECONVERGENT B1 ;  /* 0x0000000000017941 */ /* 0x000fea0003800200 */
.L_x_197:
        /* <DEDUP_REMOVED lines=17> */
.L_x_203:
        /* <DEDUP_REMOVED lines=119> */
.L_x_202:
[----:B------:R-:W-:Y:S05]  /*0a60*/  BSYNC.RECONVERGENT B2 ;  /* 0x0000000000027941 */ /* 0x000fea0003800200 */
.L_x_201:
        /* <DEDUP_REMOVED lines=66> */
.L_x_205:
[----:B------:R-:W-:Y:S05]  /*0e90*/  BSYNC.RECONVERGENT B2 ;  /* 0x0000000000027941 */ /* 0x000fea0003800200 */
.L_x_204:
        /* <DEDUP_REMOVED lines=38> */
.L_x_207:
[----:B------:R-:W-:Y:S05]  /*1100*/  BSYNC.RECONVERGENT B2 ;  /* 0x0000000000027941 */ /* 0x000fea0003800200 */
.L_x_206:
[----:B------:R-:W-:Y:S05]  /*1110*/  @!P0 BRA `(.L_x_200) ;  /* 0x00000000003c8947 */ /* 0x000fea0003800000 */
[----:B------:R-:W1:Y:S01]  /*1120*/  LDC.64 R14, c[0x0][0x398] ;  /* 0x0000e600ff0e7b82 */ /* 0x000e620000000a00 */
[----:B------:R-:W-:-:S07]  /*1130*/  IMAD.MOV R0, RZ, RZ, -R0 ;  /* 0x000000ffff007224 */ /* 0x000fce00078e0a00 */
[----:B------:R-:W2:Y:S02]  /*1140*/  LDC.64 R12, c[0x0][0x380] ;  /* 0x0000e000ff0c7b82 */ /* 0x000ea40000000a00 */
.L_x_208:
        /* <DEDUP_REMOVED lines=12> */
.L_x_200:
[----:B------:R-:W-:Y:S05]  /*1210*/  BSYNC.RECONVERGENT B1 ;  /* 0x0000000000017941 */ /* 0x000fea0003800200 */
.L_x_199:
        /* <DEDUP_REMOVED lines=18> */
.L_x_211:
[----:B------:R-:W-:Y:S05]  /*1340*/  BSYNC.RECONVERGENT B1 ;  /* 0x0000000000017941 */ /* 0x000fea0003800200 */
.L_x_210:
        /* <DEDUP_REMOVED lines=10> */
.L_x_213:
[----:B------:R-:W-:Y:S05]  /*13f0*/  BSYNC.RECONVERGENT B1 ;  /* 0x0000000000017941 */ /* 0x000fea0003800200 */
.L_x_212:
        /* <DEDUP_REMOVED lines=10> */
.L_x_215:
[----:B------:R-:W-:Y:S05]  /*14a0*/  BSYNC.RECONVERGENT B1 ;  /* 0x0000000000017941 */ /* 0x000fea0003800200 */
.L_x_214:
        /* <DEDUP_REMOVED lines=10> */
.L_x_217:
[----:B------:R-:W-:Y:S05]  /*1550*/  BSYNC.RECONVERGENT B1 ;  /* 0x0000000000017941 */ /* 0x000fea0003800200 */
.L_x_216:
        /* <DEDUP_REMOVED lines=18> */
.L_x_219:
[----:B------:R-:W-:Y:S05]  /*1680*/  BSYNC.RECONVERGENT B1 ;  /* 0x0000000000017941 */ /* 0x000fea0003800200 */
.L_x_218:
        /* <DEDUP_REMOVED lines=53> */
.L_x_209:
        /* <DEDUP_REMOVED lines=130> */
.L_x_196:
        /* <DEDUP_REMOVED lines=108> */
.L_x_223:
        /* <DEDUP_REMOVED lines=108> */
.L_x_221:
        /* <DEDUP_REMOVED lines=25> */
.L_x_227:
        /* <DEDUP_REMOVED lines=67> */
.L_x_226:
[----:B------:R-:W-:Y:S05]  /*3540*/  BSYNC.RECONVERGENT B2 ;  /* 0x0000000000027941 */ /* 0x000fea0003800200 */
.L_x_225:
        /* <DEDUP_REMOVED lines=42> */
.L_x_229:
[----:B------:R-:W-:Y:S05]  /*37f0*/  BSYNC.RECONVERGENT B2 ;  /* 0x0000000000027941 */ /* 0x000fea0003800200 */
.L_x_228:
        /* <DEDUP_REMOVED lines=28> */
.L_x_231:
[----:B------:R-:W-:Y:S05]  /*39c0*/  BSYNC.RECONVERGENT B2 ;  /* 0x0000000000027941 */ /* 0x000fea0003800200 */
.L_x_230:
        /* <DEDUP_REMOVED lines=11> */
.L_x_224:
[----:B------:R-:W-:Y:S05]  /*3a80*/  BSYNC.RECONVERGENT B1 ;  /* 0x0000000000017941 */ /* 0x000fea0003800200 */
.L_x_222:
        /* <DEDUP_REMOVED lines=15> */
.L_x_233:
[----:B------:R-:W-:Y:S05]  /*3b80*/  BSYNC.RECONVERGENT B1 ;  /* 0x0000000000017941 */ /* 0x000fea0003800200 */
.L_x_232:
        /* <DEDUP_REMOVED lines=9> */
.L_x_235:
[----:B------:R-:W-:Y:S05]  /*3c20*/  BSYNC.RECONVERGENT B1 ;  /* 0x0000000000017941 */ /* 0x000fea0003800200 */
.L_x_234:
        /* <DEDUP_REMOVED lines=9> */
.L_x_237:
[----:B------:R-:W-:Y:S05]  /*3cc0*/  BSYNC.RECONVERGENT B1 ;  /* 0x0000000000017941 */ /* 0x000fea0003800200 */
.L_x_236:
        /* <DEDUP_REMOVED lines=9> */
.L_x_239:
[----:B------:R-:W-:Y:S05]  /*3d60*/  BSYNC.RECONVERGENT B1 ;  /* 0x0000000000017941 */ /* 0x000fea0003800200 */
.L_x_238:
        /* <DEDUP_REMOVED lines=17> */
.L_x_241:
[----:B------:R-:W-:Y:S05]  /*3e80*/  BSYNC.RECONVERGENT B1 ;  /* 0x0000000000017941 */ /* 0x000fea0003800200 */
.L_x_240:
        /* <DEDUP_REMOVED lines=52> */
.L_x_195:
        /* <DEDUP_REMOVED lines=12> */
.L_x_244:
[----:B------:R-:W-:Y:S05]  /*4290*/  BSYNC.RECONVERGENT B1 ;  /* 0x0000000000017941 */ /* 0x000fea0003800200 */
.L_x_243:
        /* <DEDUP_REMOVED lines=17> */
.L_x_249:
        /* <DEDUP_REMOVED lines=119> */
.L_x_248:
[----:B------:R-:W-:Y:S05]  /*4b20*/  BSYNC.RECONVERGENT B2 ;  /* 0x0000000000027941 */ /* 0x000fea0003800200 */
.L_x_247:
        /* <DEDUP_REMOVED lines=66> */
.L_x_251:
[----:B------:R-:W-:Y:S05]  /*4f50*/  BSYNC.RECONVERGENT B2 ;  /* 0x0000000000027941 */ /* 0x000fea0003800200 */
.L_x_250:
        /* <DEDUP_REMOVED lines=38> */
.L_x_253:
[----:B------:R-:W-:Y:S05]  /*51c0*/  BSYNC.RECONVERGENT B2 ;  /* 0x0000000000027941 */ /* 0x000fea0003800200 */
.L_x_252:
[----:B------:R-:W-:Y:S05]  /*51d0*/  @!P0 BRA `(.L_x_246) ;  /* 0x00000000003c8947 */ /* 0x000fea0003800000 */
[----:B------:R-:W1:Y:S01]  /*51e0*/  LDC.64 R14, c[0x0][0x398] ;  /* 0x0000e600ff0e7b82 */ /* 0x000e620000000a00 */
[----:B------:R-:W-:-:S07]  /*51f0*/  IMAD.MOV R0, RZ, RZ, -R0 ;  /* 0x000000ffff007224 */ /* 0x000fce00078e0a00 */
[----:B------:R-:W2:Y:S02]  /*5200*/  LDC.64 R12, c[0x0][0x380] ;  /* 0x0000e000ff0c7b82 */ /* 0x000ea40000000a00 */
.L_x_254:
        /* <DEDUP_REMOVED lines=12> */
.L_x_246:
[----:B------:R-:W-:Y:S05]  /*52d0*/  BSYNC.RECONVERGENT B1 ;  /* 0x0000000000017941 */ /* 0x000fea0003800200 */
.L_x_245:
        /* <DEDUP_REMOVED lines=18> */
.L_x_257:
[----:B------:R-:W-:Y:S05]  /*5400*/  BSYNC.RECONVERGENT B1 ;  /* 0x0000000000017941 */ /* 0x000fea0003800200 */
.L_x_256:
        /* <DEDUP_REMOVED lines=10> */
.L_x_259:
[----:B------:R-:W-:Y:S05]  /*54b0*/  BSYNC.RECONVERGENT B1 ;  /* 0x0000000000017941 */ /* 0x000fea0003800200 */
.L_x_258:
        /* <DEDUP_REMOVED lines=10> */
.L_x_261:
[----:B------:R-:W-:Y:S05]  /*5560*/  BSYNC.RECONVERGENT B1 ;  /* 0x0000000000017941 */ /* 0x000fea0003800200 */
.L_x_260:
        /* <DEDUP_REMOVED lines=10> */
.L_x_263:
[----:B------:R-:W-:Y:S05]  /*5610*/  BSYNC.RECONVERGENT B1 ;  /* 0x0000000000017941 */ /* 0x000fea0003800200 */
.L_x_262:
        /* <DEDUP_REMOVED lines=18> */
.L_x_265:
[----:B------:R-:W-:Y:S05]  /*5740*/  BSYNC.RECONVERGENT B1 ;  /* 0x0000000000017941 */ /* 0x000fea0003800200 */
.L_x_264:
        /* <DEDUP_REMOVED lines=53> */
.L_x_255:
        /* <DEDUP_REMOVED lines=130> */
.L_x_242:
        /* <DEDUP_REMOVED lines=119> */
.L_x_268:
        /* <DEDUP_REMOVED lines=120> */
.L_x_266:
        /* <DEDUP_REMOVED lines=25> */
.L_x_272:
        /* <DEDUP_REMOVED lines=67> */
.L_x_271:
[----:B------:R-:W-:Y:S05]  /*7770*/  BSYNC.RECONVERGENT B2 ;  /* 0x0000000000027941 */ /* 0x000fea0003800200 */
.L_x_270:
        /* <DEDUP_REMOVED lines=42> */
.L_x_274:
[----:B------:R-:W-:Y:S05]  /*7a20*/  BSYNC.RECONVERGENT B2 ;  /* 0x0000000000027941 */ /* 0x000fea0003800200 */
.L_x_273:
        /* <DEDUP_REMOVED lines=28> */
.L_x_276:
[----:B------:R-:W-:Y:S05]  /*7bf0*/  BSYNC.RECONVERGENT B2 ;  /* 0x0000000000027941 */ /* 0x000fea0003800200 */
.L_x_275:
        /* <DEDUP_REMOVED lines=11> */
.L_x_269:
[----:B------:R-:W-:Y:S05]  /*7cb0*/  BSYNC.RECONVERGENT B1 ;  /* 0x0000000000017941 */ /* 0x000fea0003800200 */
.L_x_267:
        /* <DEDUP_REMOVED lines=15> */
.L_x_278:
[----:B------:R-:W-:Y:S05]  /*7db0*/  BSYNC.RECONVERGENT B1 ;  /* 0x0000000000017941 */ /* 0x000fea0003800200 */
.L_x_277:
        /* <DEDUP_REMOVED lines=9> */
.L_x_280:
[----:B------:R-:W-:Y:S05]  /*7e50*/  BSYNC.RECONVERGENT B1 ;  /* 0x0000000000017941 */ /* 0x000fea0003800200 */
.L_x_279:
        /* <DEDUP_REMOVED lines=9> */
.L_x_282:
[----:B------:R-:W-:Y:S05]  /*7ef0*/  BSYNC.RECONVERGENT B1 ;  /* 0x0000000000017941 */ /* 0x000fea0003800200 */
.L_x_281:
        /* <DEDUP_REMOVED lines=9> */
.L_x_284:
[----:B------:R-:W-:Y:S05]  /*7f90*/  BSYNC.RECONVERGENT B1 ;  /* 0x0000000000017941 */ /* 0x000fea0003800200 */
.L_x_283:
        /* <DEDUP_REMOVED lines=17> */
.L_x_286:
[----:B------:R-:W-:Y:S05]  /*80b0*/  BSYNC.RECONVERGENT B1 ;  /* 0x0000000000017941 */ /* 0x000fea0003800200 */
.L_x_285:
        /* <DEDUP_REMOVED lines=51> */
.L_x_220:
[----:B------:R-:W-:Y:S05]  /*83f0*/  BSYNC.RECONVERGENT B0 ;  /* 0x0000000000007941 */ /* 0x000fea0003800200 */
.L_x_194:
        /* <DEDUP_REMOVED lines=14> */
.L_x_287:
        /* <DEDUP_REMOVED lines=10> */
.L_x_428:


//--------------------- .text._ZN3cub18CUB_300001_SM_10006detail6reduce18DeviceReduceKernelINS2_10policy_hubIij8maxFunctE10Policy1000EN6thrust24THRUST_300001_SM_1000_NS17counting_iteratorIiNS9_11use_defaultESB_SB_EEjS5_iN4cuda3std3__410__identityEEEvT0_PT3_T1_NS0_13GridEvenShareISK_EET2_T4_ --------------------------
	.section	.text._ZN3cub18CUB_300001_SM_10006detail6reduce18DeviceReduceKernelINS2_10policy_hubIij8maxFunctE10Policy1000EN6thrust24THRUST_300001_SM_1000_NS17counting_iteratorIiNS9_11use_defaultESB_SB_EEjS5_iN4cuda3std3__410__identityEEEvT0_PT3_T1_NS0_13GridEvenShareISK_EET2_T4_,"ax",@progbits
	.align	128
        .global         _ZN3cub18CUB_300001_SM_10006detail6reduce18DeviceReduceKernelINS2_10policy_hubIij8maxFunctE10Policy1000EN6thrust24THRUST_300001_SM_1000_NS17counting_iteratorIiNS9_11use_defaultESB_SB_EEjS5_iN4cuda3std3__410__identityEEEvT0_PT3_T1_NS0_13GridEvenShareISK_EET2_T4_
        .type           _ZN3cub18CUB_300001_SM_10006detail6reduce18DeviceReduceKernelINS2_10policy_hubIij8maxFunctE10Policy1000EN6thrust24THRUST_300001_SM_1000_NS17counting_iteratorIiNS9_11use_defaultESB_SB_EEjS5_iN4cuda3std3__410__identityEEEvT0_PT3_T1_NS0_13GridEvenShareISK_EET2_T4_,@function
        .size           _ZN3cub18CUB_300001_SM_10006detail6reduce18DeviceReduceKernelINS2_10policy_hubIij8maxFunctE10Policy1000EN6thrust24THRUST_300001_SM_1000_NS17counting_iteratorIiNS9_11use_defaultESB_SB_EEjS5_iN4cuda3std3__410__identityEEEvT0_PT3_T1_NS0_13GridEvenShareISK_EET2_T4_,(.L_x_429 - _ZN3cub18CUB_300001_SM_10006detail6reduce18DeviceReduceKernelINS2_10policy_hubIij8maxFunctE10Policy1000EN6thrust24THRUST_300001_SM_1000_NS17counting_iteratorIiNS9_11use_defaultESB_SB_EEjS5_iN4cuda3std3__410__identityEEEvT0_PT3_T1_NS0_13GridEvenShareISK_EET2_T4_)
        .other          _ZN3cub18CUB_300001_SM_10006detail6reduce18DeviceReduceKernelINS2_10policy_hubIij8maxFunctE10Policy1000EN6thrust24THRUST_300001_SM_1000_NS17counting_iteratorIiNS9_11use_defaultESB_SB_EEjS5_iN4cuda3std3__410__identityEEEvT0_PT3_T1_NS0_13GridEvenShareISK_EET2_T4_,@"STO_CUDA_ENTRY STV_DEFAULT"
_ZN3cub18CUB_300001_SM_10006detail6reduce18DeviceReduceKernelINS2_10policy_hubIij8maxFunctE10Policy1000EN6thrust24THRUST_300001_SM_1000_NS17counting_iteratorIiNS9_11use_defaultESB_SB_EEjS5_iN4cuda3std3__410__identityEEEvT0_PT3_T1_NS0_13GridEvenShareISK_EET2_T4_:
.text._ZN3cub18CUB_300001_SM_10006detail6reduce18DeviceReduceKernelINS2_10policy_hubIij8maxFunctE10Policy1000EN6thrust24THRUST_300001_SM_1000_NS17counting_iteratorIiNS9_11use_defaultESB_SB_EEjS5_iN4cuda3std3__410__identityEEEvT0_PT3_T1_NS0_13GridEvenShareISK_EET2_T4_:
[----:B------:R-:W-:Y:S01]  /*0000*/  LDC R1, c[0x0][0x37c] ;  /* 0x0000df00ff017b82 */ /* 0x000fe20000000800 */
[----:B------:R-:W0:Y:S07]  /*0010*/  S2R R0, SR_CTAID.X ;  /* 0x0000000000007919 */ /* 0x000e2e0000002500 */
[----:B------:R-:W0:Y:S01]  /*0020*/  LDC R3, c[0x0][0x3a8] ;  /* 0x0000ea00ff037b82 */ /* 0x000e220000000800 */
[----:B------:R-:W1:Y:S01]  /*0030*/  LDCU.64 UR6, c[0x0][0x358] ;  /* 0x00006b00ff0677ac */ /* 0x000e620008000a00 */
[----:B------:R-:W-:Y:S01]  /*0040*/  BSSY.RECONVERGENT B0, `(.L_x_288) ;  /* 0x00003eb000007945 */ /* 0x000fe20003800200 */
[----:B0-----:R-:W-:-:S05]  /*0050*/  IMAD R2, R0, -0x1000, R3 ;  /* 0xfffff00000027824 */ /* 0x001fca00078e0203 */
[----:B------:R-:W-:-:S13]  /*0060*/  ISETP.GT.U32.AND P0, PT, R2, 0xfff, PT ;  /* 0x00000fff0200780c */ /* 0x000fda0003f04070 */
[----:B-1----:R-:W-:Y:S05]  /*0070*/  @P0 BRA `(.L_x_289) ;  /* 0x0000001c00640947 */ /* 0x002fea0003800000 */
[----:B------:R-:W0:Y:S01]  /*0080*/  S2R R13, SR_TID.X ;  /* 0x00000000000d7919 */ /* 0x000e220000002100 */
[----:B------:R-:W1:Y:S01]  /*0090*/  LDCU UR4, c[0x0][0x380] ;  /* 0x00007000ff0477ac */ /* 0x000e620008000800 */
[----:B------:R-:W-:Y:S01]  /*00a0*/  BSSY.RECONVERGENT B1, `(.L_x_290) ;  /* 0x00000d8000017945 */ /* 0x000fe20003800200 */
[C---:B0-----:R-:W-:Y:S01]  /*00b0*/  VIADD R4, R13.reuse, 0x100 ;  /* 0x000001000d047836 */ /* 0x041fe20000000000 */
[----:B------:R-:W-:-:S04]  /*00c0*/  ISETP.GE.U32.AND P0, PT, R13, R2, PT ;  /* 0x000000020d00720c */ /* 0x000fc80003f06070 */
[----:B------:R-:W-:Y:S01]  /*00d0*/  SEL R7, R4, R13, !P0 ;  /* 0x0000000d04077207 */ /* 0x000fe20004000000 */
[----:B------:R-:W-:-:S03]  /*00e0*/  IMAD R4, R0, 0x1000, R13 ;  /* 0x0000100000047824 */ /* 0x000fc600078e020d */
[----:B------:R-:W-:Y:S01]  /*00f0*/  ISETP.GE.U32.AND P1, PT, R7, R2, PT ;  /* 0x000000020700720c */ /* 0x000fe20003f26070 */
[----:B-1----:R-:W-:-:S05]  /*0100*/  VIADD R4, R4, UR4 ;  /* 0x0000000404047c36 */ /* 0x002fca0008000000 */
[----:B------:R-:W-:-:S07]  /*0110*/  SEL R9, R4, RZ, !P0 ;  /* 0x000000ff04097207 */ /* 0x000fce0004000000 */
[----:B------:R-:W-:Y:S05]  /*0120*/  @P1 BRA `(.L_x_291) ;  /* 0x0000000c003c1947 */ /* 0x000fea0003800000 */
[----:B------:R-:W-:Y:S01]  /*0130*/  LOP3.LUT R4, RZ, R7, RZ, 0x33, !PT ;  /* 0x00000007ff047212 */ /* 0x000fe200078e33ff */
[----:B------:R-:W-:Y:S01]  /*0140*/  BSSY.RECONVERGENT B2, `(.L_x_292) ;  /* 0x000006a000027945 */ /* 0x000fe20003800200 */
[----:B------:R-:W-:-:S03]  /*0150*/  LEA R8, R0, UR4, 0xc ;  /* 0x0000000400087c11 */ /* 0x000fc6000f8e60ff */
[----:B------:R-:W-:-:S04]  /*0160*/  IMAD.IADD R3, R4, 0x1, R3 ;  /* 0x0000000104037824 */ /* 0x000fc800078e0203 */
[----:B------:R-:W-:-:S05]  /*0170*/  IMAD R3, R0, -0x1000, R3 ;  /* 0xfffff00000037824 */ /* 0x000fca00078e0203 */
[C---:B------:R-:W-:Y:S02]  /*0180*/  ISETP.GE.U32.AND P0, PT, R3.reuse, 0xf00, PT ;  /* 0x00000f000300780c */ /* 0x040fe40003f06070 */
[----:B------:R-:W-:-:S04]  /*0190*/  LEA.HI R3, R3, 0x1, RZ, 0x18 ;  /* 0x0000000103037811 */ /* 0x000fc800078fc0ff */
[----:B------:R-:W-:-:S07]  /*01a0*/  LOP3.LUT R22, R3, 0xf, RZ, 0xc0, !PT ;  /* 0x0000000f03167812 */ /* 0x000fce00078ec0ff */
[----:B------:R-:W-:Y:S05]  /*01b0*/  @!P0 BRA `(.L_x_293) ;  /* 0x0000000400888947 */ /* 0x000fea0003800000 */
[----:B------:R-:W0:Y:S01]  /*01c0*/  LDC.64 R4, c[0x0][0x3c0] ;  /* 0x0000f000ff047b82 */ /* 0x000e220000000a00 */
[----:B------:R-:W-:Y:S01]  /*01d0*/  VIADD R11, R7, UR4 ;  /* 0x00000004070b7c36 */ /* 0x000fe20008000000 */
[----:B------:R-:W-:Y:S01]  /*01e0*/  LOP3.LUT R15, R3, 0x1fffff0, RZ, 0xc0, !PT ;  /* 0x01fffff0030f7812 */ /* 0x000fe200078ec0ff */
[----:B------:R-:W-:Y:S01]  /*01f0*/  BSSY.RECONVERGENT B3, `(.L_x_294) ;  /* 0x000005d000037945 */ /* 0x000fe20003800200 */
[----:B------:R-:W-:Y:S02]  /*0200*/  LOP3.LUT R12, R7, 0x800, RZ, 0xfc, !PT ;  /* 0x00000800070c7812 */ /* 0x000fe400078efcff */
[----:B------:R-:W-:Y:S01]  /*0210*/  LEA R14, R0, R11, 0xc ;  /* 0x0000000b000e7211 */ /* 0x000fe200078e60ff */
[----:B------:R-:W-:Y:S01]  /*0220*/  IMAD.MOV R15, RZ, RZ, -R15 ;  /* 0x000000ffff0f7224 */ /* 0x000fe200078e0a0f */
[----:B0-----:R-:W-:-:S05]  /*0230*/  IADD3 R4, P0, PT, R4, 0x2000, RZ ;  /* 0x0000200004047810 */ /* 0x001fca0007f1e0ff */
[----:B------:R-:W-:-:S08]  /*0240*/  IMAD.X R5, RZ, RZ, R5, P0 ;  /* 0x000000ffff057224 */ /* 0x000fd000000e0605 */
.L_x_295:
        /* <DEDUP_REMOVED lines=84> */
[C---:B------:R-:W-:Y:S01]  /*0790*/  @!P0 VIADD R9, R14.reuse, 0xf00 ;  /* 0x00000f000e098836 */ /* 0x040fe20000000000 */
[----:B------:R-:W-:Y:S01]  /*07a0*/  IADD3 R14, PT, PT, R14, 0x1000, RZ ;  /* 0x000010000e0e7810 */ /* 0x000fe20007ffe0ff */
[----:B------:R-:W-:Y:S06]  /*07b0*/  @P1 BRA `(.L_x_295) ;  /* 0xfffffff800a41947 */ /* 0x000fec000383ffff */
[----:B------:R-:W-:Y:S05]  /*07c0*/  BSYNC.RECONVERGENT B3 ;  /* 0x0000000000037941 */ /* 0x000fea0003800200 */
.L_x_294:
[----:B------:R-:W-:-:S07]  /*07d0*/  VIADD R7, R12, 0xfffff800 ;  /* 0xfffff8000c077836 */ /* 0x000fce0000000000 */
.L_x_293:
[----:B------:R-:W-:Y:S05]  /*07e0*/  BSYNC.RECONVERGENT B2 ;  /* 0x0000000000027941 */ /* 0x000fea0003800200 */
.L_x_292:
        /* <DEDUP_REMOVED lines=51> */
.L_x_297:
[----:B------:R-:W-:Y:S05]  /*0b20*/  BSYNC.RECONVERGENT B2 ;  /* 0x0000000000027941 */ /* 0x000fea0003800200 */
.L_x_296:
        /* <DEDUP_REMOVED lines=20> */
[----:B------:R-:W-:-:S05]  /*0c70*/  @!P1 IADD3 R19, PT, PT, R6, 0x100, RZ ;  /* 0x0000010006139810 */ /* 0x000fca0007ffe0ff */
[----:B------:R-:W-:-:S06]  /*0c80*/  IMAD.WIDE R16, R19, 0x4, R4 ;  /* 0x0000000413107825 */ /* 0x000fcc00078e0204 */
[----:B------:R-:W3:Y:S02]  /*0c90*/  LDG.E R16, desc[UR6][R16.64] ;  /* 0x0000000610107981 */ /* 0x000ee4000c1e1900 */
[----:B---3--:R-:W-:-:S13]  /*0ca0*/  ISETP.GT.AND P1, PT, R16, R21, PT ;  /* 0x000000151000720c */ /* 0x008fda0003f24270 */
[----:B------:R-:W-:-:S04]  /*0cb0*/  @!P1 VIADD R19, R6, 0x200 ;  /* 0x0000020006139836 */ /* 0x000fc80000000000 */
[----:B------:R-:W-:-:S06]  /*0cc0*/  IMAD.WIDE R4, R19, 0x4, R4 ;  /* 0x0000000413047825 */ /* 0x000fcc00078e0204 */
[----:B------:R-:W4:Y:S01]  /*0cd0*/  LDG.E R4, desc[UR6][R4.64] ;  /* 0x0000000604047981 */ /* 0x000f22000c1e1900 */
[----:B------:R-:W-:Y:S01]  /*0ce0*/  VIADD R7, R7, 0x400 ;  /* 0x0000040007077836 */ /* 0x000fe20000000000 */
[----:B----4-:R-:W-:-:S13]  /*0cf0*/  ISETP.GT.AND P1, PT, R4, R15, PT ;  /* 0x0000000f0400720c */ /* 0x010fda0003f24270 */
[----:B------:R-:W-:-:S04]  /*0d00*/  @!P1 VIADD R19, R6, 0x300 ;  /* 0x0000030006139836 */ /* 0x000fc80000000000 */
[----:B------:R-:W-:-:S07]  /*0d10*/  IMAD.MOV.U32 R9, RZ, RZ, R19 ;  /* 0x000000ffff097224 */ /* 0x000fce00078e0013 */
.L_x_299:
[----:B------:R-:W-:Y:S05]  /*0d20*/  BSYNC.RECONVERGENT B2 ;  /* 0x0000000000027941 */ /* 0x000fea0003800200 */
.L_x_298:
[----:B------:R-:W-:Y:S05]  /*0d30*/  @!P0 BRA `(.L_x_291) ;  /* 0x0000000000388947 */ /* 0x000fea0003800000 */
[----:B------:R-:W0:Y:S01]  /*0d40*/  LDC.64 R10, c[0x0][0x3c0] ;  /* 0x0000f000ff0a7b82 */ /* 0x000e220000000a00 */
[----:B------:R-:W-:Y:S01]  /*0d50*/  VIADD R7, R7, UR4 ;  /* 0x0000000407077c36 */ /* 0x000fe20008000000 */
[----:B------:R-:W-:-:S03]  /*0d60*/  IADD3 R8, PT, PT, -R3, RZ, RZ ;  /* 0x000000ff03087210 */ /* 0x000fc60007ffe1ff */
[----:B------:R-:W-:-:S07]  /*0d70*/  IMAD R3, R0, 0x1000, R7 ;  /* 0x0000100000037824 */ /* 0x000fce00078e0207 */
.L_x_300:
        /* <DEDUP_REMOVED lines=10> */
.L_x_291:
[----:B------:R-:W-:Y:S05]  /*0e20*/  BSYNC.RECONVERGENT B1 ;  /* 0x0000000000017941 */ /* 0x000fea0003800200 */
.L_x_290:
[----:B------:R-:W-:-:S13]  /*0e30*/  ISETP.GE.U32.AND P0, PT, R2, 0x100, PT ;  /* 0x000001000200780c */ /* 0x000fda0003f06070 */
        /* <DEDUP_REMOVED lines=17> */
.L_x_303:
[----:B------:R-:W-:Y:S05]  /*0f50*/  BSYNC.RECONVERGENT B1 ;  /* 0x0000000000017941 */ /* 0x000fea0003800200 */
.L_x_302:
        /* <DEDUP_REMOVED lines=10> */
.L_x_305:
[----:B------:R-:W-:Y:S05]  /*1000*/  BSYNC.RECONVERGENT B1 ;  /* 0x0000000000017941 */ /* 0x000fea0003800200 */
.L_x_304:
        /* <DEDUP_REMOVED lines=10> */
.L_x_307:
[----:B------:R-:W-:Y:S05]  /*10b0*/  BSYNC.RECONVERGENT B1 ;  /* 0x0000000000017941 */ /* 0x000fea0003800200 */
.L_x_306:
        /* <DEDUP_REMOVED lines=10> */
.L_x_309:
[----:B------:R-:W-:Y:S05]  /*1160*/  BSYNC.RECONVERGENT B1 ;  /* 0x0000000000017941 */ /* 0x000fea0003800200 */
.L_x_308:
        /* <DEDUP_REMOVED lines=18> */
.L_x_311:
[----:B------:R-:W-:Y:S05]  /*1290*/  BSYNC.RECONVERGENT B1 ;  /* 0x0000000000017941 */ /* 0x000fea0003800200 */
.L_x_310:
        /* <DEDUP_REMOVED lines=53> */
.L_x_301:
[----:B------:R-:W0:Y:S01]  /*15f0*/  S2R R3, SR_LANEID ;  /* 0x0000000000037919 */ /* 0x000e220000000000 */
[----:B------:R-:W-:-:S04]  /*1600*/  LOP3.LUT R4, R13, 0x3e0, RZ, 0xc0, !PT ;  /* 0x000003e00d047812 */ /* 0x000fc800078ec0ff */
[----:B------:R-:W-:Y:S01]  /*1610*/  LOP3.LUT R7, RZ, R4, RZ, 0x33, !PT ;  /* 0x00000004ff077212 */ /* 0x000fe200078e33ff */
[----:B------:R-:W-:-:S03]  /*1620*/  VIADD R5, R4, 0x20 ;  /* 0x0000002004057836 */ /* 0x000fc60000000000 */
[----:B------:R-:W-:Y:S02]  /*1630*/  IADD3 R4, PT, PT, R2, R7, RZ ;  /* 0x0000000702047210 */ /* 0x000fe40007ffe0ff */
        /* <DEDUP_REMOVED lines=125> */
.L_x_289:
[----:B------:R-:W0:Y:S01]  /*1e10*/  S2R R5, SR_TID.X ;  /* 0x0000000000057919 */ /* 0x000e220000002100 */
[----:B------:R-:W1:Y:S01]  /*1e20*/  LDC R4, c[0x0][0x380] ;  /* 0x0000e000ff047b82 */ /* 0x000e620000000800 */
[----:B------:R-:W2:Y:S02]  /*1e30*/  LDCU.64 UR4, c[0x0][0x3c0] ;  /* 0x00007800ff0477ac */ /* 0x000ea40008000a00 */
[----:B--2---:R-:W-:Y:S02]  /*1e40*/  IMAD.U32 R12, RZ, RZ, UR4 ;  /* 0x00000004ff0c7e24 */ /* 0x004fe4000f8e00ff */
[----:B------:R-:W-:Y:S01]  /*1e50*/  IMAD.U32 R13, RZ, RZ, UR5 ;  /* 0x00000005ff0d7e24 */ /* 0x000fe2000f8e00ff */
[----:B0-----:R-:W-:-:S05]  /*1e60*/  LEA R17, R0, R5, 0xc ;  /* 0x0000000500117211 */ /* 0x001fca00078e60ff */
[----:B-1----:R-:W-:-:S04]  /*1e70*/  IMAD.IADD R17, R17, 0x1, R4 ;  /* 0x0000000111117824 */ /* 0x002fc800078e0204 */
        /* <DEDUP_REMOVED lines=16> */
[C---:B------:R-:W-:Y:S01]  /*1f80*/  VIADD R8, R17.reuse, 0xd00 ;  /* 0x00000d0011087836 */ /* 0x040fe20000000000 */
[----:B--2---:R-:W-:Y:S01]  /*1f90*/  ISETP.GT.AND P0, PT, R6, R7, PT ;  /* 0x000000070600720c */ /* 0x004fe20003f04270 */
[----:B------:R-:W-:-:S02]  /*1fa0*/  VIADD R7, R17, 0xe00 ;  /* 0x00000e0011077836 */ /* 0x000fc40000000000 */
[----:B------:R-:W-:-:S10]  /*1fb0*/  VIADD R6, R17, 0xf00 ;  /* 0x00000f0011067836 */ /* 0x000fd40000000000 */
[----:B------:R-:W-:-:S05]  /*1fc0*/  @!P0 IADD3 R17, PT, PT, R17, 0x100, RZ ;  /* 0x0000010011118810 */ /* 0x000fca0007ffe0ff */
[----:B------:R-:W-:-:S06]  /*1fd0*/  IMAD.WIDE R20, R17, 0x4, R12 ;  /* 0x0000000411147825 */ /* 0x000fcc00078e020c */
[----:B------:R-:W3:Y:S04]  /*1fe0*/  LDG.E R20, desc[UR6][R20.64] ;  /* 0x0000000614147981 */ /* 0x000ee8000c1e1900 */
[----:B------:R-:W2:Y:S01]  /*1ff0*/  LDG.E R21, desc[UR6][R14.64+0x1000] ;  /* 0x001000060e157981 */ /* 0x000ea2000c1e1900 */
[----:B---3--:R-:W-:-:S04]  /*2000*/  ISETP.GT.AND P0, PT, R20, R19, PT ;  /* 0x000000131400720c */ /* 0x008fc80003f04270 */
[----:B------:R-:W-:-:S05]  /*2010*/  SEL R19, R17, R16, P0 ;  /* 0x0000001011137207 */ /* 0x000fca0000000000 */
[----:B------:R-:W-:-:S06]  /*2020*/  IMAD.WIDE R16, R19, 0x4, R12 ;  /* 0x0000000413107825 */ /* 0x000fcc00078e020c */
[----:B------:R-:W4:Y:S02]  /*2030*/  LDG.E R16, desc[UR6][R16.64] ;  /* 0x0000000610107981 */ /* 0x000f24000c1e1900 */
[----:B----4-:R-:W-:Y:S02]  /*2040*/  ISETP.GT.AND P0, PT, R16, R29, PT ;  /* 0x0000001d1000720c */ /* 0x010fe40003f04270 */
[----:B------:R-:W3:Y:S02]  /*2050*/  LDG.E R29, desc[UR6][R14.64+0x1400] ;  /* 0x001400060e1d7981 */ /* 0x000ee4000c1e1900 */
[----:B------:R-:W-:-:S05]  /*2060*/  SEL R28, R19, R18, P0 ;  /* 0x00000012131c7207 */ /* 0x000fca0000000000 */
[----:B------:R-:W-:-:S06]  /*2070*/  IMAD.WIDE R18, R28, 0x4, R12 ;  /* 0x000000041c127825 */ /* 0x000fcc00078e020c */
[----:B------:R-:W2:Y:S02]  /*2080*/  LDG.E R18, desc[UR6][R18.64] ;  /* 0x0000000612127981 */ /* 0x000ea4000c1e1900 */
[----:B--2---:R-:W-:-:S04]  /*2090*/  ISETP.GT.AND P0, PT, R18, R21, PT ;  /* 0x000000151200720c */ /* 0x004fc80003f04270 */
[----:B------:R-:W-:-:S05]  /*20a0*/  SEL R27, R28, R27, P0 ;  /* 0x0000001b1c1b7207 */ /* 0x000fca0000000000 */
[----:B------:R-:W-:-:S06]  /*20b0*/  IMAD.WIDE R20, R27, 0x4, R12 ;  /* 0x000000041b147825 */ /* 0x000fcc00078e020c */
[----:B------:R-:W3:Y:S02]  /*20c0*/  LDG.E R20, desc[UR6][R20.64] ;  /* 0x0000000614147981 */ /* 0x000ee4000c1e1900 */
[----:B---3--:R-:W-:-:S04]  /*20d0*/  ISETP.GT.AND P0, PT, R20, R29, PT ;  /* 0x0000001d1400720c */ /* 0x008fc80003f04270 */
        /* <DEDUP_REMOVED lines=24> */
[----:B------:R-:W2:Y:S04]  /*2260*/  LDG.E R18, desc[UR6][R18.64] ;  /* 0x0000000612127981 */ /* 0x000ea8000c1e1900 */
[----:B------:R-:W4:Y:S01]  /*2270*/  LDG.E R19, desc[UR6][R14.64+0x3400] ;  /* 0x003400060e137981 */ /* 0x000f22000c1e1900 */
[----:B--2---:R-:W-:-:S03]  /*2280*/  ISETP.GT.AND P0, PT, R18, R23, PT ;  /* 0x000000171200720c */ /* 0x004fc60003f04270 */
[----:B------:R-:W2:Y:S01]  /*2290*/  LDG.E R23, desc[UR6][R14.64+0x2c00] ;  /* 0x002c00060e177981 */ /* 0x000ea2000c1e1900 */
[----:B------:R-:W-:-:S05]  /*22a0*/  SEL R11, R22, R11, P0 ;  /* 0x0000000b160b7207 */ /* 0x000fca0000000000 */
[----:B------:R-:W-:-:S06]  /*22b0*/  IMAD.WIDE R20, R11, 0x4, R12 ;  /* 0x000000040b147825 */ /* 0x000fcc00078e020c */
[----:B------:R-:W2:Y:S04]  /*22c0*/  LDG.E R20, desc[UR6][R20.64] ;  /* 0x0000000614147981 */ /* 0x000ea8000c1e1900 */
[----:B------:R-:W5:Y:S01]  /*22d0*/  LDG.E R21, desc[UR6][R14.64+0x3c00] ;  /* 0x003c00060e157981 */ /* 0x000f62000c1e1900 */
[----:B--2---:R-:W-:-:S04]  /*22e0*/  ISETP.GT.AND P0, PT, R20, R23, PT ;  /* 0x000000171400720c */ /* 0x004fc80003f04270 */
[----:B------:R-:W-:-:S05]  /*22f0*/  SEL R16, R11, R10, P0 ;  /* 0x0000000a0b107207 */ /* 0x000fca0000000000 */
[----:B------:R-:W-:-:S06]  /*2300*/  IMAD.WIDE R10, R16, 0x4, R12 ;  /* 0x00000004100a7825 */ /* 0x000fcc00078e020c */
[----:B------:R-:W3:Y:S02]  /*2310*/  LDG.E R10, desc[UR6][R10.64] ;  /* 0x000000060a0a7981 */ /* 0x000ee4000c1e1900 */
[----:B---3--:R-:W-:-:S04]  /*2320*/  ISETP.GT.AND P0, PT, R10, R17, PT ;  /* 0x000000110a00720c */ /* 0x008fc80003f04270 */
[----:B------:R-:W-:-:S05]  /*2330*/  SEL R9, R16, R9, P0 ;  /* 0x0000000910097207 */ /* 0x000fca0000000000 */
[----:B------:R-:W-:-:S06]  /*2340*/  IMAD.WIDE R16, R9, 0x4, R12 ;  /* 0x0000000409107825 */ /* 0x000fcc00078e020c */
[----:B------:R-:W4:Y:S02]  /*2350*/  LDG.E R16, desc[UR6][R16.64] ;  /* 0x0000000610107981 */ /* 0x000f24000c1e1900 */
[----:B----4-:R-:W-:-:S04]  /*2360*/  ISETP.GT.AND P0, PT, R16, R19, PT ;  /* 0x000000131000720c */ /* 0x010fc80003f04270 */
[----:B------:R-:W-:Y:S02]  /*2370*/  SEL R8, R9, R8, P0 ;  /* 0x0000000809087207 */ /* 0x000fe40000000000 */
[----:B------:R-:W2:Y:S03]  /*2380*/  LDG.E R9, desc[UR6][R14.64+0x3800] ;  /* 0x003800060e097981 */ /* 0x000ea6000c1e1900 */
[----:B------:R-:W-:-:S06]  /*2390*/  IMAD.WIDE R18, R8, 0x4, R12 ;  /* 0x0000000408127825 */ /* 0x000fcc00078e020c */
[----:B------:R-:W2:Y:S02]  /*23a0*/  LDG.E R18, desc[UR6][R18.64] ;  /* 0x0000000612127981 */ /* 0x000ea4000c1e1900 */
[----:B--2---:R-:W-:-:S04]  /*23b0*/  ISETP.GT.AND P0, PT, R18, R9, PT ;  /* 0x000000091200720c */ /* 0x004fc80003f04270 */
[----:B------:R-:W-:Y:S02]  /*23c0*/  SEL R9, R8, R7, P0 ;  /* 0x0000000708097207 */ /* 0x000fe40000000000 */
[----:B------:R-:W0:Y:S03]  /*23d0*/  LDC R7, c[0x0][0x3ac] ;  /* 0x0000eb00ff077b82 */ /* 0x000e260000000800 */
[----:B------:R-:W-:-:S06]  /*23e0*/  IMAD.WIDE R10, R9, 0x4, R12 ;  /* 0x00000004090a7825 */ /* 0x000fcc00078e020c */
[----:B------:R-:W5:Y:S01]  /*23f0*/  LDG.E R10, desc[UR6][R10.64] ;  /* 0x000000060a0a7981 */ /* 0x000f62000c1e1900 */
[----:B0-----:R-:W-:-:S05]  /*2400*/  IMAD.SHL.U32 R7, R7, 0x1000, RZ ;  /* 0x0000100007077824 */ /* 0x001fca00078e00ff */
[----:B------:R-:W-:Y:S02]  /*2410*/  ISETP.GE.U32.AND P1, PT, R2, R7, PT ;  /* 0x000000070200720c */ /* 0x000fe40003f26070 */
[----:B-----5:R-:W-:-:S04]  /*2420*/  ISETP.GT.AND P0, PT, R10, R21, PT ;  /* 0x000000150a00720c */ /* 0x020fc80003f04270 */
[----:B------:R-:W-:-:S07]  /*2430*/  SEL R9, R9, R6, P0 ;  /* 0x0000000609097207 */ /* 0x000fce0000000000 */
[----:B------:R-:W-:Y:S05]  /*2440*/  @!P1 BRA `(.L_x_313) ;  /* 0x0000001000dc9947 */ /* 0x000fea0003800000 */
[----:B------:R-:W-:Y:S01]  /*2450*/  IMAD R8, R0, 0x1000, R7 ;  /* 0x0000100000087824 */ /* 0x000fe200078e0207 */
[----:B------:R-:W-:Y:S01]  /*2460*/  LOP3.LUT R2, RZ, R5, RZ, 0x33, !PT ;  /* 0x00000005ff027212 */ /* 0x000fe200078e33ff */
[----:B------:R-:W-:Y:S01]  /*2470*/  VIADD R11, R3, 0xfffff000 ;  /* 0xfffff000030b7836 */ /* 0x000fe20000000000 */
[----:B------:R-:W-:Y:S01]  /*2480*/  UMOV UR4, URZ ;  /* 0x000000ff00047c82 */ /* 0x000fe20008000000 */
[C---:B------:R-:W-:Y:S01]  /*2490*/  IMAD.IADD R15, R7.reuse, 0x1, R4 ;  /* 0x00000001070f7824 */ /* 0x040fe200078e0204 */
[----:B------:R-:W-:Y:S02]  /*24a0*/  IADD3 R17, PT, PT, -R7, R3, R2 ;  /* 0x0000000307117210 */ /* 0x000fe40007ffe102 */
[----:B------:R-:W-:Y:S01]  /*24b0*/  ISETP.GT.U32.AND P0, PT, R8, R11, PT ;  /* 0x0000000b0800720c */ /* 0x000fe20003f04070 */
[C---:B------:R-:W-:Y:S02]  /*24c0*/  IMAD R6, R0.reuse, 0x1000, R15 ;  /* 0x0000100000067824 */ /* 0x040fe400078e020f */
[----:B------:R-:W-:-:S10]  /*24d0*/  IMAD R2, R0, -0x1000, R17 ;  /* 0xfffff00000027824 */ /* 0x000fd400078e0211 */
[----:B------:R-:W-:Y:S05]  /*24e0*/  @P0 BRA `(.L_x_314) ;  /* 0x0000000400780947 */ /* 0x000fea0003800000 */
[----:B------:R-:W0:Y:S01]  /*24f0*/  LDC R3, c[0x0][0x3a8] ;  /* 0x0000ea00ff037b82 */ /* 0x000e220000000800 */
[----:B------:R-:W-:-:S07]  /*2500*/  IADD3 R15, PT, PT, R5, R4, RZ ;  /* 0x00000004050f7210 */ /* 0x000fce0007ffe0ff */
[----:B------:R-:W1:Y:S02]  /*2510*/  LDC.64 R12, c[0x0][0x3c0] ;  /* 0x0000f000ff0c7b82 */ /* 0x000e640000000a00 */
.L_x_315:
[----:B------:R-:W-:Y:S02]  /*2520*/  IMAD.IADD R4, R15, 0x1, R8 ;  /* 0x000000010f047824 */ /* 0x000fe400078e0208 */
[----:B-1----:R-:W-:-:S04]  /*2530*/  IMAD.WIDE R16, R9, 0x4, R12 ;  /* 0x0000000409107825 */ /* 0x002fc800078e020c */
        /* <DEDUP_REMOVED lines=9> */
[----:B--2---:R-:W-:Y:S02]  /*25d0*/  ISETP.GT.AND P0, PT, R22, R21, PT ;  /* 0x000000151600720c */ /* 0x004fe40003f04270 */
[----:B------:R-:W2:Y:S11]  /*25e0*/  LDG.E R21, desc[UR6][R18.64+0x800] ;  /* 0x0008000612157981 */ /* 0x000eb6000c1e1900 */
[----:B------:R-:W-:-:S04]  /*25f0*/  @!P0 VIADD R9, R4, 0x100 ;  /* 0x0000010004098836 */ /* 0x000fc80000000000 */
[----:B------:R-:W-:-:S06]  /*2600*/  IMAD.WIDE R24, R9, 0x4, R12 ;  /* 0x0000000409187825 */ /* 0x000fcc00078e020c */
[----:B------:R-:W2:Y:S04]  /*2610*/  LDG.E R24, desc[UR6][R24.64] ;  /* 0x0000000618187981 */ /* 0x000ea8000c1e1900 */
[----:B------:R-:W4:Y:S01]  /*2620*/  LDG.E R25, desc[UR6][R18.64+0x1400] ;  /* 0x0014000612197981 */ /* 0x000f22000c1e1900 */
        /* <DEDUP_REMOVED lines=8> */
[----:B------:R-:W2:Y:S02]  /*26b0*/  LDG.E R22, desc[UR6][R22.64] ;  /* 0x0000000616167981 */ /* 0x000ea4000c1e1900 */
[----:B--2---:R-:W-:-:S13]  /*26c0*/  ISETP.GT.AND P0, PT, R22, R17, PT ;  /* 0x000000111600720c */ /* 0x004fda0003f04270 */
        /* <DEDUP_REMOVED lines=53> */
[----:B0-----:R-:W-:-:S05]  /*2a20*/  IMAD.IADD R10, R3, 0x1, -R8 ;  /* 0x00000001030a7824 */ /* 0x001fca00078e0a08 */
[----:B------:R-:W-:Y:S02]  /*2a30*/  ISETP.GE.U32.AND P1, PT, R10, R7, PT ;  /* 0x000000070a00720c */ /* 0x000fe40003f26070 */
[----:B--2---:R-:W-:-:S13]  /*2a40*/  ISETP.GT.AND P0, PT, R20, R25, PT ;  /* 0x000000191400720c */ /* 0x004fda0003f04270 */
[----:B------:R-:W-:Y:S01]  /*2a50*/  @!P0 VIADD R9, R4, 0xf00 ;  /* 0x00000f0004098836 */ /* 0x000fe20000000000 */
[----:B------:R-:W-:Y:S06]  /*2a60*/  @!P1 BRA `(.L_x_313) ;  /* 0x0000000c00549947 */ /* 0x000fec0003800000 */
[C---:B------:R-:W-:Y:S01]  /*2a70*/  IADD3 R8, PT, PT, R7.reuse, R8, RZ ;  /* 0x0000000807087210 */ /* 0x040fe20007ffe0ff */
[----:B------:R-:W-:Y:S01]  /*2a80*/  UIADD3 UR4, UPT, UPT, UR4, 0x1, URZ ;  /* 0x0000000104047890 */ /* 0x000fe2000fffe0ff */
[----:B------:R-:W-:Y:S02]  /*2a90*/  IMAD.IADD R6, R7, 0x1, R6 ;  /* 0x0000000107067824 */ /* 0x000fe400078e0206 */
[----:B------:R-:W-:Y:S01]  /*2aa0*/  ISETP.GT.U32.AND P0, PT, R8, R11, PT ;  /* 0x0000000b0800720c */ /* 0x000fe20003f04070 */
[----:B------:R-:W-:-:S12]  /*2ab0*/  IMAD.IADD R2, R2, 0x1, -R7 ;  /* 0x0000000102027824 */ /* 0x000fd800078e0a07 */
[----:B------:R-:W-:Y:S05]  /*2ac0*/  @!P0 BRA `(.L_x_315) ;  /* 0xfffffff800948947 */ /* 0x000fea000383ffff */
.L_x_314:
[----:B------:R-:W-:Y:S01]  /*2ad0*/  IMAD.IADD R4, R3, 0x1, -R8 ;  /* 0x0000000103047824 */ /* 0x000fe200078e0a08 */
[----:B------:R-:W-:Y:S04]  /*2ae0*/  BSSY.RECONVERGENT B1, `(.L_x_313) ;  /* 0x00000cd000017945 */ /* 0x000fe80003800200 */
[----:B------:R-:W-:-:S04]  /*2af0*/  ISETP.GE.AND P0, PT, R5, R4, PT ;  /* 0x000000040500720c */ /* 0x000fc80003f06270 */
[----:B------:R-:W-:-:S13]  /*2b00*/  ISETP.GE.U32.OR P0, PT, R8, R3, P0 ;  /* 0x000000030800720c */ /* 0x000fda0000706470 */
[----:B------:R-:W-:Y:S05]  /*2b10*/  @P0 BRA `(.L_x_316) ;  /* 0x0000000c00240947 */ /* 0x000fea0003800000 */
[----:B------:R-:W0:Y:S01]  /*2b20*/  LDC R10, c[0x0][0x3ac] ;  /* 0x0000eb00ff0a7b82 */ /* 0x000e220000000800 */
[----:B------:R-:W-:Y:S01]  /*2b30*/  IMAD R4, R0, 0x1000, R7 ;  /* 0x0000100000047824 */ /* 0x000fe200078e0207 */
[----:B------:R-:W-:Y:S01]  /*2b40*/  LOP3.LUT R7, RZ, R5, RZ, 0x33, !PT ;  /* 0x00000005ff077212 */ /* 0x000fe200078e33ff */
[----:B------:R-:W1:Y:S01]  /*2b50*/  LDCU UR5, c[0x0][0x380] ;  /* 0x00007000ff0577ac */ /* 0x000e620008000800 */
[----:B------:R-:W-:Y:S01]  /*2b60*/  BSSY.RECONVERGENT B2, `(.L_x_317) ;  /* 0x0000064000027945 */ /* 0x000fe20003800200 */
[----:B------:R-:W-:Y:S01]  /*2b70*/  IMAD.MOV.U32 R11, RZ, RZ, R5 ;  /* 0x000000ffff0b7224 */ /* 0x000fe200078e0005 */
[----:B------:R-:W-:Y:S02]  /*2b80*/  IADD3 R4, PT, PT, -R4, R3, R7 ;  /* 0x0000000304047210 */ /* 0x000fe40007ffe107 */
[----:B-1----:R-:W-:Y:S01]  /*2b90*/  IADD3 R8, PT, PT, R8, UR5, RZ ;  /* 0x0000000508087c10 */ /* 0x002fe2000fffe0ff */
[----:B0-----:R-:W-:-:S04]  /*2ba0*/  IMAD R3, R10, UR4, RZ ;  /* 0x000000040a037c24 */ /* 0x001fc8000f8e02ff */
[----:B------:R-:W-:-:S05]  /*2bb0*/  IMAD R3, R3, -0x1000, R4 ;  /* 0xfffff00003037824 */ /* 0x000fca00078e0204 */
[C---:B------:R-:W-:Y:S02]  /*2bc0*/  ISETP.GE.U32.AND P1, PT, R3.reuse, 0xf00, PT ;  /* 0x00000f000300780c */ /* 0x040fe40003f26070 */
[----:B------:R-:W-:-:S04]  /*2bd0*/  LEA.HI R4, R3, 0x1, RZ, 0x18 ;  /* 0x0000000103047811 */ /* 0x000fc800078fc0ff */
[----:B------:R-:W-:-:S04]  /*2be0*/  LOP3.LUT R7, R4, 0xf, RZ, 0xc0, !PT ;  /* 0x0000000f04077812 */ /* 0x000fc800078ec0ff */
[----:B------:R-:W-:-:S03]  /*2bf0*/  ISETP.NE.AND P0, PT, R7, RZ, PT ;  /* 0x000000ff0700720c */ /* 0x000fc60003f05270 */
[----:B------:R-:W-:Y:S10]  /*2c00*/  @!P1 BRA `(.L_x_318) ;  /* 0x0000000400649947 */ /* 0x000ff40003800000 */
[----:B------:R-:W-:Y:S01]  /*2c10*/  LOP3.LUT R10, R4, 0x1fffff0, RZ, 0xc0, !PT ;  /* 0x01fffff0040a7812 */ /* 0x000fe200078ec0ff */
[----:B------:R-:W-:Y:S02]  /*2c20*/  IMAD.MOV.U32 R23, RZ, RZ, RZ ;  /* 0x000000ffff177224 */ /* 0x000fe400078e00ff */
[----:B------:R-:W-:-:S07]  /*2c30*/  IMAD.MOV.U32 R11, RZ, RZ, R5 ;  /* 0x000000ffff0b7224 */ /* 0x000fce00078e0005 */
.L_x_319:
        /* <DEDUP_REMOVED lines=80> */
[----:B------:R-:W-:-:S04]  /*3140*/  IADD3 R23, PT, PT, R23, 0x10, RZ ;  /* 0x0000001017177810 */ /* 0x000fc80007ffe0ff */
[----:B------:R-:W-:Y:S01]  /*3150*/  ISETP.NE.AND P2, PT, R23, R10, PT ;  /* 0x0000000a1700720c */ /* 0x000fe20003f45270 */
[----:B------:R-:W-:Y:S01]  /*3160*/  VIADD R11, R11, 0x1000 ;  /* 0x000010000b0b7836 */ /* 0x000fe20000000000 */
[----:B--2---:R-:W-:-:S13]  /*3170*/  ISETP.GT.AND P1, PT, R20, R25, PT ;  /* 0x000000191400720c */ /* 0x004fda0003f24270 */
[----:B------:R-:W-:Y:S01]  /*3180*/  @!P1 VIADD R9, R3, 0xf00 ;  /* 0x00000f0003099836 */ /* 0x000fe20000000000 */
[----:B------:R-:W-:Y:S06]  /*3190*/  @P2 BRA `(.L_x_319) ;  /* 0xfffffff800a82947 */ /* 0x000fec000383ffff */
.L_x_318:
[----:B------:R-:W-:Y:S05]  /*31a0*/  BSYNC.RECONVERGENT B2 ;  /* 0x0000000000027941 */ /* 0x000fea0003800200 */
.L_x_317:
        /* <DEDUP_REMOVED lines=49> */
.L_x_321:
[----:B------:R-:W-:Y:S05]  /*34c0*/  BSYNC.RECONVERGENT B2 ;  /* 0x0000000000027941 */ /* 0x000fea0003800200 */
.L_x_320:
[----:B------:R-:W-:Y:S05]  /*34d0*/  @!P0 BRA `(.L_x_316) ;  /* 0x0000000000b48947 */ /* 0x000fea0003800000 */
[----:B------:R-:W-:Y:S01]  /*34e0*/  ISETP.GE.U32.AND P1, PT, R10, 0x4, PT ;  /* 0x000000040a00780c */ /* 0x000fe20003f26070 */
[----:B------:R-:W-:Y:S01]  /*34f0*/  BSSY.RECONVERGENT B2, `(.L_x_322) ;  /* 0x000001b000027945 */ /* 0x000fe20003800200 */
[----:B------:R-:W-:-:S11]  /*3500*/  LOP3.LUT P0, RZ, R4, 0x3, RZ, 0xc0, !PT ;  /* 0x0000000304ff7812 */ /* 0x000fd6000780c0ff */
[----:B------:R-:W-:Y:S05]  /*3510*/  @!P1 BRA `(.L_x_323) ;  /* 0x0000000000609947 */ /* 0x000fea0003800000 */
[----:B------:R-:W-:Y:S01]  /*3520*/  IADD3 R3, PT, PT, R8, R11, RZ ;  /* 0x0000000b08037210 */ /* 0x000fe20007ffe0ff */
        /* <DEDUP_REMOVED lines=18> */
[----:B------:R-:W2:Y:S01]  /*3650*/  LDG.E R16, desc[UR6][R16.64] ;  /* 0x0000000610107981 */ /* 0x000ea2000c1e1900 */
[----:B------:R-:W-:Y:S01]  /*3660*/  VIADD R11, R11, 0x400 ;  /* 0x000004000b0b7836 */ /* 0x000fe20000000000 */
[----:B--2---:R-:W-:-:S13]  /*3670*/  ISETP.GT.AND P1, PT, R16, R21, PT ;  /* 0x000000151000720c */ /* 0x004fda0003f24270 */
[----:B------:R-:W-:-:S04]  /*3680*/  @!P1 VIADD R7, R3, 0x300 ;  /* 0x0000030003079836 */ /* 0x000fc80000000000 */
[----:B------:R-:W-:-:S07]  /*3690*/  IMAD.MOV.U32 R9, RZ, RZ, R7 ;  /* 0x000000ffff097224 */ /* 0x000fce00078e0007 */
.L_x_323:
[----:B------:R-:W-:Y:S05]  /*36a0*/  BSYNC.RECONVERGENT B2 ;  /* 0x0000000000027941 */ /* 0x000fea0003800200 */
.L_x_322:
[----:B------:R-:W-:Y:S05]  /*36b0*/  @!P0 BRA `(.L_x_316) ;  /* 0x00000000003c8947 */ /* 0x000fea0003800000 */
[----:B------:R-:W-:Y:S02]  /*36c0*/  LOP3.LUT R2, R2, 0xffff, RZ, 0xc0, !PT ;  /* 0x0000ffff02027812 */ /* 0x000fe400078ec0ff */
[----:B------:R-:W-:Y:S02]  /*36d0*/  IADD3 R4, PT, PT, R11, R6, RZ ;  /* 0x000000060b047210 */ /* 0x000fe40007ffe0ff */
[----:B------:R-:W-:-:S04]  /*36e0*/  LEA.HI R2, R2, 0x1, RZ, 0x18 ;  /* 0x0000000102027811 */ /* 0x000fc800078fc0ff */
[----:B------:R-:W-:-:S05]  /*36f0*/  LOP3.LUT R2, R2, 0x3, RZ, 0xc0, !PT ;  /* 0x0000000302027812 */ /* 0x000fca00078ec0ff */
[----:B------:R-:W-:-:S07]  /*3700*/  IMAD.MOV R8, RZ, RZ, -R2 ;  /* 0x000000ffff087224 */ /* 0x000fce00078e0a02 */
.L_x_324:
        /* <DEDUP_REMOVED lines=10> */
.L_x_316:
[----:B------:R-:W-:Y:S05]  /*37b0*/  BSYNC.RECONVERGENT B1 ;  /* 0x0000000000017941 */ /* 0x000fea0003800200 */
.L_x_313:
        /* <DEDUP_REMOVED lines=15> */
.L_x_326:
[----:B------:R-:W-:Y:S05]  /*38b0*/  BSYNC.RECONVERGENT B1 ;  /* 0x0000000000017941 */ /* 0x000fea0003800200 */
.L_x_325:
        /* <DEDUP_REMOVED lines=9> */
.L_x_328:
[----:B------:R-:W-:Y:S05]  /*3950*/  BSYNC.RECONVERGENT B1 ;  /* 0x0000000000017941 */ /* 0x000fea0003800200 */
.L_x_327:
        /* <DEDUP_REMOVED lines=9> */
.L_x_330:
[----:B------:R-:W-:Y:S05]  /*39f0*/  BSYNC.RECONVERGENT B1 ;  /* 0x0000000000017941 */ /* 0x000fea0003800200 */
.L_x_329:
        /* <DEDUP_REMOVED lines=9> */
.L_x_332:
[----:B------:R-:W-:Y:S05]  /*3a90*/  BSYNC.RECONVERGENT B1 ;  /* 0x0000000000017941 */ /* 0x000fea0003800200 */
.L_x_331:
        /* <DEDUP_REMOVED lines=17> */
.L_x_334:
[----:B------:R-:W-:Y:S05]  /*3bb0*/  BSYNC.RECONVERGENT B1 ;  /* 0x0000000000017941 */ /* 0x000fea0003800200 */
.L_x_333:
        /* <DEDUP_REMOVED lines=8> */
[----:B----4-:R-:W4:Y:S04]  /*3c40*/  LDS R8, [UR4+0xc] ;  /* 0x00000c04ff087984 */ /* 0x010f280008000800 */
[----:B0-----:R-:W0:Y:S01]  /*3c50*/  LDS.128 R4, [UR4+0x10] ;  /* 0x00001004ff047984 */ /* 0x001e220008000c00 */
        /* <DEDUP_REMOVED lines=41> */
.L_x_312:
[----:B------:R-:W-:Y:S05]  /*3ef0*/  BSYNC.RECONVERGENT B0 ;  /* 0x0000000000007941 */ /* 0x000fea0003800200 */
.L_x_288:
[----:B------:R-:W5:Y:S02]  /*3f00*/  S2R R2, SR_TID.X ;  /* 0x0000000000027919 */ /* 0x000f640000002100 */
[----:B-----5:R-:W-:-:S13]  /*3f10*/  ISETP.NE.AND P0, PT, R2, RZ, PT ;  /* 0x000000ff0200720c */ /* 0x020fda0003f05270 */
[----:B------:R-:W-:Y:S05]  /*3f20*/  @P0 EXIT ;  /* 0x000000000000094d */ /* 0x000fea0003800000 */
[----:B------:R-:W5:Y:S02]  /*3f30*/  LDC.64 R2, c[0x0][0x388] ;  /* 0x0000e200ff027b82 */ /* 0x000f640000000a00 */
[----:B-----5:R-:W-:-:S05]  /*3f40*/  IMAD.WIDE.U32 R2, R0, 0x4, R2 ;  /* 0x0000000400027825 */ /* 0x020fca00078e0002 */
[----:B------:R-:W-:Y:S01]  /*3f50*/  STG.E desc[UR6][R2.64], R9 ;  /* 0x0000000902007986 */ /* 0x000fe2000c101906 */
[----:B------:R-:W-:Y:S05]  /*3f60*/  EXIT ;  /* 0x000000000000794d */ /* 0x000fea0003800000 */
.L_x_335:
        /* <DEDUP_REMOVED lines=9> */
.L_x_429:


//--------------------- .text._ZN3cub18CUB_300001_SM_10006detail6reduce28DeviceReduceSingleTileKernelINS2_10policy_hubIij8maxFunctE10Policy1000EN6thrust24THRUST_300001_SM_1000_NS17counting_iteratorIiNS9_11use_defaultESB_SB_EEPijS5_iiN4cuda3std3__410__identityEEEvT0_T1_T2_T3_T4_T6_ --------------------------
	.section	.text._ZN3cub18CUB_300001_SM_10006detail6reduce28DeviceReduceSingleTileKernelINS2_10policy_hubIij8maxFunctE10Policy1000EN6thrust24THRUST_300001_SM_1000_NS17counting_iteratorIiNS9_11use_defaultESB_SB_EEPijS5_iiN4cuda3std3__410__identityEEEvT0_T1_T2_T3_T4_T6_,"ax",@progbits
	.align	128
        .global         _ZN3cub18CUB_300001_SM_10006detail6reduce28DeviceReduceSingleTileKernelINS2_10policy_hubIij8maxFunctE10Policy1000EN6thrust24THRUST_300001_SM_1000_NS17counting_iteratorIiNS9_11use_defaultESB_SB_EEPijS5_iiN4cuda3std3__410__identityEEEvT0_T1_T2_T3_T4_T6_
        .type           _ZN3cub18CUB_300001_SM_10006detail6reduce28DeviceReduceSingleTileKernelINS2_10policy_hubIij8maxFunctE10Policy1000EN6thrust24THRUST_300001_SM_1000_NS17counting_iteratorIiNS9_11use_defaultESB_SB_EEPijS5_iiN4cuda3std3__410__identityEEEvT0_T1_T2_T3_T4_T6_,@function
        .size           _ZN3cub18CUB_300001_SM_10006detail6reduce28DeviceReduceSingleTileKernelINS2_10policy_hubIij8maxFunctE10Policy1000EN6thrust24THRUST_300001_SM_1000_NS17counting_iteratorIiNS9_11use_defaultESB_SB_EEPijS5_iiN4cuda3std3__410__identityEEEvT0_T1_T2_T3_T4_T6_,(.L_x_430 - _ZN3cub18CUB_300001_SM_10006detail6reduce28DeviceReduceSingleTileKernelINS2_10policy_hubIij8maxFunctE10Policy1000EN6thrust24THRUST_300001_SM_1000_NS17counting_iteratorIiNS9_11use_defaultESB_SB_EEPijS5_iiN4cuda3std3__410__identityEEEvT0_T1_T2_T3_T4_T6_)
        .other          _ZN3cub18CUB_300001_SM_10006detail6reduce28DeviceReduceSingleTileKernelINS2_10policy_hubIij8maxFunctE10Policy1000EN6thrust24THRUST_300001_SM_1000_NS17counting_iteratorIiNS9_11use_defaultESB_SB_EEPijS5_iiN4cuda3std3__410__identityEEEvT0_T1_T2_T3_T4_T6_,@"STO_CUDA_ENTRY STV_DEFAULT"
_ZN3cub18CUB_300001_SM_10006detail6reduce28DeviceReduceSingleTileKernelINS2_10policy_hubIij8maxFunctE10Policy1000EN6thrust24THRUST_300001_SM_1000_NS17counting_iteratorIiNS9_11use_defaultESB_SB_EEPijS5_iiN4cuda3std3__410__identityEEEvT0_T1_T2_T3_T4_T6_:
.text._ZN3cub18CUB_300001_SM_10006detail6reduce28DeviceReduceSingleTileKernelINS2_10policy_hubIij8maxFunctE10Policy1000EN6thrust24THRUST_300001_SM_1000_NS17counting_iteratorIiNS9_11use_defaultESB_SB_EEPijS5_iiN4cuda3std3__410__identityEEEvT0_T1_T2_T3_T4_T6_:
        /* <DEDUP_REMOVED lines=13> */
.L_x_336:
[----:B------:R-:W-:Y:S01]  /*00d0*/  ISETP.GT.U32.AND P0, PT, R0, 0xfff, PT ;  /* 0x00000fff0000780c */ /* 0x000fe20003f04070 */
[----:B------:R-:W-:-:S12]  /*00e0*/  BSSY.RECONVERGENT B0, `(.L_x_337) ;  /* 0x00003c9000007945 */ /* 0x000fd80003800200 */
        /* <DEDUP_REMOVED lines=22> */
[----:B------:R-:W-:Y:S01]  /*0250*/  VIADD R12, R12, UR4 ;  /* 0x000000040c0c7c36 */ /* 0x000fe20008000000 */
[----:B------:R-:W-:Y:S02]  /*0260*/  IADD3 R13, PT, PT, -R13, RZ, RZ ;  /* 0x000000ff0d0d7210 */ /* 0x000fe40007ffe1ff */
[----:B0-----:R-:W-:-:S05]  /*0270*/  IADD3 R6, P0, PT, R6, 0x2000, RZ ;  /* 0x0000200006067810 */ /* 0x001fca0007f1e0ff */
[----:B------:R-:W-:-:S08]  /*0280*/  IMAD.X R7, RZ, RZ, R7, P0 ;  /* 0x000000ffff077224 */ /* 0x000fd000000e0607 */
.L_x_344:
        /* <DEDUP_REMOVED lines=88> */
.L_x_343:
[----:B------:R-:W-:-:S07]  /*0810*/  VIADD R12, R4, 0xfffff800 ;  /* 0xfffff800040c7836 */ /* 0x000fce0000000000 */
.L_x_342:
[----:B------:R-:W-:Y:S05]  /*0820*/  BSYNC.RECONVERGENT B2 ;  /* 0x0000000000027941 */ /* 0x000fea0003800200 */
.L_x_341:
        /* <DEDUP_REMOVED lines=51> */
.L_x_346:
[----:B------:R-:W-:Y:S05]  /*0b60*/  BSYNC.RECONVERGENT B2 ;  /* 0x0000000000027941 */ /* 0x000fea0003800200 */
.L_x_345:
        /* <DEDUP_REMOVED lines=31> */
.L_x_348:
[----:B------:R-:W-:Y:S05]  /*0d60*/  BSYNC.RECONVERGENT B2 ;  /* 0x0000000000027941 */ /* 0x000fea0003800200 */
.L_x_347:
[----:B------:R-:W-:Y:S05]  /*0d70*/  @!P0 BRA `(.L_x_340) ;  /* 0x0000000000348947 */ /* 0x000fea0003800000 */
[----:B------:R-:W0:Y:S01]  /*0d80*/  LDC.64 R8, c[0x0][0x398] ;  /* 0x0000e600ff087b82 */ /* 0x000e220000000a00 */
[----:B------:R-:W-:Y:S01]  /*0d90*/  VIADD R12, R12, UR4 ;  /* 0x000000040c0c7c36 */ /* 0x000fe20008000000 */
[----:B------:R-:W-:-:S07]  /*0da0*/  IADD3 R2, PT, PT, -R2, RZ, RZ ;  /* 0x000000ff02027210 */ /* 0x000fce0007ffe1ff */
.L_x_349:
        /* <DEDUP_REMOVED lines=10> */
.L_x_340:
[----:B------:R-:W-:Y:S05]  /*0e50*/  BSYNC.RECONVERGENT B1 ;  /* 0x0000000000017941 */ /* 0x000fea0003800200 */
.L_x_339:
        /* <DEDUP_REMOVED lines=18> */
.L_x_352:
[----:B------:R-:W-:Y:S05]  /*0f80*/  BSYNC.RECONVERGENT B1 ;  /* 0x0000000000017941 */ /* 0x000fea0003800200 */
.L_x_351:
        /* <DEDUP_REMOVED lines=10> */
.L_x_354:
[----:B------:R-:W-:Y:S05]  /*1030*/  BSYNC.RECONVERGENT B1 ;  /* 0x0000000000017941 */ /* 0x000fea0003800200 */
.L_x_353:
        /* <DEDUP_REMOVED lines=10> */
.L_x_356:
[----:B------:R-:W-:Y:S05]  /*10e0*/  BSYNC.RECONVERGENT B1 ;  /* 0x0000000000017941 */ /* 0x000fea0003800200 */
.L_x_355:
        /* <DEDUP_REMOVED lines=10> */
.L_x_358:
[----:B------:R-:W-:Y:S05]  /*1190*/  BSYNC.RECONVERGENT B1 ;  /* 0x0000000000017941 */ /* 0x000fea0003800200 */
.L_x_357:
        /* <DEDUP_REMOVED lines=18> */
.L_x_360:
[----:B------:R-:W-:Y:S05]  /*12c0*/  BSYNC.RECONVERGENT B1 ;  /* 0x0000000000017941 */ /* 0x000fea0003800200 */
.L_x_359:
        /* <DEDUP_REMOVED lines=53> */
.L_x_350:
        /* <DEDUP_REMOVED lines=130> */
.L_x_338:
        /* <DEDUP_REMOVED lines=9> */
[----:B------:R-:W-:-:S03]  /*1ed0*/  VIADD R6, R14, 0x100 ;  /* 0x000001000e067836 */ /* 0x000fc60000000000 */
[----:B------:R-:W3:Y:S01]  /*1ee0*/  LDG.E R7, desc[UR6][R8.64+0x800] ;  /* 0x0008000608077981 */ /* 0x000ee2000c1e1900 */
[----:B--2---:R-:W-:-:S04]  /*1ef0*/  ISETP.GT.AND P0, PT, R5, R10, PT ;  /* 0x0000000a0500720c */ /* 0x004fc80003f04270 */
[----:B------:R-:W-:-:S05]  /*1f00*/  SEL R5, R14, R6, P0 ;  /* 0x000000060e057207 */ /* 0x000fca0000000000 */
[----:B------:R-:W-:-:S06]  /*1f10*/  IMAD.WIDE R10, R5, 0x4, R2 ;  /* 0x00000004050a7825 */ /* 0x000fcc00078e0202 */
[----:B------:R-:W3:Y:S02]  /*1f20*/  LDG.E R10, desc[UR6][R10.64] ;  /* 0x000000060a0a7981 */ /* 0x000ee4000c1e1900 */
[----:B---3--:R-:W-:Y:S02]  /*1f30*/  ISETP.GT.AND P0, PT, R10, R7, PT ;  /* 0x000000070a00720c */ /* 0x008fe40003f04270 */
        /* <DEDUP_REMOVED lines=65> */
[----:B------:R-:W-:Y:S02]  /*2350*/  ISETP.GE.U32.AND P1, PT, R16, 0x1000, PT ;  /* 0x000010001000780c */ /* 0x000fe40003f26070 */
[----:B--2---:R-:W-:Y:S01]  /*2360*/  ISETP.GT.AND P0, PT, R12, R7, PT ;  /* 0x000000070c00720c */ /* 0x004fe20003f04270 */
[----:B------:R-:W-:-:S12]  /*2370*/  HFMA2 R7, -RZ, RZ, 0, 0.00048828125 ;  /* 0x00001000ff077431 */ /* 0x000fd800000001ff */
[----:B------:R-:W-:Y:S01]  /*2380*/  @!P0 VIADD R5, R14, 0xf00 ;  /* 0x00000f000e058836 */ /* 0x000fe20000000000 */
[----:B------:R-:W-:Y:S06]  /*2390*/  @!P1 BRA `(.L_x_362) ;  /* 0x00000004006c9947 */ /* 0x000fec0003800000 */
[----:B------:R-:W0:Y:S01]  /*23a0*/  LDC R0, c[0x0][0x390] ;  /* 0x0000e400ff007b82 */ /* 0x000e220000000800 */
[----:B------:R-:W-:-:S07]  /*23b0*/  IMAD.MOV.U32 R7, RZ, RZ, 0x1000 ;  /* 0x00001000ff077424 */ /* 0x000fce00078e00ff */
[----:B------:R-:W1:Y:S02]  /*23c0*/  LDC.64 R2, c[0x0][0x398] ;  /* 0x0000e600ff027b82 */ /* 0x000e640000000a00 */
.L_x_364:
[----:B-1----:R-:W-:-:S04]  /*23d0*/  IMAD.WIDE R22, R5, 0x4, R2 ;  /* 0x0000000405167825 */ /* 0x002fc800078e0202 */
[----:B------:R-:W-:Y:S02]  /*23e0*/  IMAD.WIDE R10, R7, 0x4, R8 ;  /* 0x00000004070a7825 */ /* 0x000fe400078e0208 */
[----:B------:R-:W2:Y:S04]  /*23f0*/  LDG.E R22, desc[UR6][R22.64] ;  /* 0x0000000616167981 */ /* 0x000ea8000c1e1900 */
[----:B------:R-:W2:Y:S01]  /*2400*/  LDG.E R13, desc[UR6][R10.64] ;  /* 0x000000060a0d7981 */ /* 0x000ea2000c1e1900 */
[----:B------:R-:W-:Y:S01]  /*2410*/  IMAD.IADD R12, R14, 0x1, R7 ;  /* 0x000000010e0c7824 */ /* 0x000fe200078e0207 */
[----:B--2---:R-:W-:Y:S02]  /*2420*/  ISETP.GT.AND P0, PT, R22, R13, PT ;  /* 0x0000000d1600720c */ /* 0x004fe40003f04270 */
[----:B------:R-:W2:Y:S02]  /*2430*/  LDG.E R13, desc[UR6][R10.64+0x400] ;  /* 0x000400060a0d7981 */ /* 0x000ea4000c1e1900 */
[----:B------:R-:W-:-:S05]  /*2440*/  SEL R5, R5, R12, P0 ;  /* 0x0000000c05057207 */ /* 0x000fca0000000000 */
[----:B------:R-:W-:-:S06]  /*2450*/  IMAD.WIDE R18, R5, 0x4, R2 ;  /* 0x0000000405127825 */ /* 0x000fcc00078e0202 */
[----:B------:R-:W2:Y:S02]  /*2460*/  LDG.E R18, desc[UR6][R18.64] ;  /* 0x0000000612127981 */ /* 0x000ea4000c1e1900 */
[----:B--2---:R-:W-:Y:S02]  /*2470*/  ISETP.GT.AND P0, PT, R18, R13, PT ;  /* 0x0000000d1200720c */ /* 0x004fe40003f04270 */
[----:B------:R-:W2:Y:S11]  /*2480*/  LDG.E R13, desc[UR6][R10.64+0x800] ;  /* 0x000800060a0d7981 */ /* 0x000eb6000c1e1900 */
[----:B------:R-:W-:-:S04]  /*2490*/  @!P0 IMAD.IADD R5, R6, 0x1, R7 ;  /* 0x0000000106058824 */ /* 0x000fc800078e0207 */
        /* <DEDUP_REMOVED lines=67> */
[----:B--2---:R-:W-:Y:S01]  /*28d0*/  ISETP.GT.AND P0, PT, R22, R13, PT ;  /* 0x0000000d1600720c */ /* 0x004fe20003f04270 */
[----:B0-----:R-:W-:-:S05]  /*28e0*/  IMAD.IADD R13, R0, 0x1, -R7 ;  /* 0x00000001000d7824 */ /* 0x001fca00078e0a07 */
[----:B------:R-:W-:-:S07]  /*28f0*/  ISETP.GE.U32.AND P1, PT, R13, 0x1000, PT ;  /* 0x000010000d00780c */ /* 0x000fce0003f26070 */
[----:B------:R-:W-:-:S06]  /*2900*/  @!P0 IADD3 R5, PT, PT, R12, 0xf00, RZ ;  /* 0x00000f000c058810 */ /* 0x000fcc0007ffe0ff */
[----:B------:R-:W-:Y:S05]  /*2910*/  @!P1 BRA `(.L_x_363) ;  /* 0x0000000c00489947 */ /* 0x000fea0003800000 */
[----:B------:R-:W-:-:S05]  /*2920*/  VIADD R7, R7, 0x1000 ;  /* 0x0000100007077836 */ /* 0x000fca0000000000 */
[----:B------:R-:W-:-:S13]  /*2930*/  ISETP.GT.U32.AND P0, PT, R7, R16, PT ;  /* 0x000000100700720c */ /* 0x000fda0003f04070 */
[----:B------:R-:W-:Y:S05]  /*2940*/  @!P0 BRA `(.L_x_364) ;  /* 0xfffffff800a08947 */ /* 0x000fea000383ffff */
.L_x_362:
[----:B------:R-:W-:Y:S01]  /*2950*/  IMAD.IADD R9, R0, 0x1, -R7 ;  /* 0x0000000100097824 */ /* 0x000fe200078e0a07 */
[----:B------:R-:W-:Y:S04]  /*2960*/  BSSY.RECONVERGENT B1, `(.L_x_363) ;  /* 0x00000cd000017945 */ /* 0x000fe80003800200 */
[----:B------:R-:W-:-:S04]  /*2970*/  ISETP.GE.AND P0, PT, R4, R9, PT ;  /* 0x000000090400720c */ /* 0x000fc80003f06270 */
[----:B------:R-:W-:-:S13]  /*2980*/  ISETP.GE.U32.OR P0, PT, R7, R0, P0 ;  /* 0x000000000700720c */ /* 0x000fda0000706470 */
        /* <DEDUP_REMOVED lines=19> */
.L_x_369:
        /* <DEDUP_REMOVED lines=80> */
[----:B------:R-:W-:Y:S02]  /*2fc0*/  ISETP.NE.AND P1, PT, R15, RZ, PT ;  /* 0x000000ff0f00720c */ /* 0x000fe40003f25270 */
[----:B------:R-:W-:Y:S02]  /*2fd0*/  IADD3 R13, PT, PT, R13, 0x1000, RZ ;  /* 0x000010000d0d7810 */ /* 0x000fe40007ffe0ff */
[----:B--2---:R-:W-:-:S13]  /*2fe0*/  ISETP.GT.AND P0, PT, R20, R23, PT ;  /* 0x000000171400720c */ /* 0x004fda0003f04270 */
[C---:B------:R-:W-:Y:S02]  /*2ff0*/  @!P0 VIADD R5, R14.reuse, 0xf00 ;  /* 0x00000f000e058836 */ /* 0x040fe40000000000 */
[----:B------:R-:W-:Y:S01]  /*3000*/  VIADD R14, R14, 0x1000 ;  /* 0x000010000e0e7836 */ /* 0x000fe20000000000 */
[----:B------:R-:W-:Y:S06]  /*3010*/  @P1 BRA `(.L_x_369) ;  /* 0xfffffff800a81947 */ /* 0x000fec000383ffff */
[----:B------:R-:W-:Y:S05]  /*3020*/  BSYNC.RECONVERGENT B3 ;  /* 0x0000000000037941 */ /* 0x000fea0003800200 */
.L_x_368:
[----:B------:R-:W-:-:S07]  /*3030*/  VIADD R13, R13, 0xfffff800 ;  /* 0xfffff8000d0d7836 */ /* 0x000fce0000000000 */
.L_x_367:
[----:B------:R-:W-:Y:S05]  /*3040*/  BSYNC.RECONVERGENT B2 ;  /* 0x0000000000027941 */ /* 0x000fea0003800200 */
.L_x_366:
        /* <DEDUP_REMOVED lines=50> */
.L_x_371:
[----:B------:R-:W-:Y:S05]  /*3370*/  BSYNC.RECONVERGENT B2 ;  /* 0x0000000000027941 */ /* 0x000fea0003800200 */
.L_x_370:
        /* <DEDUP_REMOVED lines=28> */
[----:B------:R-:W-:-:S07]  /*3540*/  @!P1 VIADD R5, R12, 0x300 ;  /* 0x000003000c059836 */ /* 0x000fce0000000000 */
.L_x_373:
[----:B------:R-:W-:Y:S05]  /*3550*/  BSYNC.RECONVERGENT B2 ;  /* 0x0000000000027941 */ /* 0x000fea0003800200 */
.L_x_372:
[----:B------:R-:W-:Y:S05]  /*3560*/  @!P0 BRA `(.L_x_365) ;  /* 0x0000000000308947 */ /* 0x000fea0003800000 */
[----:B------:R-:W-:Y:S02]  /*3570*/  IADD3 R10, PT, PT, R7, R6, R13 ;  /* 0x00000006070a7210 */ /* 0x000fe40007ffe00d */
[----:B------:R-:W-:-:S07]  /*3580*/  IADD3 R0, PT, PT, -R0, RZ, RZ ;  /* 0x000000ff00007210 */ /* 0x000fce0007ffe1ff */
.L_x_374:
        /* <DEDUP_REMOVED lines=10> */
.L_x_365:
[----:B------:R-:W-:Y:S05]  /*3630*/  BSYNC.RECONVERGENT B1 ;  /* 0x0000000000017941 */ /* 0x000fea0003800200 */
.L_x_363:
        /* <DEDUP_REMOVED lines=15> */
.L_x_376:
[----:B------:R-:W-:Y:S05]  /*3730*/  BSYNC.RECONVERGENT B1 ;  /* 0x0000000000017941 */ /* 0x000fea0003800200 */
.L_x_375:
        /* <DEDUP_REMOVED lines=9> */
.L_x_378:
[----:B------:R-:W-:Y:S05]  /*37d0*/  BSYNC.RECONVERGENT B1 ;  /* 0x0000000000017941 */ /* 0x000fea0003800200 */
.L_x_377:
        /* <DEDUP_REMOVED lines=9> */
.L_x_380:
[----:B------:R-:W-:Y:S05]  /*3870*/  BSYNC.RECONVERGENT B1 ;  /* 0x0000000000017941 */ /* 0x000fea0003800200 */
.L_x_379:
        /* <DEDUP_REMOVED lines=9> */
.L_x_382:
[----:B------:R-:W-:Y:S05]  /*3910*/  BSYNC.RECONVERGENT B1 ;  /* 0x0000000000017941 */ /* 0x000fea0003800200 */
.L_x_381:
        /* <DEDUP_REMOVED lines=17> */
.L_x_384:
[----:B------:R-:W-:Y:S05]  /*3a30*/  BSYNC.RECONVERGENT B1 ;  /* 0x0000000000017941 */ /* 0x000fea0003800200 */
.L_x_383:
        /* <DEDUP_REMOVED lines=8> */
[----:B0-----:R-:W0:Y:S04]  /*3ac0*/  LDS R0, [UR4+0xc] ;  /* 0x00000c04ff007984 */ /* 0x001e280008000800 */
[----:B----4-:R-:W4:Y:S01]  /*3ad0*/  LDS.128 R8, [UR4+0x10] ;  /* 0x00001004ff087984 */ /* 0x010f220008000c00 */
[----:B0-----:R-:W-:-:S06]  /*3ae0*/  IMAD.WIDE R6, R0, 0x4, R2 ;  /* 0x0000000400067825 */ /* 0x001fcc00078e0202 */
[----:B------:R-:W2:Y:S01]  /*3af0*/  LDG.E R7, desc[UR6][R6.64] ;  /* 0x0000000606077981 */ /* 0x000ea2000c1e1900 */
[----:B----4-:R-:W-:-:S06]  /*3b00*/  IMAD.WIDE R12, R8, 0x4, R2 ;  /* 0x00000004080c7825 */ /* 0x010fcc00078e0202 */
        /* <DEDUP_REMOVED lines=38> */
.L_x_361:
[----:B------:R-:W-:Y:S05]  /*3d70*/  BSYNC.RECONVERGENT B0 ;  /* 0x0000000000007941 */ /* 0x000fea0003800200 */
.L_x_337:
[----:B0-----:R-:W0:Y:S02]  /*3d80*/  S2R R0, SR_TID.X ;  /* 0x0000000000007919 */ /* 0x001e240000002100 */
[----:B0-----:R-:W-:-:S13]  /*3d90*/  ISETP.NE.AND P0, PT, R0, RZ, PT ;  /* 0x000000ff0000720c */ /* 0x001fda0003f05270 */
[----:B------:R-:W-:Y:S05]  /*3da0*/  @P0 EXIT ;  /* 0x000000000000094d */ /* 0x000fea0003800000 */
[----:B------:R-:W3:Y:S08]  /*3db0*/  LDC R0, c[0x0][0x3a0] ;  /* 0x0000e800ff007b82 */ /* 0x000ef00000000800 */
[----:B------:R-:W3:Y:S02]  /*3dc0*/  LDC.64 R6, c[0x0][0x398] ;  /* 0x0000e600ff067b82 */ /* 0x000ee40000000a00 */
[----:B---3--:R-:W-:-:S04]  /*3dd0*/  IMAD.WIDE R2, R0, 0x4, R6 ;  /* 0x0000000400027825 */ /* 0x008fc800078e0206 */
[----:B------:R-:W-:Y:S02]  /*3de0*/  IMAD.WIDE R6, R5, 0x4, R6 ;  /* 0x0000000405067825 */ /* 0x000fe400078e0206 */
[----:B------:R-:W3:Y:S04]  /*3df0*/  LDG.E R2, desc[UR6][R2.64] ;  /* 0x0000000602027981 */ /* 0x000ee8000c1e1900 */
[----:B------:R-:W3:Y:S01]  /*3e00*/  LDG.E R7, desc[UR6][R6.64] ;  /* 0x0000000606077981 */ /* 0x000ee2000c1e1900 */
[----:B------:R-:W0:Y:S01]  /*3e10*/  LDC.64 R8, c[0x0][0x388] ;  /* 0x0000e200ff087b82 */ /* 0x000e220000000a00 */
[----:B---3--:R-:W-:-:S04]  /*3e20*/  ISETP.GT.AND P0, PT, R2, R7, PT ;  /* 0x000000070200720c */ /* 0x008fc80003f04270 */
[----:B-12-4-:R-:W-:-:S05]  /*3e30*/  SEL R5, R5, R0, !P0 ;  /* 0x0000000005057207 */ /* 0x016fca0004000000 */
[----:B0-----:R-:W-:Y:S01]  /*3e40*/  STG.E desc[UR6][R8.64], R5 ;  /* 0x0000000508007986 */ /* 0x001fe2000c101906 */
[----:B------:R-:W-:Y:S05]  /*3e50*/  EXIT ;  /* 0x000000000000794d */ /* 0x000fea0003800000 */
.L_x_385:
        /* <DEDUP_REMOVED lines=10> */
.L_x_430:


//--------------------- .text._ZN3cub18CUB_300001_SM_10006detail9transform16transform_kernelINS2_10policy_hubILb1EN4cuda3std3__45tupleIJN6thrust24THRUST_300001_SM_1000_NS12zip_iteratorINS8_IJNSA_6detail15normal_iteratorINSA_10device_ptrIiEEEESG_SG_EEEEEEEEE10policy1000El12distSqrFunctSG_JSI_EEEvT0_iT1_T2_DpNS2_10kernel_argIT3_EE --------------------------
	.section	.text._ZN3cub18CUB_300001_SM_10006detail9transform16transform_kernelINS2_10policy_hubILb1EN4cuda3std3__45tupleIJN6thrust24THRUST_300001_SM_1000_NS12zip_iteratorINS8_IJNSA_6detail15normal_iteratorINSA_10device_ptrIiEEEESG_SG_EEEEEEEEE10policy1000El12distSqrFunctSG_JSI_EEEvT0_iT1_T2_DpNS2_10kernel_argIT3_EE,"ax",@progbits
	.align	128
        .global         _ZN3cub18CUB_300001_SM_10006detail9transform16transform_kernelINS2_10policy_hubILb1EN4cuda3std3__45tupleIJN6thrust24THRUST_300001_SM_1000_NS12zip_iteratorINS8_IJNSA_6detail15normal_iteratorINSA_10device_ptrIiEEEESG_SG_EEEEEEEEE10policy1000El12distSqrFunctSG_JSI_EEEvT0_iT1_T2_DpNS2_10kernel_argIT3_EE
        .type           _ZN3cub18CUB_300001_SM_10006detail9transform16transform_kernelINS2_10policy_hubILb1EN4cuda3std3__45tupleIJN6thrust24THRUST_300001_SM_1000_NS12zip_iteratorINS8_IJNSA_6detail15normal_iteratorINSA_10device_ptrIiEEEESG_SG_EEEEEEEEE10policy1000El12distSqrFunctSG_JSI_EEEvT0_iT1_T2_DpNS2_10kernel_argIT3_EE,@function
        .size           _ZN3cub18CUB_300001_SM_10006detail9transform16transform_kernelINS2_10policy_hubILb1EN4cuda3std3__45tupleIJN6thrust24THRUST_300001_SM_1000_NS12zip_iteratorINS8_IJNSA_6detail15normal_iteratorINSA_10device_ptrIiEEEESG_SG_EEEEEEEEE10policy1000El12distSqrFunctSG_JSI_EEEvT0_iT1_T2_DpNS2_10kernel_argIT3_EE,(.L_x_431 - _ZN3cub18CUB_300001_SM_10006detail9transform16transform_kernelINS2_10policy_hubILb1EN4cuda3std3__45tupleIJN6thrust24THRUST_300001_SM_1000_NS12zip_iteratorINS8_IJNSA_6detail15normal_iteratorINSA_10device_ptrIiEEEESG_SG_EEEEEEEEE10policy1000El12distSqrFunctSG_JSI_EEEvT0_iT1_T2_DpNS2_10kernel_argIT3_EE)
        .other          _ZN3cub18CUB_300001_SM_10006detail9transform16transform_kernelINS2_10policy_hubILb1EN4cuda3std3__45tupleIJN6thrust24THRUST_300001_SM_1000_NS12zip_iteratorINS8_IJNSA_6detail15normal_iteratorINSA_10device_ptrIiEEEESG_SG_EEEEEEEEE10policy1000El12distSqrFunctSG_JSI_EEEvT0_iT1_T2_DpNS2_10kernel_argIT3_EE,@"STO_CUDA_ENTRY STV_DEFAULT"
_ZN3cub18CUB_300001_SM_10006detail9transform16transform_kernelINS2_10policy_hubILb1EN4cuda3std3__45tupleIJN6thrust24THRUST_300001_SM_1000_NS12zip_iteratorINS8_IJNSA_6detail15normal_iteratorINSA_10device_ptrIiEEEESG_SG_EEEEEEEEE10policy1000El12distSqrFunctSG_JSI_EEEvT0_iT1_T2_DpNS2_10kernel_argIT3_EE:
.text._ZN3cub18CUB_300001_SM_10006detail9transform16transform_kernelINS2_10policy_hubILb1EN4cuda3std3__45tupleIJN6thrust24THRUST_300001_SM_1000_NS12zip_iteratorINS8_IJNSA_6detail15normal_iteratorINSA_10device_ptrIiEEEESG_SG_EEEEEEEEE10policy1000El12distSqrFunctSG_JSI_EEEvT0_iT1_T2_DpNS2_10kernel_argIT3_EE:
[----:B------:R-:W-:Y:S01]  /*0000*/  LDC R1, c[0x0][0x37c] ;  /* 0x0000df00ff017b82 */ /* 0x000fe20000000800 */
[----:B------:R-:W0:Y:S07]  /*0010*/  LDCU UR16, c[0x0][0x388] ;  /* 0x00007100ff1077ac */ /* 0x000e2e0008000800 */
[----:B------:R-:W1:Y:S01]  /*0020*/  S2UR UR20, SR_CTAID.X ;  /* 0x00000000001479c3 */ /* 0x000e620000002500 */
[----:B------:R-:W2:Y:S01]  /*0030*/  LDCU.64 UR18, c[0x0][0x380] ;  /* 0x00007000ff1277ac */ /* 0x000ea20008000a00 */
[----:B------:R-:W3:Y:S01]  /*0040*/  LDCU.128 UR8, c[0x0][0x390] ;  /* 0x00007200ff0877ac */ /* 0x000ee20008000c00 */
[----:B------:R-:W4:Y:S01]  /*0050*/  LDCU.128 UR4, c[0x0][0x3a0] ;  /* 0x00007400ff0477ac */ /* 0x000f220008000c00 */
[----:B0-----:R-:W-:-:S04]  /*0060*/  USHF.L.U32 UR17, UR16, 0x7, URZ ;  /* 0x0000000710117899 */ /* 0x001fc800080006ff */
[----:B------:R-:W-:Y:S02]  /*0070*/  USHF.R.S32.HI UR21, URZ, 0x1f, UR17 ;  /* 0x0000001fff157899 */ /* 0x000fe40008011411 */
[----:B-1----:R-:W-:Y:S02]  /*0080*/  UIMAD.WIDE.U32 UR12, UR17, UR20, URZ ;  /* 0x00000014110c72a5 */ /* 0x002fe4000f8e00ff */
[----:B------:R-:W-:Y:S02]  /*0090*/  UIMAD UR15, UR21, UR20, URZ ;  /* 0x00000014150f72a4 */ /* 0x000fe4000f8e02ff */
[----:B--2---:R-:W-:Y:S02]  /*00a0*/  UIADD3 UR14, UP0, UPT, -UR12, UR18, URZ ;  /* 0x000000120c0e7290 */ /* 0x004fe4000ff1e1ff */
[----:B------:R-:W-:Y:S02]  /*00b0*/  UIADD3 UR13, UPT, UPT, UR13, UR15, URZ ;  /* 0x0000000f0d0d7290 */ /* 0x000fe4000fffe0ff */
[----:B------:R-:W-:-:S02]  /*00c0*/  USHF.L.U32 UR22, UR12, 0x2, URZ ;  /* 0x000000020c167899 */ /* 0x000fc400080006ff */
[----:B------:R-:W-:Y:S02]  /*00d0*/  UIADD3.X UR15, UPT, UPT, ~UR13, UR19, URZ, UP0, !UPT ;  /* 0x000000130d0f7290 */ /* 0x000fe400087fe5ff */
[----:B------:R-:W-:Y:S02]  /*00e0*/  UISETP.LT.U32.AND UP0, UPT, UR14, UR17, UPT ;  /* 0x000000110e00728c */ /* 0x000fe4000bf01070 */
[----:B------:R-:W-:Y:S02]  /*00f0*/  USHF.L.U64.HI UR13, UR12, 0x2, UR13 ;  /* 0x000000020c0d7899 */ /* 0x000fe4000801020d */
[----:B---3--:R-:W-:Y:S02]  /*0100*/  UIADD3 UR12, UP4, UPT, UR22, UR8, URZ ;  /* 0x00000008160c7290 */ /* 0x008fe4000ff9e0ff */
[----:B------:R-:W-:Y:S02]  /*0110*/  UISETP.LT.AND.EX UP0, UPT, UR15, UR21, UPT, UP0 ;  /* 0x000000150f00728c */ /* 0x000fe4000bf01300 */
[----:B------:R-:W-:-:S02]  /*0120*/  UIADD3 UR23, UP1, UPT, UR22, UR10, URZ ;  /* 0x0000000a16177290 */ /* 0x000fc4000ff3e0ff */
[----:B------:R-:W-:Y:S01]  /*0130*/  MOV R8, UR12 ;  /* 0x0000000c00087c02 */ /* 0x000fe20008000f00 */
[----:B------:R-:W-:Y:S02]  /*0140*/  USEL UR12, UR14, UR17, UP0 ;  /* 0x000000110e0c7287 */ /* 0x000fe40008000000 */
[----:B----4-:R-:W-:Y:S01]  /*0150*/  UIADD3 UR24, UP2, UPT, UR22, UR4, URZ ;  /* 0x0000000416187290 */ /* 0x010fe2000ff5e0ff */
[----:B------:R-:W-:Y:S01]  /*0160*/  MOV R2, UR23 ;  /* 0x0000001700027c02 */ /* 0x000fe20008000f00 */
[----:B------:R-:W-:Y:S02]  /*0170*/  UISETP.NE.AND UP0, UPT, UR17, UR12, UPT ;  /* 0x0000000c1100728c */ /* 0x000fe4000bf05270 */
[----:B------:R-:W-:Y:S02]  /*0180*/  UIADD3 UR25, UP3, UPT, UR22, UR6, URZ ;  /* 0x0000000616197290 */ /* 0x000fe4000ff7e0ff */
[----:B------:R-:W-:Y:S01]  /*0190*/  MOV R4, UR24 ;  /* 0x0000001800047c02 */ /* 0x000fe20008000f00 */
[----:B------:R-:W-:-:S02]  /*01a0*/  UIADD3.X UR15, UPT, UPT, UR13, UR11, URZ, UP1, !UPT ;  /* 0x0000000b0d0f7290 */ /* 0x000fc40008ffe4ff */
[----:B------:R-:W-:Y:S01]  /*01b0*/  UIADD3.X UR21, UPT, UPT, UR13, UR5, URZ, UP2, !UPT ;  /* 0x000000050d157290 */ /* 0x000fe200097fe4ff */
[----:B------:R-:W-:Y:S01]  /*01c0*/  MOV R6, UR25 ;  /* 0x0000001900067c02 */ /* 0x000fe20008000f00 */
[----:B------:R-:W-:Y:S02]  /*01d0*/  UIADD3.X UR23, UPT, UPT, UR13, UR7, URZ, UP3, !UPT ;  /* 0x000000070d177290 */ /* 0x000fe40009ffe4ff */
[----:B------:R-:W-:Y:S01]  /*01e0*/  UIADD3.X UR24, UPT, UPT, UR13, UR9, URZ, UP4, !UPT ;  /* 0x000000090d187290 */ /* 0x000fe2000a7fe4ff */
[----:B------:R-:W-:Y:S01]  /*01f0*/  MOV R3, UR15 ;  /* 0x0000000f00037c02 */ /* 0x000fe20008000f00 */
[----:B------:R-:W0:Y:S01]  /*0200*/  LDCU.64 UR18, c[0x0][0x358] ;  /* 0x00006b00ff1277ac */ /* 0x000e220008000a00 */
[----:B------:R-:W-:Y:S02]  /*0210*/  MOV R5, UR21 ;  /* 0x0000001500057c02 */ /* 0x000fe40008000f00 */
[----:B------:R-:W-:Y:S02]  /*0220*/  MOV R7, UR23 ;  /* 0x0000001700077c02 */ /* 0x000fe40008000f00 */
[----:B------:R-:W-:Y:S01]  /*0230*/  MOV R9, UR24 ;  /* 0x0000001800097c02 */ /* 0x000fe20008000f00 */
[----:B------:R-:W-:Y:S06]  /*0240*/  BRA.U !UP0, `(.L_x_386) ;  /* 0x0000001508787547 */ /* 0x000fec000b800000 */
[----:B------:R-:W-:-:S06]  /*0250*/  UISETP.GE.AND UP0, UPT, UR16, 0x1, UPT ;  /* 0x000000011000788c */ /* 0x000fcc000bf06270 */
[----:B------:R-:W-:-:S13]  /*0260*/  PLOP3.LUT P0, PT, PT, PT, UP0, 0x80, 0x8 ;  /* 0x000000000008781c */ /* 0x000fda0003f0f008 */
[----:B0-----:R-:W-:Y:S05]  /*0270*/  @!P0 EXIT ;  /* 0x000000000000894d */ /* 0x001fea0003800000 */
[----:B------:R-:W0:Y:S01]  /*0280*/  S2R R11, SR_TID.X ;  /* 0x00000000000b7919 */ /* 0x000e220000002100 */
[----:B------:R-:W-:Y:S01]  /*0290*/  UISETP.GE.U32.AND UP0, UPT, UR16, 0x8, UPT ;  /* 0x000000081000788c */ /* 0x000fe2000bf06070 */
[----:B------:R-:W-:Y:S01]  /*02a0*/  HFMA2 R0, -RZ, RZ, 0, 0 ;  /* 0x00000000ff007431 */ /* 0x000fe200000001ff */
[----:B------:R-:W-:-:S07]  /*02b0*/  ULOP3.LUT UR5, UR16, 0x7, URZ, 0xc0, !UPT ;  /* 0x0000000710057892 */ /* 0x000fce000f8ec0ff */
[----:B------:R-:W-:Y:S05]  /*02c0*/  BRA.U !UP0, `(.L_x_387) ;  /* 0x0000000d08707547 */ /* 0x000fea000b800000 */
[----:B0-----:R-:W-:-:S13]  /*02d0*/  ISETP.GE.AND P1, PT, R11, UR12, PT ;  /* 0x0000000c0b007c0c */ /* 0x001fda000bf26270 */
[----:B------:R-:W-:-:S04]  /*02e0*/  @!P1 IMAD.WIDE.U32 R12, R11, 0x4, R2 ;  /* 0x000000040b0c9825 */ /* 0x000fc800078e0002 */
[C---:B------:R-:W-:Y:S02]  /*02f0*/  @!P1 IMAD.WIDE.U32 R14, R11.reuse, 0x4, R4 ;  /* 0x000000040b0e9825 */ /* 0x040fe400078e0004 */
[----:B------:R-:W2:Y:S02]  /*0300*/  @!P1 LDG.E R12, desc[UR18][R12.64] ;  /* 0x000000120c0c9981 */ /* 0x000ea4000c1e1900 */
[C---:B------:R-:W-:Y:S02]  /*0310*/  @!P1 IMAD.WIDE.U32 R16, R11.reuse, 0x4, R6 ;  /* 0x000000040b109825 */ /* 0x040fe400078e0006 */
[----:B------:R-:W3:Y:S04]  /*0320*/  @!P1 LDG.E R14, desc[UR18][R14.64] ;  /* 0x000000120e0e9981 */ /* 0x000ee8000c1e1900 */
[----:B------:R-:W4:Y:S01]  /*0330*/  @!P1 LDG.E R16, desc[UR18][R16.64] ;  /* 0x0000001210109981 */ /* 0x000f22000c1e1900 */
[----:B------:R-:W-:-:S04]  /*0340*/  @!P1 IMAD.WIDE.U32 R20, R11, 0x4, R8 ;  /* 0x000000040b149825 */ /* 0x000fc800078e0008 */
[----:B--2---:R-:W-:-:S04]  /*0350*/  @!P1 IMAD R19, R12, R12, RZ ;  /* 0x0000000c0c139224 */ /* 0x004fc800078e02ff */
[----:B---3--:R-:W-:-:S04]  /*0360*/  @!P1 IMAD R19, R14, R14, R19 ;  /* 0x0000000e0e139224 */ /* 0x008fc800078e0213 */
[----:B----4-:R-:W-:-:S05]  /*0370*/  @!P1 IMAD R19, R16, R16, R19 ;  /* 0x0000001010139224 */ /* 0x010fca00078e0213 */
[----:B------:R-:W-:Y:S02]  /*0380*/  @!P1 I2FP.F32.U32 R0, R19 ;  /* 0x0000001300009245 */ /* 0x000fe40000201000 */
[----:B------:R-:W-:Y:S02]  /*0390*/  IADD3 R19, PT, PT, R11, 0x80, RZ ;  /* 0x000000800b137810 */ /* 0x000fe40007ffe0ff */
[----:B------:R-:W0:Y:S02]  /*03a0*/  @!P1 F2I.TRUNC.NTZ R23, R0 ;  /* 0x0000000000179305 */ /* 0x000e24000020f100 */
[C---:B------:R-:W-:Y:S01]  /*03b0*/  ISETP.GE.AND P0, PT, R19.reuse, UR12, PT ;  /* 0x0000000c13007c0c */ /* 0x040fe2000bf06270 */
[----:B------:R-:W-:-:S04]  /*03c0*/  IMAD.WIDE R12, R19, 0x4, R2 ;  /* 0x00000004130c7825 */ /* 0x000fc800078e0202 */
[----:B------:R-:W-:-:S04]  /*03d0*/  IMAD.WIDE R14, R19, 0x4, R4 ;  /* 0x00000004130e7825 */ /* 0x000fc800078e0204 */
[----:B------:R-:W-:Y:S01]  /*03e0*/  IMAD.WIDE R16, R19, 0x4, R6 ;  /* 0x0000000413107825 */ /* 0x000fe200078e0206 */
[----:B0-----:R0:W-:Y:S04]  /*03f0*/  @!P1 STG.E desc[UR18][R20.64], R23 ;  /* 0x0000001714009986 */ /* 0x0011e8000c101912 */
[----:B------:R-:W2:Y:S04]  /*0400*/  @!P0 LDG.E R10, desc[UR18][R12.64] ;  /* 0x000000120c0a8981 */ /* 0x000ea8000c1e1900 */
[----:B------:R-:W3:Y:S04]  /*0410*/  @!P0 LDG.E R18, desc[UR18][R14.64] ;  /* 0x000000120e128981 */ /* 0x000ee8000c1e1900 */
[----:B------:R-:W4:Y:S01]  /*0420*/  @!P0 LDG.E R22, desc[UR18][R16.64] ;  /* 0x0000001210168981 */ /* 0x000f22000c1e1900 */
[C---:B------:R-:W-:Y:S01]  /*0430*/  IADD3 R0, PT, PT, R11.reuse, 0x100, RZ ;  /* 0x000001000b007810 */ /* 0x040fe20007ffe0ff */
[----:B------:R-:W-:Y:S01]  /*0440*/  ULOP3.LUT UR4, UR16, 0x7ffffff8, URZ, 0xc0, !UPT ;  /* 0x7ffffff810047892 */ /* 0x000fe2000f8ec0ff */
[----:B0-----:R-:W-:Y:S01]  /*0450*/  IADD3 R20, PT, PT, R11, 0x380, RZ ;  /* 0x000003800b147810 */ /* 0x001fe20007ffe0ff */
[----:B------:R-:W-:Y:S01]  /*0460*/  BSSY.RECONVERGENT B0, `(.L_x_388) ;  /* 0x000001e000007945 */ /* 0x000fe20003800200 */
[----:B------:R-:W-:-:S02]  /*0470*/  ISETP.GE.AND P6, PT, R0, UR12, PT ;  /* 0x0000000c00007c0c */ /* 0x000fc4000bfc6270 */
[C---:B------:R-:W-:Y:S02]  /*0480*/  IADD3 R0, PT, PT, R11.reuse, 0x280, RZ ;  /* 0x000002800b007810 */ /* 0x040fe40007ffe0ff */
[----:B------:R-:W-:Y:S02]  /*0490*/  ISETP.GE.AND P1, PT, R20, UR12, PT ;  /* 0x0000000c14007c0c */ /* 0x000fe4000bf26270 */
[----:B------:R-:W-:Y:S02]  /*04a0*/  ISETP.GE.AND P3, PT, R0, UR12, PT ;  /* 0x0000000c00007c0c */ /* 0x000fe4000bf66270 */
[----:B------:R-:W-:Y:S01]  /*04b0*/  MOV R0, UR4 ;  /* 0x0000000400007c02 */ /* 0x000fe20008000f00 */
[----:B--2---:R-:W-:Y:S01]  /*04c0*/  @!P0 IMAD R25, R10, R10, RZ ;  /* 0x0000000a0a198224 */ /* 0x004fe200078e02ff */
[----:B------:R-:W-:-:S03]  /*04d0*/  IADD3 R10, PT, PT, R11, 0x180, RZ ;  /* 0x000001800b0a7810 */ /* 0x000fc60007ffe0ff */
[----:B---3--:R-:W-:Y:S01]  /*04e0*/  @!P0 IMAD R25, R18, R18, R25 ;  /* 0x0000001212198224 */ /* 0x008fe200078e0219 */
[----:B------:R-:W-:Y:S02]  /*04f0*/  IADD3 R18, PT, PT, R11, 0x200, RZ ;  /* 0x000002000b127810 */ /* 0x000fe40007ffe0ff */
[----:B------:R-:W-:Y:S01]  /*0500*/  ISETP.GE.AND P5, PT, R10, UR12, PT ;  /* 0x0000000c0a007c0c */ /* 0x000fe2000bfa6270 */
[----:B----4-:R-:W-:Y:S01]  /*0510*/  @!P0 IMAD R25, R22, R22, R25 ;  /* 0x0000001616198224 */ /* 0x010fe200078e0219 */
[----:B------:R-:W-:Y:S01]  /*0520*/  ISETP.GE.AND P4, PT, R18, UR12, PT ;  /* 0x0000000c12007c0c */ /* 0x000fe2000bf86270 */
[----:B------:R-:W-:Y:S01]  /*0530*/  IMAD.WIDE R18, R19, 0x4, R8 ;  /* 0x0000000413127825 */ /* 0x000fe200078e0208 */
[----:B------:R-:W-:Y:S02]  /*0540*/  IADD3 R10, PT, PT, R11, 0x300, RZ ;  /* 0x000003000b0a7810 */ /* 0x000fe40007ffe0ff */
[----:B------:R-:W-:Y:S02]  /*0550*/  @!P0 I2FP.F32.U32 R25, R25 ;  /* 0x0000001900198245 */ /* 0x000fe40000201000 */
[----:B------:R-:W-:-:S04]  /*0560*/  ISETP.GE.AND P2, PT, R10, UR12, PT ;  /* 0x0000000c0a007c0c */ /* 0x000fc8000bf46270 */
[----:B------:R-:W0:Y:S02]  /*0570*/  @!P0 F2I.TRUNC.NTZ R25, R25 ;  /* 0x0000001900198305 */ /* 0x000e24000020f100 */
[----:B0-----:R0:W-:Y:S01]  /*0580*/  @!P0 STG.E desc[UR18][R18.64], R25 ;  /* 0x0000001912008986 */ /* 0x0011e2000c101912 */
[----:B------:R-:W-:Y:S01]  /*0590*/  ISETP.NE.AND P0, PT, R0, 0x8, PT ;  /* 0x000000080000780c */ /* 0x000fe20003f05270 */
[----:B------:R-:W-:-:S12]  /*05a0*/  @P6 BRA `(.L_x_389) ;  /* 0x0000000000246947 */ /* 0x000fd80003800000 */
[----:B------:R-:W2:Y:S04]  /*05b0*/  LDG.E R10, desc[UR18][R12.64+0x200] ;  /* 0x000200120c0a7981 */ /* 0x000ea8000c1e1900 */
[----:B------:R-:W3:Y:S04]  /*05c0*/  LDG.E R20, desc[UR18][R14.64+0x200] ;  /* 0x000200120e147981 */ /* 0x000ee8000c1e1900 */
[----:B------:R-:W4:Y:S01]  /*05d0*/  LDG.E R21, desc[UR18][R16.64+0x200] ;  /* 0x0002001210157981 */ /* 0x000f22000c1e1900 */
[----:B--2---:R-:W-:-:S04]  /*05e0*/  IMAD R23, R10, R10, RZ ;  /* 0x0000000a0a177224 */ /* 0x004fc800078e02ff */
[----:B---3--:R-:W-:-:S04]  /*05f0*/  IMAD R20, R20, R20, R23 ;  /* 0x0000001414147224 */ /* 0x008fc800078e0217 */
[----:B----4-:R-:W-:-:S05]  /*0600*/  IMAD R20, R21, R21, R20 ;  /* 0x0000001515147224 */ /* 0x010fca00078e0214 */
[----:B------:R-:W-:-:S04]  /*0610*/  I2FP.F32.U32 R20, R20 ;  /* 0x0000001400147245 */ /* 0x000fc80000201000 */
[----:B------:R-:W1:Y:S02]  /*0620*/  F2I.TRUNC.NTZ R21, R20 ;  /* 0x0000001400157305 */ /* 0x000e64000020f100 */
[----:B-1----:R1:W-:Y:S02]  /*0630*/  STG.E desc[UR18][R18.64+0x200], R21 ;  /* 0x0002001512007986 */ /* 0x0023e4000c101912 */
.L_x_389:
[----:B------:R-:W-:Y:S05]  /*0640*/  BSYNC.RECONVERGENT B0 ;  /* 0x0000000000007941 */ /* 0x000fea0003800200 */
.L_x_388:
[----:B------:R-:W-:Y:S04]  /*0650*/  BSSY.RECONVERGENT B0, `(.L_x_390) ;  /* 0x000000b000007945 */ /* 0x000fe80003800200 */
[----:B------:R-:W-:Y:S05]  /*0660*/  @P5 BRA `(.L_x_391) ;  /* 0x0000000000245947 */ /* 0x000fea0003800000 */
[----:B------:R-:W2:Y:S04]  /*0670*/  LDG.E R10, desc[UR18][R12.64+0x400] ;  /* 0x000400120c0a7981 */ /* 0x000ea8000c1e1900 */
[----:B------:R-:W3:Y:S04]  /*0680*/  LDG.E R20, desc[UR18][R14.64+0x400] ;  /* 0x000400120e147981 */ /* 0x000ee8000c1e1900 */
[----:B-1----:R-:W4:Y:S01]  /*0690*/  LDG.E R21, desc[UR18][R16.64+0x400] ;  /* 0x0004001210157981 */ /* 0x002f22000c1e1900 */
[----:B--2---:R-:W-:-:S04]  /*06a0*/  IMAD R23, R10, R10, RZ ;  /* 0x0000000a0a177224 */ /* 0x004fc800078e02ff */
[----:B---3--:R-:W-:-:S04]  /*06b0*/  IMAD R20, R20, R20, R23 ;  /* 0x0000001414147224 */ /* 0x008fc800078e0217 */
[----:B----4-:R-:W-:-:S05]  /*06c0*/  IMAD R20, R21, R21, R20 ;  /* 0x0000001515147224 */ /* 0x010fca00078e0214 */
[----:B------:R-:W-:-:S04]  /*06d0*/  I2FP.F32.U32 R20, R20 ;  /* 0x0000001400147245 */ /* 0x000fc80000201000 */
[----:B------:R-:W1:Y:S02]  /*06e0*/  F2I.TRUNC.NTZ R21, R20 ;  /* 0x0000001400157305 */ /* 0x000e64000020f100 */
[----:B-1----:R2:W-:Y:S02]  /*06f0*/  STG.E desc[UR18][R18.64+0x400], R21 ;  /* 0x0004001512007986 */ /* 0x0025e4000c101912 */
.L_x_391:
[----:B------:R-:W-:Y:S05]  /*0700*/  BSYNC.RECONVERGENT B0 ;  /* 0x0000000000007941 */ /* 0x000fea0003800200 */
.L_x_390:
[----:B------:R-:W-:Y:S04]  /*0710*/  BSSY.RECONVERGENT B0, `(.L_x_392) ;  /* 0x000000b000007945 */ /* 0x000fe80003800200 */
[----:B------:R-:W-:Y:S05]  /*0720*/  @P4 BRA `(.L_x_393) ;  /* 0x0000000000244947 */ /* 0x000fea0003800000 */
[----:B------:R-:W3:Y:S04]  /*0730*/  LDG.E R10, desc[UR18][R12.64+0x600] ;  /* 0x000600120c0a7981 */ /* 0x000ee8000c1e1900 */
[----:B------:R-:W4:Y:S04]  /*0740*/  LDG.E R20, desc[UR18][R14.64+0x600] ;  /* 0x000600120e147981 */ /* 0x000f28000c1e1900 */
[----:B-12---:R-:W2:Y:S01]  /*0750*/  LDG.E R21, desc[UR18][R16.64+0x600] ;  /* 0x0006001210157981 */ /* 0x006ea2000c1e1900 */
[----:B---3--:R-:W-:-:S04]  /*0760*/  IMAD R23, R10, R10, RZ ;  /* 0x0000000a0a177224 */ /* 0x008fc800078e02ff */
[----:B----4-:R-:W-:-:S04]  /*0770*/  IMAD R20, R20, R20, R23 ;  /* 0x0000001414147224 */ /* 0x010fc800078e0217 */
[----:B--2---:R-:W-:-:S05]  /*0780*/  IMAD R20, R21, R21, R20 ;  /* 0x0000001515147224 */ /* 0x004fca00078e0214 */
[----:B------:R-:W-:-:S04]  /*0790*/  I2FP.F32.U32 R20, R20 ;  /* 0x0000001400147245 */ /* 0x000fc80000201000 */
[----:B------:R-:W1:Y:S02]  /*07a0*/  F2I.TRUNC.NTZ R21, R20 ;  /* 0x0000001400157305 */ /* 0x000e64000020f100 */
[----:B-1----:R3:W-:Y:S02]  /*07b0*/  STG.E desc[UR18][R18.64+0x600], R21 ;  /* 0x0006001512007986 */ /* 0x0027e4000c101912 */
.L_x_393:
[----:B------:R-:W-:Y:S05]  /*07c0*/  BSYNC.RECONVERGENT B0 ;  /* 0x0000000000007941 */ /* 0x000fea0003800200 */
.L_x_392:
[----:B------:R-:W-:Y:S04]  /*07d0*/  BSSY.RECONVERGENT B0, `(.L_x_394) ;  /* 0x000000b000007945 */ /* 0x000fe80003800200 */
[----:B------:R-:W-:Y:S05]  /*07e0*/  @P3 BRA `(.L_x_395) ;  /* 0x0000000000243947 */ /* 0x000fea0003800000 */
[----:B------:R-:W4:Y:S04]  /*07f0*/  LDG.E R10, desc[UR18][R12.64+0x800] ;  /* 0x000800120c0a7981 */ /* 0x000f28000c1e1900 */
[----:B------:R-:W5:Y:S04]  /*0800*/  LDG.E R20, desc[UR18][R14.64+0x800] ;  /* 0x000800120e147981 */ /* 0x000f68000c1e1900 */
[----:B-123--:R-:W2:Y:S01]  /*0810*/  LDG.E R21, desc[UR18][R16.64+0x800] ;  /* 0x0008001210157981 */ /* 0x00eea2000c1e1900 */
[----:B----4-:R-:W-:-:S04]  /*0820*/  IMAD R23, R10, R10, RZ ;  /* 0x0000000a0a177224 */ /* 0x010fc800078e02ff */
[----:B-----5:R-:W-:-:S04]  /*0830*/  IMAD R20, R20, R20, R23 ;  /* 0x0000001414147224 */ /* 0x020fc800078e0217 */
[----:B--2---:R-:W-:-:S05]  /*0840*/  IMAD R20, R21, R21, R20 ;  /* 0x0000001515147224 */ /* 0x004fca00078e0214 */
[----:B------:R-:W-:-:S04]  /*0850*/  I2FP.F32.U32 R20, R20 ;  /* 0x0000001400147245 */ /* 0x000fc80000201000 */
[----:B------:R-:W1:Y:S02]  /*0860*/  F2I.TRUNC.NTZ R21, R20 ;  /* 0x0000001400157305 */ /* 0x000e64000020f100 */
[----:B-1----:R4:W-:Y:S02]  /*0870*/  STG.E desc[UR18][R18.64+0x800], R21 ;  /* 0x0008001512007986 */ /* 0x0029e4000c101912 */
.L_x_395:
[----:B------:R-:W-:Y:S05]  /*0880*/  BSYNC.RECONVERGENT B0 ;  /* 0x0000000000007941 */ /* 0x000fea0003800200 */
.L_x_394:
[----:B------:R-:W-:Y:S04]  /*0890*/  BSSY.RECONVERGENT B0, `(.L_x_396) ;  /* 0x000000b000007945 */ /* 0x000fe80003800200 */
[----:B------:R-:W-:Y:S05]  /*08a0*/  @P2 BRA `(.L_x_397) ;  /* 0x0000000000242947 */ /* 0x000fea0003800000 */
[----:B------:R-:W5:Y:S04]  /*08b0*/  LDG.E R10, desc[UR18][R12.64+0xa00] ;  /* 0x000a00120c0a7981 */ /* 0x000f68000c1e1900 */
[----:B------:R-:W5:Y:S04]  /*08c0*/  LDG.E R20, desc[UR18][R14.64+0xa00] ;  /* 0x000a00120e147981 */ /* 0x000f68000c1e1900 */
[----:B-1234-:R-:W2:Y:S01]  /*08d0*/  LDG.E R21, desc[UR18][R16.64+0xa00] ;  /* 0x000a001210157981 */ /* 0x01eea2000c1e1900 */
[----:B-----5:R-:W-:-:S04]  /*08e0*/  IMAD R23, R10, R10, RZ ;  /* 0x0000000a0a177224 */ /* 0x020fc800078e02ff */
[----:B------:R-:W-:-:S04]  /*08f0*/  IMAD R20, R20, R20, R23 ;  /* 0x0000001414147224 */ /* 0x000fc800078e0217 */
[----:B--2---:R-:W-:-:S05]  /*0900*/  IMAD R20, R21, R21, R20 ;  /* 0x0000001515147224 */ /* 0x004fca00078e0214 */
[----:B------:R-:W-:-:S04]  /*0910*/  I2FP.F32.U32 R20, R20 ;  /* 0x0000001400147245 */ /* 0x000fc80000201000 */
[----:B------:R-:W1:Y:S02]  /*0920*/  F2I.TRUNC.NTZ R21, R20 ;  /* 0x0000001400157305 */ /* 0x000e64000020f100 */
[----:B-1----:R1:W-:Y:S02]  /*0930*/  STG.E desc[UR18][R18.64+0xa00], R21 ;  /* 0x000a001512007986 */ /* 0x0023e4000c101912 */
.L_x_397:
[----:B------:R-:W-:Y:S05]  /*0940*/  BSYNC.RECONVERGENT B0 ;  /* 0x0000000000007941 */ /* 0x000fea0003800200 */
.L_x_396:
[----:B------:R-:W-:Y:S04]  /*0950*/  BSSY.RECONVERGENT B0, `(.L_x_398) ;  /* 0x000000b000007945 */ /* 0x000fe80003800200 */
[----:B------:R-:W-:Y:S05]  /*0960*/  @P1 BRA `(.L_x_399) ;  /* 0x0000000000241947 */ /* 0x000fea0003800000 */
[----:B------:R-:W1:Y:S04]  /*0970*/  LDG.E R12, desc[UR18][R12.64+0xc00] ;  /* 0x000c00120c0c7981 */ /* 0x000e68000c1e1900 */
[----:B------:R-:W5:Y:S04]  /*0980*/  LDG.E R14, desc[UR18][R14.64+0xc00] ;  /* 0x000c00120e0e7981 */ /* 0x000f68000c1e1900 */
[----:B------:R-:W5:Y:S01]  /*0990*/  LDG.E R16, desc[UR18][R16.64+0xc00] ;  /* 0x000c001210107981 */ /* 0x000f62000c1e1900 */
[----:B-1234-:R-:W-:-:S04]  /*09a0*/  IMAD R21, R12, R12, RZ ;  /* 0x0000000c0c157224 */ /* 0x01efc800078e02ff */
[----:B-----5:R-:W-:-:S04]  /*09b0*/  IMAD R21, R14, R14, R21 ;  /* 0x0000000e0e157224 */ /* 0x020fc800078e0215 */
[----:B------:R-:W-:-:S05]  /*09c0*/  IMAD R21, R16, R16, R21 ;  /* 0x0000001010157224 */ /* 0x000fca00078e0215 */
[----:B------:R-:W-:-:S06]  /*09d0*/  I2FP.F32.U32 R21, R21 ;  /* 0x0000001500157245 */ /* 0x000fcc0000201000 */
[----:B------:R-:W1:Y:S02]  /*09e0*/  F2I.TRUNC.NTZ R21, R21 ;  /* 0x0000001500157305 */ /* 0x000e64000020f100 */
[----:B-1----:R1:W-:Y:S02]  /*09f0*/  STG.E desc[UR18][R18.64+0xc00], R21 ;  /* 0x000c001512007986 */ /* 0x0023e4000c101912 */
.L_x_399:
[----:B------:R-:W-:Y:S05]  /*0a00*/  BSYNC.RECONVERGENT B0 ;  /* 0x0000000000007941 */ /* 0x000fea0003800200 */
.L_x_398:
[----:B------:R-:W-:Y:S05]  /*0a10*/  @!P0 BRA `(.L_x_387) ;  /* 0x00000004009c8947 */ /* 0x000fea0003800000 */
[----:B------:R-:W-:-:S07]  /*0a20*/  MOV R10, 0x8 ;  /* 0x00000008000a7802 */ /* 0x000fce0000000f00 */
.L_x_402:
[----:B01234-:R-:W-:-:S04]  /*0a30*/  LEA R21, R10, R11, 0x7 ;  /* 0x0000000b0a157211 */ /* 0x01ffc800078e38ff */
[----:B------:R-:W-:-:S13]  /*0a40*/  ISETP.GE.AND P0, PT, R21, UR12, PT ;  /* 0x0000000c15007c0c */ /* 0x000fda000bf06270 */
[----:B------:R-:W-:-:S04]  /*0a50*/  @!P0 IMAD.WIDE.U32 R12, R21, 0x4, R2 ;  /* 0x00000004150c8825 */ /* 0x000fc800078e0002 */
[C---:B0-----:R-:W-:Y:S02]  /*0a60*/  @!P0 IMAD.WIDE.U32 R18, R21.reuse, 0x4, R4 ;  /* 0x0000000415128825 */ /* 0x041fe400078e0004 */
        /* <DEDUP_REMOVED lines=19> */
[----:B--2---:R-:W-:Y:S01]  /*0ba0*/  @!P1 IMAD R23, R14, R14, RZ ;  /* 0x0000000e0e179224 */ /* 0x004fe200078e02ff */
[----:B------:R-:W-:-:S03]  /*0bb0*/  IADD3 R14, PT, PT, R21, 0x100, RZ ;  /* 0x00000100150e7810 */ /* 0x000fc60007ffe0ff */
[----:B---3--:R-:W-:Y:S01]  /*0bc0*/  @!P1 IMAD R23, R20, R20, R23 ;  /* 0x0000001414179224 */ /* 0x008fe200078e0217 */
[----:B------:R-:W-:Y:S01]  /*0bd0*/  ISETP.GE.AND P0, PT, R14, UR12, PT ;  /* 0x0000000c0e007c0c */ /* 0x000fe2000bf06270 */
[----:B------:R-:W-:-:S04]  /*0be0*/  IMAD.WIDE R14, R15, 0x4, R8 ;  /* 0x000000040f0e7825 */ /* 0x000fc800078e0208 */
[----:B----4-:R-:W-:-:S05]  /*0bf0*/  @!P1 IMAD R23, R22, R22, R23 ;  /* 0x0000001616179224 */ /* 0x010fca00078e0217 */
[----:B------:R-:W-:-:S06]  /*0c00*/  @!P1 I2FP.F32.U32 R27, R23 ;  /* 0x00000017001b9245 */ /* 0x000fcc0000201000 */
[----:B------:R-:W1:Y:S02]  /*0c10*/  @!P1 F2I.TRUNC.NTZ R27, R27 ;  /* 0x0000001b001b9305 */ /* 0x000e64000020f100 */
[----:B-1----:R1:W-:Y:S04]  /*0c20*/  @!P1 STG.E desc[UR18][R14.64], R27 ;  /* 0x0000001b0e009986 */ /* 0x0023e8000c101912 */
[----:B------:R-:W0:Y:S04]  /*0c30*/  @!P0 LDG.E R20, desc[UR18][R16.64+0x200] ;  /* 0x0002001210148981 */ /* 0x000e28000c1e1900 */
[----:B------:R-:W2:Y:S04]  /*0c40*/  @!P0 LDG.E R22, desc[UR18][R18.64+0x200] ;  /* 0x0002001212168981 */ /* 0x000ea8000c1e1900 */
[----:B------:R-:W3:Y:S01]  /*0c50*/  @!P0 LDG.E R23, desc[UR18][R12.64+0x200] ;  /* 0x000200120c178981 */ /* 0x000ee2000c1e1900 */
[----:B0-----:R-:W-:Y:S01]  /*0c60*/  @!P0 IMAD R25, R20, R20, RZ ;  /* 0x0000001414198224 */ /* 0x001fe200078e02ff */
[----:B------:R-:W-:-:S03]  /*0c70*/  IADD3 R20, PT, PT, R21, 0x180, RZ ;  /* 0x0000018015147810 */ /* 0x000fc60007ffe0ff */
[----:B--2---:R-:W-:Y:S01]  /*0c80*/  @!P0 IMAD R22, R22, R22, R25 ;  /* 0x0000001616168224 */ /* 0x004fe200078e0219 */
[----:B------:R-:W-:-:S03]  /*0c90*/  ISETP.GE.AND P1, PT, R20, UR12, PT ;  /* 0x0000000c14007c0c */ /* 0x000fc6000bf26270 */
[----:B---3--:R-:W-:-:S05]  /*0ca0*/  @!P0 IMAD R22, R23, R23, R22 ;  /* 0x0000001717168224 */ /* 0x008fca00078e0216 */
[----:B------:R-:W-:-:S04]  /*0cb0*/  @!P0 I2FP.F32.U32 R26, R22 ;  /* 0x00000016001a8245 */ /* 0x000fc80000201000 */
[----:B------:R-:W0:Y:S02]  /*0cc0*/  @!P0 F2I.TRUNC.NTZ R29, R26 ;  /* 0x0000001a001d8305 */ /* 0x000e24000020f100 */
[----:B0-----:R0:W-:Y:S04]  /*0cd0*/  @!P0 STG.E desc[UR18][R14.64+0x200], R29 ;  /* 0x0002001d0e008986 */ /* 0x0011e8000c101912 */
[----:B------:R-:W2:Y:S04]  /*0ce0*/  @!P1 LDG.E R20, desc[UR18][R16.64+0x400] ;  /* 0x0004001210149981 */ /* 0x000ea8000c1e1900 */
[----:B------:R-:W3:Y:S04]  /*0cf0*/  @!P1 LDG.E R22, desc[UR18][R18.64+0x400] ;  /* 0x0004001212169981 */ /* 0x000ee8000c1e1900 */
[----:B------:R-:W4:Y:S01]  /*0d00*/  @!P1 LDG.E R23, desc[UR18][R12.64+0x400] ;  /* 0x000400120c179981 */ /* 0x000f22000c1e1900 */
[----:B--2---:R-:W-:Y:S01]  /*0d10*/  @!P1 IMAD R25, R20, R20, RZ ;  /* 0x0000001414199224 */ /* 0x004fe200078e02ff */
[----:B------:R-:W-:-:S03]  /*0d20*/  IADD3 R20, PT, PT, R21, 0x200, RZ ;  /* 0x0000020015147810 */ /* 0x000fc60007ffe0ff */
[----:B---3--:R-:W-:Y:S01]  /*0d30*/  @!P1 IMAD R22, R22, R22, R25 ;  /* 0x0000001616169224 */ /* 0x008fe200078e0219 */
[----:B------:R-:W-:-:S03]  /*0d40*/  ISETP.GE.AND P0, PT, R20, UR12, PT ;  /* 0x0000000c14007c0c */ /* 0x000fc6000bf06270 */
[----:B----4-:R-:W-:-:S05]  /*0d50*/  @!P1 IMAD R22, R23, R23, R22 ;  /* 0x0000001717169224 */ /* 0x010fca00078e0216 */
[----:B------:R-:W-:-:S04]  /*0d60*/  @!P1 I2FP.F32.U32 R24, R22 ;  /* 0x0000001600189245 */ /* 0x000fc80000201000 */
[----:B-1----:R-:W1:Y:S02]  /*0d70*/  @!P1 F2I.TRUNC.NTZ R27, R24 ;  /* 0x00000018001b9305 */ /* 0x002e64000020f100 */
[----:B-1----:R1:W-:Y:S04]  /*0d80*/  @!P1 STG.E desc[UR18][R14.64+0x400], R27 ;  /* 0x0004001b0e009986 */ /* 0x0023e8000c101912 */
        /* <DEDUP_REMOVED lines=9> */
[----:B0-----:R-:W0:Y:S02]  /*0e20*/  @!P0 F2I.TRUNC.NTZ R29, R26 ;  /* 0x0000001a001d8305 */ /* 0x001e24000020f100 */
        /* <DEDUP_REMOVED lines=15> */
[----:B------:R-:W-:Y:S01]  /*0f20*/  IADD3 R21, PT, PT, R21, 0x380, RZ ;  /* 0x0000038015157810 */ /* 0x000fe20007ffe0ff */
[----:B------:R-:W-:Y:S01]  /*0f30*/  BSSY.RECONVERGENT B0, `(.L_x_400) ;  /* 0x0000014000007945 */ /* 0x000fe20003800200 */
[----:B------:R-:W-:-:S04]  /*0f40*/  IADD3 R10, PT, PT, R10, 0x8, RZ ;  /* 0x000000080a0a7810 */ /* 0x000fc80007ffe0ff */
[----:B------:R-:W-:Y:S01]  /*0f50*/  ISETP.NE.AND P1, PT, R10, R0, PT ;  /* 0x000000000a00720c */ /* 0x000fe20003f25270 */
[----:B--2---:R-:W-:-:S04]  /*0f60*/  @!P0 IMAD R25, R20, R20, RZ ;  /* 0x0000001414198224 */ /* 0x004fc800078e02ff */
[----:B---3--:R-:W-:-:S04]  /*0f70*/  @!P0 IMAD R22, R22, R22, R25 ;  /* 0x0000001616168224 */ /* 0x008fc800078e0219 */
[----:B----4-:R-:W-:-:S05]  /*0f80*/  @!P0 IMAD R22, R23, R23, R22 ;  /* 0x0000001717168224 */ /* 0x010fca00078e0216 */
[----:B------:R-:W-:-:S04]  /*0f90*/  @!P0 I2FP.F32.U32 R22, R22 ;  /* 0x0000001600168245 */ /* 0x000fc80000201000 */
[----:B------:R-:W1:Y:S02]  /*0fa0*/  @!P0 F2I.TRUNC.NTZ R23, R22 ;  /* 0x0000001600178305 */ /* 0x000e64000020f100 */
[----:B-1----:R0:W-:Y:S01]  /*0fb0*/  @!P0 STG.E desc[UR18][R14.64+0xa00], R23 ;  /* 0x000a00170e008986 */ /* 0x0021e2000c101912 */
[----:B------:R-:W-:-:S13]  /*0fc0*/  ISETP.GE.AND P0, PT, R21, UR12, PT ;  /* 0x0000000c15007c0c */ /* 0x000fda000bf06270 */
[----:B0-----:R-:W-:Y:S05]  /*0fd0*/  @P0 BRA `(.L_x_401) ;  /* 0x0000000000240947 */ /* 0x001fea0003800000 */
[----:B------:R-:W2:Y:S04]  /*0fe0*/  LDG.E R16, desc[UR18][R16.64+0xc00] ;  /* 0x000c001210107981 */ /* 0x000ea8000c1e1900 */
[----:B------:R-:W3:Y:S04]  /*0ff0*/  LDG.E R18, desc[UR18][R18.64+0xc00] ;  /* 0x000c001212127981 */ /* 0x000ee8000c1e1900 */
[----:B------:R-:W4:Y:S01]  /*1000*/  LDG.E R12, desc[UR18][R12.64+0xc00] ;  /* 0x000c00120c0c7981 */ /* 0x000f22000c1e1900 */
[----:B--2---:R-:W-:-:S04]  /*1010*/  IMAD R21, R16, R16, RZ ;  /* 0x0000001010157224 */ /* 0x004fc800078e02ff */
[----:B---3--:R-:W-:-:S04]  /*1020*/  IMAD R21, R18, R18, R21 ;  /* 0x0000001212157224 */ /* 0x008fc800078e0215 */
[----:B----4-:R-:W-:-:S05]  /*1030*/  IMAD R21, R12, R12, R21 ;  /* 0x0000000c0c157224 */ /* 0x010fca00078e0215 */
[----:B------:R-:W-:-:S06]  /*1040*/  I2FP.F32.U32 R21, R21 ;  /* 0x0000001500157245 */ /* 0x000fcc0000201000 */
[----:B------:R-:W0:Y:S02]  /*1050*/  F2I.TRUNC.NTZ R21, R21 ;  /* 0x0000001500157305 */ /* 0x000e24000020f100 */
[----:B0-----:R0:W-:Y:S02]  /*1060*/  STG.E desc[UR18][R14.64+0xc00], R21 ;  /* 0x000c00150e007986 */ /* 0x0011e4000c101912 */
.L_x_401:
[----:B------:R-:W-:Y:S05]  /*1070*/  BSYNC.RECONVERGENT B0 ;  /* 0x0000000000007941 */ /* 0x000fea0003800200 */
.L_x_400:
[----:B------:R-:W-:Y:S05]  /*1080*/  @P1 BRA `(.L_x_402) ;  /* 0xfffffff800681947 */ /* 0x000fea000383ffff */
.L_x_387:
[----:B------:R-:W-:-:S13]  /*1090*/  ISETP.NE.AND P0, PT, RZ, UR5, PT ;  /* 0x00000005ff007c0c */ /* 0x000fda000bf05270 */
[----:B------:R-:W-:Y:S05]  /*10a0*/  @!P0 EXIT ;  /* 0x000000000000894d */ /* 0x000fea0003800000 */
[----:B------:R-:W5:Y:S01]  /*10b0*/  LDC R10, c[0x0][0x388] ;  /* 0x0000e200ff0a7b82 */ /* 0x000f620000000800 */
[----:B------:R-:W-:Y:S01]  /*10c0*/  UISETP.GE.U32.AND UP0, UPT, UR5, 0x4, UPT ;  /* 0x000000040500788c */ /* 0x000fe2000bf06070 */
[----:B-----5:R-:W-:-:S04]  /*10d0*/  LOP3.LUT R16, R10, 0x3, RZ, 0xc0, !PT ;  /* 0x000000030a107812 */ /* 0x020fc800078ec0ff */
[----:B------:R-:W-:-:S04]  /*10e0*/  ISETP.NE.AND P2, PT, R16, RZ, PT ;  /* 0x000000ff1000720c */ /* 0x000fc80003f45270 */
[----:B------:R-:W-:Y:S09]  /*10f0*/  BRA.U !UP0, `(.L_x_403) ;  /* 0x0000000108f47547 */ /* 0x000ff2000b800000 */
[----:B0-----:R-:W-:-:S04]  /*1100*/  LEA R13, R0, R11, 0x7 ;  /* 0x0000000b000d7211 */ /* 0x001fc800078e38ff */
[----:B------:R-:W-:-:S13]  /*1110*/  ISETP.GE.AND P0, PT, R13, UR12, PT ;  /* 0x0000000c0d007c0c */ /* 0x000fda000bf06270 */
[----:B------:R-:W-:-:S04]  /*1120*/  @!P0 IMAD.WIDE R14, R13, 0x4, R2 ;  /* 0x000000040d0e8825 */ /* 0x000fc800078e0202 */
[C---:B-1234-:R-:W-:Y:S02]  /*1130*/  @!P0 IMAD.WIDE R18, R13.reuse, 0x4, R4 ;  /* 0x000000040d128825 */ /* 0x05efe400078e0204 */
[----:B------:R-:W2:Y:S02]  /*1140*/  @!P0 LDG.E R14, desc[UR18][R14.64] ;  /* 0x000000120e0e8981 */ /* 0x000ea4000c1e1900 */
[C---:B------:R-:W-:Y:S02]  /*1150*/  @!P0 IMAD.WIDE R20, R13.reuse, 0x4, R6 ;  /* 0x000000040d148825 */ /* 0x040fe400078e0206 */
[----:B------:R-:W3:Y:S04]  /*1160*/  @!P0 LDG.E R18, desc[UR18][R18.64] ;  /* 0x0000001212128981 */ /* 0x000ee8000c1e1900 */
[----:B------:R-:W4:Y:S01]  /*1170*/  @!P0 LDG.E R20, desc[UR18][R20.64] ;  /* 0x0000001214148981 */ /* 0x000f22000c1e1900 */
[----:B------:R-:W-:-:S04]  /*1180*/  @!P0 IMAD.WIDE R22, R13, 0x4, R8 ;  /* 0x000000040d168825 */ /* 0x000fc800078e0208 */
[----:B--2---:R-:W-:-:S04]  /*1190*/  @!P0 IMAD R17, R14, R14, RZ ;  /* 0x0000000e0e118224 */ /* 0x004fc800078e02ff */
[----:B---3--:R-:W-:-:S04]  /*11a0*/  @!P0 IMAD R17, R18, R18, R17 ;  /* 0x0000001212118224 */ /* 0x008fc800078e0211 */
[----:B----4-:R-:W-:Y:S01]  /*11b0*/  @!P0 IMAD R12, R20, R20, R17 ;  /* 0x00000014140c8224 */ /* 0x010fe200078e0211 */
[----:B------:R-:W-:-:S04]  /*11c0*/  IADD3 R17, PT, PT, R13, 0x80, RZ ;  /* 0x000000800d117810 */ /* 0x000fc80007ffe0ff */
[----:B------:R-:W-:Y:S02]  /*11d0*/  @!P0 I2FP.F32.U32 R12, R12 ;  /* 0x0000000c000c8245 */ /* 0x000fe40000201000 */
[C---:B------:R-:W-:Y:S02]  /*11e0*/  ISETP.GE.AND P1, PT, R17.reuse, UR12, PT ;  /* 0x0000000c11007c0c */ /* 0x040fe4000bf26270 */
[----:B------:R-:W0:Y:S11]  /*11f0*/  @!P0 F2I.TRUNC.NTZ R27, R12 ;  /* 0x0000000c001b8305 */ /* 0x000e36000020f100 */
[----:B------:R-:W-:-:S04]  /*1200*/  @!P1 IMAD.WIDE R24, R17, 0x4, R2 ;  /* 0x0000000411189825 */ /* 0x000fc800078e0202 */
[C---:B------:R-:W-:Y:S01]  /*1210*/  @!P1 IMAD.WIDE R14, R17.reuse, 0x4, R4 ;  /* 0x00000004110e9825 */ /* 0x040fe200078e0204 */
[----:B0-----:R0:W-:Y:S04]  /*1220*/  @!P0 STG.E desc[UR18][R22.64], R27 ;  /* 0x0000001b16008986 */ /* 0x0011e8000c101912 */
[----:B------:R-:W2:Y:S01]  /*1230*/  @!P1 LDG.E R24, desc[UR18][R24.64] ;  /* 0x0000001218189981 */ /* 0x000ea2000c1e1900 */
[----:B------:R-:W-:-:S03]  /*1240*/  @!P1 IMAD.WIDE R20, R17, 0x4, R6 ;  /* 0x0000000411149825 */ /* 0x000fc600078e0206 */
[----:B------:R-:W3:Y:S04]  /*1250*/  @!P1 LDG.E R14, desc[UR18][R14.64] ;  /* 0x000000120e0e9981 */ /* 0x000ee8000c1e1900 */
[----:B------:R-:W4:Y:S01]  /*1260*/  @!P1 LDG.E R20, desc[UR18][R20.64] ;  /* 0x0000001214149981 */ /* 0x000f22000c1e1900 */
[----:B0-----:R-:W-:-:S04]  /*1270*/  @!P1 IMAD.WIDE R22, R17, 0x4, R8 ;  /* 0x0000000411169825 */ /* 0x001fc800078e0208 */
        /* <DEDUP_REMOVED lines=21> */
[----:B0-----:R-:W0:Y:S11]  /*13d0*/  @!P0 F2I.TRUNC.NTZ R27, R26 ;  /* 0x0000001a001b8305 */ /* 0x001e36000020f100 */
[----:B------:R-:W-:-:S04]  /*13e0*/  @!P1 IMAD.WIDE R22, R17, 0x4, R2 ;  /* 0x0000000411169825 */ /* 0x000fc800078e0202 */
[C---:B------:R-:W-:Y:S01]  /*13f0*/  @!P1 IMAD.WIDE R12, R17.reuse, 0x4, R4 ;  /* 0x00000004110c9825 */ /* 0x040fe200078e0204 */
[----:B0-----:R0:W-:Y:S04]  /*1400*/  @!P0 STG.E desc[UR18][R18.64], R27 ;  /* 0x0000001b12008986 */ /* 0x0011e8000c101912 */
[----:B------:R-:W2:Y:S01]  /*1410*/  @!P1 LDG.E R22, desc[UR18][R22.64] ;  /* 0x0000001216169981 */ /* 0x000ea2000c1e1900 */
[----:B------:R-:W-:-:S03]  /*1420*/  @!P1 IMAD.WIDE R14, R17, 0x4, R6 ;  /* 0x00000004110e9825 */ /* 0x000fc600078e0206 */
[----:B------:R-:W3:Y:S04]  /*1430*/  @!P1 LDG.E R12, desc[UR18][R12.64] ;  /* 0x000000120c0c9981 */ /* 0x000ee8000c1e1900 */
[----:B------:R-:W4:Y:S01]  /*1440*/  @!P1 LDG.E R14, desc[UR18][R14.64] ;  /* 0x000000120e0e9981 */ /* 0x000f22000c1e1900 */
[----:B------:R-:W-:Y:S01]  /*1450*/  IADD3 R0, PT, PT, R0, 0x4, RZ ;  /* 0x0000000400007810 */ /* 0x000fe20007ffe0ff */
[----:B--2---:R-:W-:-:S04]  /*1460*/  @!P1 IMAD R21, R22, R22, RZ ;  /* 0x0000001616159224 */ /* 0x004fc800078e02ff */
[----:B---3--:R-:W-:-:S04]  /*1470*/  @!P1 IMAD R21, R12, R12, R21 ;  /* 0x0000000c0c159224 */ /* 0x008fc800078e0215 */
[----:B----4-:R-:W-:-:S05]  /*1480*/  @!P1 IMAD R21, R14, R14, R21 ;  /* 0x0000000e0e159224 */ /* 0x010fca00078e0215 */
[----:B------:R-:W-:Y:S01]  /*1490*/  @!P1 I2FP.F32.U32 R24, R21 ;  /* 0x0000001500189245 */ /* 0x000fe20000201000 */
[----:B------:R-:W-:-:S03]  /*14a0*/  @!P1 IMAD.WIDE R20, R17, 0x4, R8 ;  /* 0x0000000411149825 */ /* 0x000fc600078e0208 */
[----:B------:R-:W1:Y:S02]  /*14b0*/  @!P1 F2I.TRUNC.NTZ R25, R24 ;  /* 0x0000001800199305 */ /* 0x000e64000020f100 */
[----:B-1----:R0:W-:Y:S02]  /*14c0*/  @!P1 STG.E desc[UR18][R20.64], R25 ;  /* 0x0000001914009986 */ /* 0x0021e4000c101912 */
.L_x_403:
[----:B------:R-:W-:Y:S05]  /*14d0*/  @!P2 EXIT ;  /* 0x000000000000a94d */ /* 0x000fea0003800000 */
[----:B------:R-:W-:Y:S02]  /*14e0*/  ISETP.NE.AND P0, PT, R16, 0x1, PT ;  /* 0x000000011000780c */ /* 0x000fe40003f05270 */
[----:B------:R-:W-:-:S04]  /*14f0*/  LOP3.LUT R10, R10, 0x1, RZ, 0xc0, !PT ;  /* 0x000000010a0a7812 */ /* 0x000fc800078ec0ff */
[----:B------:R-:W-:-:S07]  /*1500*/  ISETP.NE.U32.AND P2, PT, R10, 0x1, PT ;  /* 0x000000010a00780c */ /* 0x000fce0003f45070 */
[----:B------:R-:W-:Y:S06]  /*1510*/  @!P0 BRA `(.L_x_404) ;  /* 0x00000000007c8947 */ /* 0x000fec0003800000 */
[----:B01234-:R-:W-:-:S04]  /*1520*/  LEA R21, R0, R11, 0x7 ;  /* 0x0000000b00157211 */ /* 0x01ffc800078e38ff */
[----:B------:R-:W-:-:S13]  /*1530*/  ISETP.GE.AND P0, PT, R21, UR12, PT ;  /* 0x0000000c15007c0c */ /* 0x000fda000bf06270 */
[----:B------:R-:W-:-:S04]  /*1540*/  @!P0 IMAD.WIDE R14, R21, 0x4, R2 ;  /* 0x00000004150e8825 */ /* 0x000fc800078e0202 */
[C---:B------:R-:W-:Y:S02]  /*1550*/  @!P0 IMAD.WIDE R16, R21.reuse, 0x4, R4 ;  /* 0x0000000415108825 */ /* 0x040fe400078e0204 */
[----:B------:R-:W2:Y:S02]  /*1560*/  @!P0 LDG.E R14, desc[UR18][R14.64] ;  /* 0x000000120e0e8981 */ /* 0x000ea4000c1e1900 */
[----:B------:R-:W-:Y:S02]  /*1570*/  @!P0 IMAD.WIDE R18, R21, 0x4, R6 ;  /* 0x0000000415128825 */ /* 0x000fe400078e0206 */
[----:B------:R-:W3:Y:S04]  /*1580*/  @!P0 LDG.E R16, desc[UR18][R16.64] ;  /* 0x0000001210108981 */ /* 0x000ee8000c1e1900 */
[----:B------:R-:W4:Y:S01]  /*1590*/  @!P0 LDG.E R18, desc[UR18][R18.64] ;  /* 0x0000001212128981 */ /* 0x000f22000c1e1900 */
[----:B--2---:R-:W-:-:S02]  /*15a0*/  @!P0 IMAD R13, R14, R14, RZ ;  /* 0x0000000e0e0d8224 */ /* 0x004fc400078e02ff */
[----:B------:R-:W-:-:S04]  /*15b0*/  @!P0 IMAD.WIDE R14, R21, 0x4, R8 ;  /* 0x00000004150e8825 */ /* 0x000fc800078e0208 */
        /* <DEDUP_REMOVED lines=13> */
[----:B------:R-:W-:Y:S01]  /*1690*/  @!P1 IMAD.WIDE R12, R13, 0x4, R8 ;  /* 0x000000040d0c9825 */ /* 0x000fe200078e0208 */
[----:B------:R-:W-:-:S03]  /*16a0*/  IADD3 R0, PT, PT, R0, 0x2, RZ ;  /* 0x0000000200007810 */ /* 0x000fc60007ffe0ff */
[----:B--2---:R-:W-:-:S04]  /*16b0*/  @!P1 IMAD R25, R20, R20, RZ ;  /* 0x0000001414199224 */ /* 0x004fc800078e02ff */
[----:B---3--:R-:W-:-:S04]  /*16c0*/  @!P1 IMAD R25, R16, R16, R25 ;  /* 0x0000001010199224 */ /* 0x008fc800078e0219 */
[----:B----4-:R-:W-:-:S05]  /*16d0*/  @!P1 IMAD R25, R18, R18, R25 ;  /* 0x0000001212199224 */ /* 0x010fca00078e0219 */
[----:B------:R-:W-:-:S06]  /*16e0*/  @!P1 I2FP.F32.U32 R25, R25 ;  /* 0x0000001900199245 */ /* 0x000fcc0000201000 */
[----:B------:R-:W1:Y:S02]  /*16f0*/  @!P1 F2I.TRUNC.NTZ R25, R25 ;  /* 0x0000001900199305 */ /* 0x000e64000020f100 */
[----:B-1----:R0:W-:Y:S02]  /*1700*/  @!P1 STG.E desc[UR18][R12.64], R25 ;  /* 0x000000190c009986 */ /* 0x0021e4000c101912 */
.L_x_404:
[----:B------:R-:W-:Y:S05]  /*1710*/  @P2 EXIT ;  /* 0x000000000000294d */ /* 0x000fea0003800000 */
[----:B0-----:R-:W-:-:S04]  /*1720*/  LEA R13, R0, R11, 0x7 ;  /* 0x0000000b000d7211 */ /* 0x001fc800078e38ff */
[----:B------:R-:W-:-:S13]  /*1730*/  ISETP.GE.AND P0, PT, R13, UR12, PT ;  /* 0x0000000c0d007c0c */ /* 0x000fda000bf06270 */
[----:B------:R-:W-:Y:S05]  /*1740*/  @P0 EXIT ;  /* 0x000000000000094d */ /* 0x000fea0003800000 */
[----:B------:R-:W-:-:S04]  /*1750*/  IMAD.WIDE R2, R13, 0x4, R2 ;  /* 0x000000040d027825 */ /* 0x000fc800078e0202 */
[C---:B------:R-:W-:Y:S02]  /*1760*/  IMAD.WIDE R4, R13.reuse, 0x4, R4 ;  /* 0x000000040d047825 */ /* 0x040fe400078e0204 */
[----:B------:R-:W5:Y:S02]  /*1770*/  LDG.E R2, desc[UR18][R2.64] ;  /* 0x0000001202027981 */ /* 0x000f64000c1e1900 */
[C---:B------:R-:W-:Y:S02]  /*1780*/  IMAD.WIDE R6, R13.reuse, 0x4, R6 ;  /* 0x000000040d067825 */ /* 0x040fe400078e0206 */
[----:B------:R-:W2:Y:S04]  /*1790*/  LDG.E R4, desc[UR18][R4.64] ;  /* 0x0000001204047981 */ /* 0x000ea8000c1e1900 */
[----:B------:R-:W3:Y:S01]  /*17a0*/  LDG.E R6, desc[UR18][R6.64] ;  /* 0x0000001206067981 */ /* 0x000ee2000c1e1900 */
[----:B------:R-:W-:-:S04]  /*17b0*/  IMAD.WIDE R8, R13, 0x4, R8 ;  /* 0x000000040d087825 */ /* 0x000fc800078e0208 */
[----:B-----5:R-:W-:-:S04]  /*17c0*/  IMAD R11, R2, R2, RZ ;  /* 0x00000002020b7224 */ /* 0x020fc800078e02ff */
[----:B--2---:R-:W-:-:S04]  /*17d0*/  IMAD R11, R4, R4, R11 ;  /* 0x00000004040b7224 */ /* 0x004fc800078e020b */
[----:B---3--:R-:W-:-:S05]  /*17e0*/  IMAD R11, R6, R6, R11 ;  /* 0x00000006060b7224 */ /* 0x008fca00078e020b */
[----:B------:R-:W-:-:S06]  /*17f0*/  I2FP.F32.U32 R11, R11 ;  /* 0x0000000b000b7245 */ /* 0x000fcc0000201000 */
[----:B------:R-:W0:Y:S02]  /*1800*/  F2I.TRUNC.NTZ R11, R11 ;  /* 0x0000000b000b7305 */ /* 0x000e24000020f100 */
[----:B0-----:R-:W-:Y:S01]  /*1810*/  STG.E desc[UR18][R8.64], R11 ;  /* 0x0000000b08007986 */ /* 0x001fe2000c101912 */
[----:B------:R-:W-:Y:S05]  /*1820*/  EXIT ;  /* 0x000000000000794d */ /* 0x000fea0003800000 */
.L_x_386:
[----:B------:R-:W-:-:S06]  /*1830*/  UISETP.GE.AND UP0, UPT, UR16, 0x1, UPT ;  /* 0x000000011000788c */ /* 0x000fcc000bf06270 */
[----:B------:R-:W-:-:S13]  /*1840*/  PLOP3.LUT P0, PT, PT, PT, UP0, 0x80, 0x8 ;  /* 0x000000000008781c */ /* 0x000fda0003f0f008 */
[----:B0-----:R-:W-:Y:S05]  /*1850*/  @!P0 EXIT ;  /* 0x000000000000894d */ /* 0x001fea0003800000 */
[----:B------:R-:W0:Y:S01]  /*1860*/  S2R R5, SR_TID.X ;  /* 0x0000000000057919 */ /* 0x000e220000002100 */
[----:B------:R-:W-:Y:S01]  /*1870*/  UISETP.GE.U32.AND UP0, UPT, UR16, 0x8, UPT ;  /* 0x000000081000788c */ /* 0x000fe2000bf06070 */
[----:B------:R-:W-:-:S08]  /*1880*/  HFMA2 R0, -RZ, RZ, 0, 0 ;  /* 0x00000000ff007431 */ /* 0x000fd000000001ff */
[----:B------:R-:W-:Y:S05]  /*1890*/  BRA.U !UP0, `(.L_x_405) ;  /* 0x0000000508e87547 */ /* 0x000fea000b800000 */
[----:B------:R-:W1:Y:S01]  /*18a0*/  LDC.64 R2, c[0x0][0x390] ;  /* 0x0000e400ff027b82 */ /* 0x000e620000000a00 */
[----:B------:R-:W-:Y:S01]  /*18b0*/  UIADD3 UR12, UP0, UPT, UR22, 0x600, URZ ;  /* 0x00000600160c7890 */ /* 0x000fe2000ff1e0ff */
[----:B0-----:R-:W-:-:S03]  /*18c0*/  IADD3 R0, PT, PT, R5, 0x80, RZ ;  /* 0x0000008005007810 */ /* 0x001fc60007ffe0ff */
[----:B------:R-:W-:Y:S02]  /*18d0*/  UIADD3 UR14, UP1, UPT, UR12, UR10, URZ ;  /* 0x0000000a0c0e7290 */ /* 0x000fe4000ff3e0ff */
[----:B------:R-:W-:Y:S02]  /*18e0*/  UIADD3.X UR10, UPT, UPT, URZ, UR13, URZ, UP0, !UPT ;  /* 0x0000000dff0a7290 */ /* 0x000fe400087fe4ff */
[----:B------:R-:W-:Y:S02]  /*18f0*/  UIADD3 UR15, UP0, UPT, UR12, UR8, URZ ;  /* 0x000000080c0f7290 */ /* 0x000fe4000ff1e0ff */
[----:B------:R-:W-:Y:S02]  /*1900*/  UIADD3.X UR11, UPT, UPT, UR10, UR11, URZ, UP1, !UPT ;  /* 0x0000000b0a0b7290 */ /* 0x000fe40008ffe4ff */
[----:B------:R-:W-:Y:S02]  /*1910*/  UIADD3.X UR9, UPT, UPT, UR10, UR9, URZ, UP0, !UPT ;  /* 0x000000090a097290 */ /* 0x000fe400087fe4ff */
[----:B------:R-:W-:-:S02]  /*1920*/  UIADD3 UR8, UP0, UPT, UR12, UR4, URZ ;  /* 0x000000040c087290 */ /* 0x000fc4000ff1e0ff */
[----:B------:R-:W-:Y:S02]  /*1930*/  UIADD3 UR6, UP1, UPT, UR12, UR6, URZ ;  /* 0x000000060c067290 */ /* 0x000fe4000ff3e0ff */
[----:B------:R-:W-:Y:S02]  /*1940*/  ULOP3.LUT UR4, UR16, 0x7ffffff8, URZ, 0xc0, !UPT ;  /* 0x7ffffff810047892 */ /* 0x000fe4000f8ec0ff */
[----:B------:R-:W-:Y:S02]  /*1950*/  UIADD3.X UR5, UPT, UPT, UR10, UR5, URZ, UP0, !UPT ;  /* 0x000000050a057290 */ /* 0x000fe400087fe4ff */
[----:B------:R-:W-:Y:S01]  /*1960*/  UIADD3.X UR7, UPT, UPT, UR10, UR7, URZ, UP1, !UPT ;  /* 0x000000070a077290 */ /* 0x000fe20008ffe4ff */
[----:B-1----:R-:W-:Y:S01]  /*1970*/  IMAD.WIDE.U32 R2, R5, 0x4, R2 ;  /* 0x0000000405027825 */ /* 0x002fe200078e0002 */
[----:B------:R-:W-:-:S12]  /*1980*/  UIADD3 UR4, UPT, UPT, -UR4, URZ, URZ ;  /* 0x000000ff04047290 */ /* 0x000fd8000fffe1ff */
.L_x_406:
[----:B-1----:R-:W0:Y:S01]  /*1990*/  S2R R11, SR_TID.X ;  /* 0x00000000000b7919 */ /* 0x002e220000002100 */
[----:B------:R-:W0:Y:S08]  /*19a0*/  LDC.64 R4, c[0x0][0x398] ;  /* 0x0000e600ff047b82 */ /* 0x000e300000000a00 */
[----:B------:R-:W1:Y:S08]  /*19b0*/  LDC.64 R6, c[0x0][0x3a0] ;  /* 0x0000e800ff067b82 */ /* 0x000e700000000a00 */
[----:B------:R-:W2:Y:S01]  /*19c0*/  LDC.64 R8, c[0x0][0x3a8] ;  /* 0x0000ea00ff087b82 */ /* 0x000ea20000000a00 */
[----:B0-----:R-:W-:-:S04]  /*19d0*/  IMAD.WIDE.U32 R4, R11, 0x4, R4 ;  /* 0x000000040b047825 */ /* 0x001fc800078e0004 */
[----:B-1----:R-:W-:Y:S01]  /*19e0*/  IMAD.WIDE.U32 R6, R11, 0x4, R6 ;  /* 0x000000040b067825 */ /* 0x002fe200078e0006 */
[----:B------:R-:W-:-:S03]  /*19f0*/  IADD3 R4, P0, PT, R4, UR22, RZ ;  /* 0x0000001604047c10 */ /* 0x000fc6000ff1e0ff */
[----:B--2---:R-:W-:Y:S01]  /*1a00*/  IMAD.WIDE.U32 R8, R11, 0x4, R8 ;  /* 0x000000040b087825 */ /* 0x004fe200078e0008 */
[----:B------:R-:W-:Y:S02]  /*1a10*/  IADD3 R6, P1, PT, R6, UR22, RZ ;  /* 0x0000001606067c10 */ /* 0x000fe4000ff3e0ff */
[----:B------:R-:W-:Y:S02]  /*1a20*/  IADD3.X R5, PT, PT, R5, UR13, RZ, P0, !PT ;  /* 0x0000000d05057c10 */ /* 0x000fe400087fe4ff */
[----:B------:R-:W-:Y:S02]  /*1a30*/  IADD3 R8, P0, PT, R8, UR22, RZ ;  /* 0x0000001608087c10 */ /* 0x000fe4000ff1e0ff */
[----:B------:R-:W-:Y:S01]  /*1a40*/  IADD3.X R7, PT, PT, R7, UR13, RZ, P1, !PT ;  /* 0x0000000d07077c10 */ /* 0x000fe20008ffe4ff */
[----:B------:R0:W2:Y:S01]  /*1a50*/  LDG.E R4, desc[UR18][R4.64] ;  /* 0x0000001204047981 */ /* 0x0000a2000c1e1900 */
[----:B------:R-:W-:-:S03]  /*1a60*/  IADD3.X R9, PT, PT, R9, UR13, RZ, P0, !PT ;  /* 0x0000000d09097c10 */ /* 0x000fc600087fe4ff */
[----:B------:R1:W3:Y:S04]  /*1a70*/  LDG.E R6, desc[UR18][R6.64] ;  /* 0x0000001206067981 */ /* 0x0002e8000c1e1900 */
[----:B------:R4:W5:Y:S01]  /*1a80*/  LDG.E R8, desc[UR18][R8.64] ;  /* 0x0000001208087981 */ /* 0x000962000c1e1900 */
[----:B------:R-:W-:Y:S02]  /*1a90*/  IADD3 R10, P0, PT, R2, UR22, RZ ;  /* 0x00000016020a7c10 */ /* 0x000fe4000ff1e0ff */
[----:B0-----:R-:W-:Y:S02]  /*1aa0*/  MOV R5, UR11 ;  /* 0x0000000b00057c02 */ /* 0x001fe40008000f00 */
[----:B-1----:R-:W-:Y:S02]  /*1ab0*/  MOV R7, UR5 ;  /* 0x0000000500077c02 */ /* 0x002fe40008000f00 */
[----:B----4-:R-:W-:Y:S01]  /*1ac0*/  MOV R9, UR7 ;  /* 0x0000000700097c02 */ /* 0x010fe20008000f00 */
[----:B--2---:R-:W-:Y:S01]  /*1ad0*/  IMAD R11, R4, R4, RZ ;  /* 0x00000004040b7224 */ /* 0x004fe200078e02ff */
[----:B------:R-:W-:-:S03]  /*1ae0*/  MOV R4, UR14 ;  /* 0x0000000e00047c02 */ /* 0x000fc60008000f00 */
[----:B---3--:R-:W-:Y:S01]  /*1af0*/  IMAD R11, R6, R6, R11 ;  /* 0x00000006060b7224 */ /* 0x008fe200078e020b */
[----:B------:R-:W-:Y:S01]  /*1b00*/  MOV R6, UR8 ;  /* 0x0000000800067c02 */ /* 0x000fe20008000f00 */
[----:B------:R-:W-:-:S04]  /*1b10*/  IMAD.WIDE R4, R0, 0x4, R4 ;  /* 0x0000000400047825 */ /* 0x000fc800078e0204 */
[----:B-----5:R-:W-:Y:S01]  /*1b20*/  IMAD R11, R8, R8, R11 ;  /* 0x00000008080b7224 */ /* 0x020fe200078e020b */
[----:B------:R-:W-:Y:S01]  /*1b30*/  MOV R8, UR6 ;  /* 0x0000000600087c02 */ /* 0x000fe20008000f00 */
[----:B------:R-:W-:-:S03]  /*1b40*/  IMAD.WIDE R6, R0, 0x4, R6 ;  /* 0x0000000400067825 */ /* 0x000fc600078e0206 */
[----:B------:R-:W-:Y:S02]  /*1b50*/  I2FP.F32.U32 R12, R11 ;  /* 0x0000000b000c7245 */ /* 0x000fe40000201000 */
[----:B------:R-:W-:Y:S02]  /*1b60*/  IADD3.X R11, PT, PT, R3, UR13, RZ, P0, !PT ;  /* 0x0000000d030b7c10 */ /* 0x000fe400087fe4ff */
[----:B------:R-:W0:Y:S01]  /*1b70*/  F2I.TRUNC.NTZ R13, R12 ;  /* 0x0000000c000d7305 */ /* 0x000e22000020f100 */
[----:B------:R-:W-:Y:S02]  /*1b80*/  IMAD.WIDE R8, R0, 0x4, R8 ;  /* 0x0000000400087825 */ /* 0x000fe400078e0208 */
[----:B0-----:R0:W-:Y:S04]  /*1b90*/  STG.E desc[UR18][R10.64], R13 ;  /* 0x0000000d0a007986 */ /* 0x0011e8000c101912 */
[----:B------:R-:W2:Y:S04]  /*1ba0*/  LDG.E R12, desc[UR18][R4.64+-0x600] ;  /* 0xfffa0012040c7981 */ /* 0x000ea8000c1e1900 */
[----:B------:R-:W3:Y:S04]  /*1bb0*/  LDG.E R14, desc[UR18][R6.64+-0x600] ;  /* 0xfffa0012060e7981 */ /* 0x000ee8000c1e1900 */
[----:B------:R-:W4:Y:S01]  /*1bc0*/  LDG.E R15, desc[UR18][R8.64+-0x600] ;  /* 0xfffa0012080f7981 */ /* 0x000f22000c1e1900 */
[----:B0-----:R-:W-:Y:S01]  /*1bd0*/  MOV R10, UR15 ;  /* 0x0000000f000a7c02 */ /* 0x001fe20008000f00 */
[----:B--2---:R-:W-:-:S04]  /*1be0*/  IMAD R11, R12, R12, RZ ;  /* 0x0000000c0c0b7224 */ /* 0x004fc800078e02ff */
[----:B---3--:R-:W-:Y:S01]  /*1bf0*/  IMAD R14, R14, R14, R11 ;  /* 0x0000000e0e0e7224 */ /* 0x008fe200078e020b */
[----:B------:R-:W-:-:S03]  /*1c00*/  MOV R11, UR9 ;  /* 0x00000009000b7c02 */ /* 0x000fc60008000f00 */
[----:B----4-:R-:W-:Y:S02]  /*1c10*/  IMAD R14, R15, R15, R14 ;  /* 0x0000000f0f0e7224 */ /* 0x010fe400078e020e */
[----:B------:R-:W-:-:S03]  /*1c20*/  IMAD.WIDE R10, R0, 0x4, R10 ;  /* 0x00000004000a7825 */ /* 0x000fc600078e020a */
[----:B------:R-:W-:-:S04]  /*1c30*/  I2FP.F32.U32 R14, R14 ;  /* 0x0000000e000e7245 */ /* 0x000fc80000201000 */
[----:B------:R-:W0:Y:S02]  /*1c40*/  F2I.TRUNC.NTZ R13, R14 ;  /* 0x0000000e000d7305 */ /* 0x000e24000020f100 */
[----:B0-----:R0:W-:Y:S04]  /*1c50*/  STG.E desc[UR18][R10.64+-0x600], R13 ;  /* 0xfffa000d0a007986 */ /* 0x0011e8000c101912 */
[----:B------:R-:W2:Y:S04]  /*1c60*/  LDG.E R12, desc[UR18][R4.64+-0x400] ;  /* 0xfffc0012040c7981 */ /* 0x000ea8000c1e1900 */
[----:B------:R-:W3:Y:S04]  /*1c70*/  LDG.E R15, desc[UR18][R6.64+-0x400] ;  /* 0xfffc0012060f7981 */ /* 0x000ee8000c1e1900 */
[----:B------:R-:W4:Y:S01]  /*1c80*/  LDG.E R16, desc[UR18][R8.64+-0x400] ;  /* 0xfffc001208107981 */ /* 0x000f22000c1e1900 */
[----:B--2---:R-:W-:-:S04]  /*1c90*/  IMAD R12, R12, R12, RZ ;  /* 0x0000000c0c0c7224 */ /* 0x004fc800078e02ff */
[----:B---3--:R-:W-:-:S04]  /*1ca0*/  IMAD R15, R15, R15, R12 ;  /* 0x0000000f0f0f7224 */ /* 0x008fc800078e020c */
[----:B----4-:R-:W-:-:S05]  /*1cb0*/  IMAD R15, R16, R16, R15 ;  /* 0x00000010100f7224 */ /* 0x010fca00078e020f */
[----:B------:R-:W-:-:S06]  /*1cc0*/  I2FP.F32.U32 R15, R15 ;  /* 0x0000000f000f7245 */ /* 0x000fcc0000201000 */
[----:B------:R-:W1:Y:S02]  /*1cd0*/  F2I.TRUNC.NTZ R15, R15 ;  /* 0x0000000f000f7305 */ /* 0x000e64000020f100 */
[----:B-1----:R1:W-:Y:S04]  /*1ce0*/  STG.E desc[UR18][R10.64+-0x400], R15 ;  /* 0xfffc000f0a007986 */ /* 0x0023e8000c101912 */
[----:B------:R-:W2:Y:S04]  /*1cf0*/  LDG.E R12, desc[UR18][R4.64+-0x200] ;  /* 0xfffe0012040c7981 */ /* 0x000ea8000c1e1900 */
[----:B0-----:R-:W3:Y:S04]  /*1d00*/  LDG.E R13, desc[UR18][R6.64+-0x200] ;  /* 0xfffe0012060d7981 */ /* 0x001ee8000c1e1900 */
[----:B------:R-:W4:Y:S01]  /*1d10*/  LDG.E R14, desc[UR18][R8.64+-0x200] ;  /* 0xfffe0012080e7981 */ /* 0x000f22000c1e1900 */
[----:B--2---:R-:W-:-:S04]  /*1d20*/  IMAD R12, R12, R12, RZ ;  /* 0x0000000c0c0c7224 */ /* 0x004fc800078e02ff */
[----:B---3--:R-:W-:-:S04]  /*1d30*/  IMAD R13, R13, R13, R12 ;  /* 0x0000000d0d0d7224 */ /* 0x008fc800078e020c */
[----:B----4-:R-:W-:-:S05]  /*1d40*/  IMAD R13, R14, R14, R13 ;  /* 0x0000000e0e0d7224 */ /* 0x010fca00078e020d */
[----:B------:R-:W-:-:S06]  /*1d50*/  I2FP.F32.U32 R13, R13 ;  /* 0x0000000d000d7245 */ /* 0x000fcc0000201000 */
[----:B------:R-:W0:Y:S02]  /*1d60*/  F2I.TRUNC.NTZ R13, R13 ;  /* 0x0000000d000d7305 */ /* 0x000e24000020f100 */
[----:B0-----:R0:W-:Y:S04]  /*1d70*/  STG.E desc[UR18][R10.64+-0x200], R13 ;  /* 0xfffe000d0a007986 */ /* 0x0011e8000c101912 */
        /* <DEDUP_REMOVED lines=30> */
[----:B------:R-:W-:Y:S01]  /*1f60*/  UIADD3 UR22, UP0, UPT, UR22, 0x1000, URZ ;  /* 0x0000100016167890 */ /* 0x000fe2000ff1e0ff */
[----:B------:R-:W-:Y:S01]  /*1f70*/  IADD3 R0, PT, PT, R0, 0x400, RZ ;  /* 0x0000040000007810 */ /* 0x000fe20007ffe0ff */
[----:B------:R-:W-:-:S02]  /*1f80*/  UIADD3 UR4, UPT, UPT, UR4, 0x8, URZ ;  /* 0x0000000804047890 */ /* 0x000fc4000fffe0ff */
[----:B------:R-:W-:Y:S02]  /*1f90*/  UIADD3.X UR13, UPT, UPT, URZ, UR13, URZ, UP0, !UPT ;  /* 0x0000000dff0d7290 */ /* 0x000fe400087fe4ff */
[----:B------:R-:W-:Y:S01]  /*1fa0*/  UISETP.NE.AND UP0, UPT, UR4, URZ, UPT ;  /* 0x000000ff0400728c */ /* 0x000fe2000bf05270 */
[----:B--2---:R-:W-:-:S04]  /*1fb0*/  IMAD R12, R12, R12, RZ ;  /* 0x0000000c0c0c7224 */ /* 0x004fc800078e02ff */
[----:B---3--:R-:W-:-:S04]  /*1fc0*/  IMAD R13, R13, R13, R12 ;  /* 0x0000000d0d0d7224 */ /* 0x008fc800078e020c */
[----:B----4-:R-:W-:-:S05]  /*1fd0*/  IMAD R13, R16, R16, R13 ;  /* 0x00000010100d7224 */ /* 0x010fca00078e020d */
[----:B------:R-:W-:-:S06]  /*1fe0*/  I2FP.F32.U32 R13, R13 ;  /* 0x0000000d000d7245 */ /* 0x000fcc0000201000 */
[----:B------:R-:W0:Y:S02]  /*1ff0*/  F2I.TRUNC.NTZ R13, R13 ;  /* 0x0000000d000d7305 */ /* 0x000e24000020f100 */
[----:B0-----:R1:W-:Y:S01]  /*2000*/  STG.E desc[UR18][R10.64+0x600], R13 ;  /* 0x0006000d0a007986 */ /* 0x0013e2000c101912 */
[----:B------:R-:W-:Y:S05]  /*2010*/  BRA.U UP0, `(.L_x_406) ;  /* 0xfffffff9005c7547 */ /* 0x000fea000b83ffff */
[----:B------:R-:W0:Y:S02]  /*2020*/  LDC R0, c[0x0][0x388] ;  /* 0x0000e200ff007b82 */ /* 0x000e240000000800 */
[----:B0-----:R-:W-:-:S07]  /*2030*/  LOP3.LUT R0, R0, 0x7ffffff8, RZ, 0xc0, !PT ;  /* 0x7ffffff800007812 */ /* 0x001fce00078ec0ff */
.L_x_405:
[----:B-1----:R-:W1:Y:S02]  /*2040*/  LDC R10, c[0x0][0x388] ;  /* 0x0000e200ff0a7b82 */ /* 0x002e640000000800 */
[----:B-1----:R-:W-:-:S04]  /*2050*/  LOP3.LUT R6, R10, 0x7, RZ, 0xc0, !PT ;  /* 0x000000070a067812 */ /* 0x002fc800078ec0ff */
[----:B------:R-:W-:-:S13]  /*2060*/  ISETP.NE.AND P0, PT, R6, RZ, PT ;  /* 0x000000ff0600720c */ /* 0x000fda0003f05270 */
[----:B------:R-:W-:Y:S05]  /*2070*/  @!P0 EXIT ;  /* 0x000000000000894d */ /* 0x000fea0003800000 */
[----:B------:R-:W-:Y:S01]  /*2080*/  SHF.L.U32 R2, R10, 0x7, RZ ;  /* 0x000000070a027819 */ /* 0x000fe200000006ff */
[----:B------:R-:W1:Y:S01]  /*2090*/  LDCU.128 UR4, c[0x0][0x3a0] ;  /* 0x00007400ff0477ac */ /* 0x000e620008000c00 */
[----:B------:R-:W2:Y:S01]  /*20a0*/  S2R R11, SR_TID.X ;  /* 0x00000000000b7919 */ /* 0x000ea20000002100 */
[----:B------:R-:W-:Y:S01]  /*20b0*/  ISETP.GE.U32.AND P0, PT, R6, 0x4, PT ;  /* 0x000000040600780c */ /* 0x000fe20003f06070 */
[----:B------:R-:W3:Y:S01]  /*20c0*/  LDCU.128 UR8, c[0x0][0x390] ;  /* 0x00007200ff0877ac */ /* 0x000ee20008000c00 */
[----:B------:R-:W-:Y:S01]  /*20d0*/  SHF.R.S32.HI R4, RZ, 0x1f, R2 ;  /* 0x0000001fff047819 */ /* 0x000fe20000011402 */
[----:B------:R-:W-:Y:S01]  /*20e0*/  IMAD.WIDE.U32 R2, R2, UR20, RZ ;  /* 0x0000001402027c25 */ /* 0x000fe2000f8e00ff */
[----:B------:R-:W-:-:S03]  /*20f0*/  LOP3.LUT R22, R10, 0x3, RZ, 0xc0, !PT ;  /* 0x000000030a167812 */ /* 0x000fc600078ec0ff */
[----:B0-----:R-:W-:Y:S01]  /*2100*/  IMAD R5, R4, UR20, RZ ;  /* 0x0000001404057c24 */ /* 0x001fe2000f8e02ff */
[----:B------:R-:W-:-:S04]  /*2110*/  SHF.L.U32 R8, R2, 0x2, RZ ;  /* 0x0000000202087819 */ /* 0x000fc800000006ff */
[----:B------:R-:W-:Y:S02]  /*2120*/  IADD3 R5, PT, PT, R3, R5, RZ ;  /* 0x0000000503057210 */ /* 0x000fe40007ffe0ff */
[----:B-1----:R-:W-:Y:S02]  /*2130*/  IADD3 R4, P2, PT, R8, UR6, RZ ;  /* 0x0000000608047c10 */ /* 0x002fe4000ff5e0ff */
[----:B------:R-:W-:Y:S02]  /*2140*/  SHF.L.U64.HI R9, R2, 0x2, R5 ;  /* 0x0000000202097819 */ /* 0x000fe40000010205 */
[C---:B------:R-:W-:Y:S02]  /*2150*/  IADD3 R2, P1, PT, R8.reuse, UR4, RZ ;  /* 0x0000000408027c10 */ /* 0x040fe4000ff3e0ff */
[C---:B---3--:R-:W-:Y:S02]  /*2160*/  IADD3 R6, P3, PT, R8.reuse, UR8, RZ ;  /* 0x0000000808067c10 */ /* 0x048fe4000ff7e0ff */
[----:B------:R-:W-:-:S02]  /*2170*/  IADD3 R8, P4, PT, R8, UR10, RZ ;  /* 0x0000000a08087c10 */ /* 0x000fc4000ff9e0ff */
[C---:B------:R-:W-:Y:S02]  /*2180*/  IADD3.X R3, PT, PT, R9.reuse, UR5, RZ, P1, !PT ;  /* 0x0000000509037c10 */ /* 0x040fe40008ffe4ff */
[C---:B------:R-:W-:Y:S02]  /*2190*/  IADD3.X R5, PT, PT, R9.reuse, UR7, RZ, P2, !PT ;  /* 0x0000000709057c10 */ /* 0x040fe400097fe4ff */
[C---:B------:R-:W-:Y:S02]  /*21a0*/  IADD3.X R7, PT, PT, R9.reuse, UR9, RZ, P3, !PT ;  /* 0x0000000909077c10 */ /* 0x040fe40009ffe4ff */
[----:B------:R-:W-:Y:S02]  /*21b0*/  IADD3.X R9, PT, PT, R9, UR11, RZ, P4, !PT ;  /* 0x0000000b09097c10 */ /* 0x000fe4000a7fe4ff */
[----:B------:R-:W-:Y:S01]  /*21c0*/  ISETP.NE.AND P1, PT, R22, RZ, PT ;  /* 0x000000ff1600720c */ /* 0x000fe20003f25270 */
[----:B--2---:R-:W-:-:S12]  /*21d0*/  @!P0 BRA `(.L_x_407) ;  /* 0x0000000000a88947 */ /* 0x004fd80003800000 */
[----:B------:R-:W-:-:S05]  /*21e0*/  LEA R19, R0, R11, 0x7 ;  /* 0x0000000b00137211 */ /* 0x000fca00078e38ff */
[----:B------:R-:W-:-:S04]  /*21f0*/  IMAD.WIDE R16, R19, 0x4, R8 ;  /* 0x0000000413107825 */ /* 0x000fc800078e0208 */
[C---:B------:R-:W-:Y:S01]  /*2200*/  IMAD.WIDE R12, R19.reuse, 0x4, R2 ;  /* 0x00000004130c7825 */ /* 0x040fe200078e0202 */
[----:B------:R-:W2:Y:S03]  /*2210*/  LDG.E R18, desc[UR18][R16.64] ;  /* 0x0000001210127981 */ /* 0x000ea6000c1e1900 */
[----:B------:R-:W-:Y:S01]  /*2220*/  IMAD.WIDE R14, R19, 0x4, R4 ;  /* 0x00000004130e7825 */ /* 0x000fe200078e0204 */
[----:B------:R-:W3:Y:S04]  /*2230*/  LDG.E R20, desc[UR18][R12.64] ;  /* 0x000000120c147981 */ /* 0x000ee8000c1e1900 */
[----:B------:R-:W4:Y:S01]  /*2240*/  LDG.E R21, desc[UR18][R14.64] ;  /* 0x000000120e157981 */ /* 0x000f22000c1e1900 */
[----:B--2---:R-:W-:-:S02]  /*2250*/  IMAD R23, R18, R18, RZ ;  /* 0x0000001212177224 */ /* 0x004fc400078e02ff */
[----:B------:R-:W-:-:S04]  /*2260*/  IMAD.WIDE R18, R19, 0x4, R6 ;  /* 0x0000000413127825 */ /* 0x000fc800078e0206 */
[----:B---3--:R-:W-:-:S04]  /*2270*/  IMAD R20, R20, R20, R23 ;  /* 0x0000001414147224 */ /* 0x008fc800078e0217 */
[----:B----4-:R-:W-:-:S05]  /*2280*/  IMAD R20, R21, R21, R20 ;  /* 0x0000001515147224 */ /* 0x010fca00078e0214 */
        /* <DEDUP_REMOVED lines=18> */
[----:B------:R-:W-:-:S04]  /*23b0*/  I2FP.F32.U32 R20, R20 ;  /* 0x0000001400147245 */ /* 0x000fc80000201000 */
[----:B------:R-:W0:Y:S02]  /*23c0*/  F2I.TRUNC.NTZ R21, R20 ;  /* 0x0000001400157305 */ /* 0x000e24000020f100 */
[----:B0-----:R0:W-:Y:S04]  /*23d0*/  STG.E desc[UR18][R18.64+0x400], R21 ;  /* 0x0004001512007986 */ /* 0x0011e8000c101912 */
[----:B------:R-:W2:Y:S04]  /*23e0*/  LDG.E R24, desc[UR18][R16.64+0x600] ;  /* 0x0006001210187981 */ /* 0x000ea8000c1e1900 */
[----:B-1----:R-:W3:Y:S04]  /*23f0*/  LDG.E R23, desc[UR18][R12.64+0x600] ;  /* 0x000600120c177981 */ /* 0x002ee8000c1e1900 */
[----:B------:R-:W4:Y:S01]  /*2400*/  LDG.E R25, desc[UR18][R14.64+0x600] ;  /* 0x000600120e197981 */ /* 0x000f22000c1e1900 */
[----:B------:R-:W-:Y:S01]  /*2410*/  IADD3 R0, PT, PT, R0, 0x4, RZ ;  /* 0x0000000400007810 */ /* 0x000fe20007ffe0ff */
[----:B--2---:R-:W-:-:S04]  /*2420*/  IMAD R24, R24, R24, RZ ;  /* 0x0000001818187224 */ /* 0x004fc800078e02ff */
[----:B---3--:R-:W-:-:S04]  /*2430*/  IMAD R24, R23, R23, R24 ;  /* 0x0000001717187224 */ /* 0x008fc800078e0218 */
[----:B----4-:R-:W-:-:S05]  /*2440*/  IMAD R24, R25, R25, R24 ;  /* 0x0000001919187224 */ /* 0x010fca00078e0218 */
[----:B------:R-:W-:-:S04]  /*2450*/  I2FP.F32.U32 R24, R24 ;  /* 0x0000001800187245 */ /* 0x000fc80000201000 */
[----:B------:R-:W1:Y:S02]  /*2460*/  F2I.TRUNC.NTZ R23, R24 ;  /* 0x0000001800177305 */ /* 0x000e64000020f100 */
[----:B-1----:R0:W-:Y:S02]  /*2470*/  STG.E desc[UR18][R18.64+0x600], R23 ;  /* 0x0006001712007986 */ /* 0x0021e4000c101912 */
.L_x_407:
[----:B------:R-:W-:Y:S05]  /*2480*/  @!P1 EXIT ;  /* 0x000000000000994d */ /* 0x000fea0003800000 */
[----:B------:R-:W-:Y:S02]  /*2490*/  ISETP.NE.AND P0, PT, R22, 0x1, PT ;  /* 0x000000011600780c */ /* 0x000fe40003f05270 */
[----:B------:R-:W-:-:S04]  /*24a0*/  LOP3.LUT R10, R10, 0x1, RZ, 0xc0, !PT ;  /* 0x000000010a0a7812 */ /* 0x000fc800078ec0ff */
[----:B------:R-:W-:-:S07]  /*24b0*/  ISETP.NE.U32.AND P1, PT, R10, 0x1, PT ;  /* 0x000000010a00780c */ /* 0x000fce0003f25070 */
[----:B------:R-:W-:Y:S06]  /*24c0*/  @!P0 BRA `(.L_x_408) ;  /* 0x0000000000608947 */ /* 0x000fec0003800000 */
[----:B0-----:R-:W-:-:S05]  /*24d0*/  LEA R23, R0, R11, 0x7 ;  /* 0x0000000b00177211 */ /* 0x001fca00078e38ff */
[----:B------:R-:W-:-:S04]  /*24e0*/  IMAD.WIDE R16, R23, 0x4, R8 ;  /* 0x0000000417107825 */ /* 0x000fc800078e0208 */
[C---:B------:R-:W-:Y:S01]  /*24f0*/  IMAD.WIDE R12, R23.reuse, 0x4, R2 ;  /* 0x00000004170c7825 */ /* 0x040fe200078e0202 */
[----:B------:R-:W2:Y:S03]  /*2500*/  LDG.E R10, desc[UR18][R16.64] ;  /* 0x00000012100a7981 */ /* 0x000ea6000c1e1900 */
[----:B------:R-:W-:Y:S01]  /*2510*/  IMAD.WIDE R14, R23, 0x4, R4 ;  /* 0x00000004170e7825 */ /* 0x000fe200078e0204 */
[----:B------:R-:W3:Y:S04]  /*2520*/  LDG.E R18, desc[UR18][R12.64] ;  /* 0x000000120c127981 */ /* 0x000ee8000c1e1900 */
[----:B------:R-:W4:Y:S01]  /*2530*/  LDG.E R19, desc[UR18][R14.64] ;  /* 0x000000120e137981 */ /* 0x000f22000c1e1900 */
[----:B--2---:R-:W-:-:S04]  /*2540*/  IMAD R21, R10, R10, RZ ;  /* 0x0000000a0a157224 */ /* 0x004fc800078e02ff */
[----:B---3--:R-:W-:-:S04]  /*2550*/  IMAD R18, R18, R18, R21 ;  /* 0x0000001212127224 */ /* 0x008fc800078e0215 */
[----:B----4-:R-:W-:-:S05]  /*2560*/  IMAD R18, R19, R19, R18 ;  /* 0x0000001313127224 */ /* 0x010fca00078e0212 */
[----:B------:R-:W-:Y:S01]  /*2570*/  I2FP.F32.U32 R10, R18 ;  /* 0x00000012000a7245 */ /* 0x000fe20000201000 */
[----:B------:R-:W-:-:S03]  /*2580*/  IMAD.WIDE R18, R23, 0x4, R6 ;  /* 0x0000000417127825 */ /* 0x000fc600078e0206 */
[----:B------:R-:W0:Y:S02]  /*2590*/  F2I.TRUNC.NTZ R21, R10 ;  /* 0x0000000a00157305 */ /* 0x000e24000020f100 */
[----:B0-----:R1:W-:Y:S04]  /*25a0*/  STG.E desc[UR18][R18.64], R21 ;  /* 0x0000001512007986 */ /* 0x0013e8000c101912 */
[----:B------:R-:W2:Y:S04]  /*25b0*/  LDG.E R16, desc[UR18][R16.64+0x200] ;  /* 0x0002001210107981 */ /* 0x000ea8000c1e1900 */
[----:B------:R-:W3:Y:S04]  /*25c0*/  LDG.E R20, desc[UR18][R12.64+0x200] ;  /* 0x000200120c147981 */ /* 0x000ee8000c1e1900 */
[----:B------:R-:W4:Y:S01]  /*25d0*/  LDG.E R22, desc[UR18][R14.64+0x200] ;  /* 0x000200120e167981 */ /* 0x000f22000c1e1900 */
[----:B------:R-:W-:Y:S01]  /*25e0*/  IADD3 R0, PT, PT, R0, 0x2, RZ ;  /* 0x0000000200007810 */ /* 0x000fe20007ffe0ff */
[----:B--2---:R-:W-:-:S04]  /*25f0*/  IMAD R23, R16, R16, RZ ;  /* 0x0000001010177224 */ /* 0x004fc800078e02ff */
[----:B---3--:R-:W-:-:S04]  /*2600*/  IMAD R23, R20, R20, R23 ;  /* 0x0000001414177224 */ /* 0x008fc800078e0217 */
[----:B----4-:R-:W-:-:S05]  /*2610*/  IMAD R23, R22, R22, R23 ;  /* 0x0000001616177224 */ /* 0x010fca00078e0217 */
[----:B------:R-:W-:-:S06]  /*2620*/  I2FP.F32.U32 R23, R23 ;  /* 0x0000001700177245 */ /* 0x000fcc0000201000 */
[----:B------:R-:W0:Y:S02]  /*2630*/  F2I.TRUNC.NTZ R23, R23 ;  /* 0x0000001700177305 */ /* 0x000e24000020f100 */
[----:B0-----:R1:W-:Y:S02]  /*2640*/  STG.E desc[UR18][R18.64+0x200], R23 ;  /* 0x0002001712007986 */ /* 0x0013e4000c101912 */
.L_x_408:
[----:B------:R-:W-:Y:S05]  /*2650*/  @P1 EXIT ;  /* 0x000000000000194d */ /* 0x000fea0003800000 */
[----:B------:R-:W-:-:S05]  /*2660*/  LEA R11, R0, R11, 0x7 ;  /* 0x0000000b000b7211 */ /* 0x000fca00078e38ff */
[----:B------:R-:W-:-:S04]  /*2670*/  IMAD.WIDE R8, R11, 0x4, R8 ;  /* 0x000000040b087825 */ /* 0x000fc800078e0208 */
[C---:B------:R-:W-:Y:S02]  /*2680*/  IMAD.WIDE R2, R11.reuse, 0x4, R2 ;  /* 0x000000040b027825 */ /* 0x040fe400078e0202 */
[----:B------:R-:W2:Y:S02]  /*2690*/  LDG.E R8, desc[UR18][R8.64] ;  /* 0x0000001208087981 */ /* 0x000ea4000c1e1900 */
[C---:B------:R-:W-:Y:S02]  /*26a0*/  IMAD.WIDE R4, R11.reuse, 0x4, R4 ;  /* 0x000000040b047825 */ /* 0x040fe400078e0204 */
[----:B------:R-:W3:Y:S04]  /*26b0*/  LDG.E R2, desc[UR18][R2.64] ;  /* 0x0000001202027981 */ /* 0x000ee8000c1e1900 */
[----:B------:R-:W4:Y:S01]  /*26c0*/  LDG.E R4, desc[UR18][R4.64] ;  /* 0x0000001204047981 */ /* 0x000f22000c1e1900 */
[----:B------:R-:W-:-:S04]  /*26d0*/  IMAD.WIDE R6, R11, 0x4, R6 ;  /* 0x000000040b067825 */ /* 0x000fc800078e0206 */
[----:B--2---:R-:W-:-:S04]  /*26e0*/  IMAD R13, R8, R8, RZ ;  /* 0x00000008080d7224 */ /* 0x004fc800078e02ff */
[----:B---3--:R-:W-:-:S04]  /*26f0*/  IMAD R13, R2, R2, R13 ;  /* 0x00000002020d7224 */ /* 0x008fc800078e020d */
[----:B----4-:R-:W-:-:S05]  /*2700*/  IMAD R13, R4, R4, R13 ;  /* 0x00000004040d7224 */ /* 0x010fca00078e020d */
[----:B------:R-:W-:-:S06]  /*2710*/  I2FP.F32.U32 R13, R13 ;  /* 0x0000000d000d7245 */ /* 0x000fcc0000201000 */
[----:B------:R-:W2:Y:S02]  /*2720*/  F2I.TRUNC.NTZ R13, R13 ;  /* 0x0000000d000d7305 */ /* 0x000ea4000020f100 */
[----:B--2---:R-:W-:Y:S01]  /*2730*/  STG.E desc[UR18][R6.64], R13 ;  /* 0x0000000d06007986 */ /* 0x004fe2000c101912 */
[----:B------:R-:W-:Y:S05]  /*2740*/  EXIT ;  /* 0x000000000000794d */ /* 0x000fea0003800000 */
.L_x_409:
        /* <DEDUP_REMOVED lines=11> */
.L_x_431:


//--------------------- .text._ZN3cub18CUB_300001_SM_10006detail9transform16transform_kernelINS2_10policy_hubILb1EN4cuda3std3__45tupleIJN6thrust24THRUST_300001_SM_1000_NS12zip_iteratorINS8_IJNSA_6detail15normal_iteratorINSA_10device_ptrIiEEEESG_SG_EEEEEEEEE10policy1000Ei12distSqrFunctSG_JSI_EEEvT0_iT1_T2_DpNS2_10kernel_argIT3_EE --------------------------
	.section	.text._ZN3cub18CUB_300001_SM_10006detail9transform16transform_kernelINS2_10policy_hubILb1EN4cuda3std3__45tupleIJN6thrust24THRUST_300001_SM_1000_NS12zip_iteratorINS8_IJNSA_6detail15normal_iteratorINSA_10device_ptrIiEEEESG_SG_EEEEEEEEE10policy1000Ei12distSqrFunctSG_JSI_EEEvT0_iT1_T2_DpNS2_10kernel_argIT3_EE,"ax",@progbits
	.align	128
        .global         _ZN3cub18CUB_300001_SM_10006detail9transform16transform_kernelINS2_10policy_hubILb1EN4cuda3std3__45tupleIJN6thrust24THRUST_300001_SM_1000_NS12zip_iteratorINS8_IJNSA_6detail15normal_iteratorINSA_10device_ptrIiEEEESG_SG_EEEEEEEEE10policy1000Ei12distSqrFunctSG_JSI_EEEvT0_iT1_T2_DpNS2_10kernel_argIT3_EE
        .type           _ZN3cub18CUB_300001_SM_10006detail9transform16transform_kernelINS2_10policy_hubILb1EN4cuda3std3__45tupleIJN6thrust24THRUST_300001_SM_1000_NS12zip_iteratorINS8_IJNSA_6detail15normal_iteratorINSA_10device_ptrIiEEEESG_SG_EEEEEEEEE10policy1000Ei12distSqrFunctSG_JSI_EEEvT0_iT1_T2_DpNS2_10kernel_argIT3_EE,@function
        .size           _ZN3cub18CUB_300001_SM_10006detail9transform16transform_kernelINS2_10policy_hubILb1EN4cuda3std3__45tupleIJN6thrust24THRUST_300001_SM_1000_NS12zip_iteratorINS8_IJNSA_6detail15normal_iteratorINSA_10device_ptrIiEEEESG_SG_EEEEEEEEE10policy1000Ei12distSqrFunctSG_JSI_EEEvT0_iT1_T2_DpNS2_10kernel_argIT3_EE,(.L_x_432 - _ZN3cub18CUB_300001_SM_10006detail9transform16transform_kernelINS2_10policy_hubILb1EN4cuda3std3__45tupleIJN6thrust24THRUST_300001_SM_1000_NS12zip_iteratorINS8_IJNSA_6detail15normal_iteratorINSA_10device_ptrIiEEEESG_SG_EEEEEEEEE10policy1000Ei12distSqrFunctSG_JSI_EEEvT0_iT1_T2_DpNS2_10kernel_argIT3_EE)
        .other          _ZN3cub18CUB_300001_SM_10006detail9transform16transform_kernelINS2_10policy_hubILb1EN4cuda3std3__45tupleIJN6thrust24THRUST_300001_SM_1000_NS12zip_iteratorINS8_IJNSA_6detail15normal_iteratorINSA_10device_ptrIiEEEESG_SG_EEEEEEEEE10policy1000Ei12distSqrFunctSG_JSI_EEEvT0_iT1_T2_DpNS2_10kernel_argIT3_EE,@"STO_CUDA_ENTRY STV_DEFAULT"
_ZN3cub18CUB_300001_SM_10006detail9transform16transform_kernelINS2_10policy_hubILb1EN4cuda3std3__45tupleIJN6thrust24THRUST_300001_SM_1000_NS12zip_iteratorINS8_IJNSA_6detail15normal_iteratorINSA_10device_ptrIiEEEESG_SG_EEEEEEEEE10policy1000Ei12distSqrFunctSG_JSI_EEEvT0_iT1_T2_DpNS2_10kernel_argIT3_EE:
.text._ZN3cub18CUB_300001_SM_10006detail9transform16transform_kernelINS2_10policy_hubILb1EN4cuda3std3__45tupleIJN6thrust24THRUST_300001_SM_1000_NS12zip_iteratorINS8_IJNSA_6detail15normal_iteratorINSA_10device_ptrIiEEEESG_SG_EEEEEEEEE10policy1000Ei12distSqrFunctSG_JSI_EEEvT0_iT1_T2_DpNS2_10kernel_argIT3_EE:
[----:B------:R-:W-:Y:S08]  /*0000*/  LDC R1, c[0x0][0x37c] ;  /* 0x0000df00ff017b82 */ /* 0x000ff00000000800 */
[----:B------:R-:W0:Y:S01]  /*0010*/  S2UR UR12, SR_CTAID.X ;  /* 0x00000000000c79c3 */ /* 0x000e220000002500 */
[----:B------:R-:W1:Y:S01]  /*0020*/  LDCU.64 UR16, c[0x0][0x380] ;  /* 0x00007000ff1077ac */ /* 0x000e620008000a00 */
[----:B------:R-:W2:Y:S01]  /*0030*/  LDCU.128 UR8, c[0x0][0x390] ;  /* 0x00007200ff0877ac */ /* 0x000ea20008000c00 */
[----:B------:R-:W3:Y:S01]  /*0040*/  LDCU.128 UR4, c[0x0][0x3a0] ;  /* 0x00007400ff0477ac */ /* 0x000ee20008000c00 */
[----:B------:R-:W4:Y:S01]  /*0050*/  LDCU.64 UR22, c[0x0][0x358] ;  /* 0x00006b00ff1677ac */ /* 0x000f220008000a00 */
[----:B-1----:R-:W-:-:S04]  /*0060*/  USHF.L.U32 UR14, UR17, 0x7, URZ ;  /* 0x00000007110e7899 */ /* 0x002fc800080006ff */
[----:B0-----:R-:W-:-:S04]  /*0070*/  UIMAD UR12, UR14, UR12, URZ ;  /* 0x0000000c0e0c72a4 */ /* 0x001fc8000f8e02ff */
[----:B------:R-:W-:Y:S02]  /*0080*/  UIADD3 UR15, UPT, UPT, -UR12, UR16, URZ ;  /* 0x000000100c0f7290 */ /* 0x000fe4000fffe1ff */
[----:B------:R-:W-:Y:S02]  /*0090*/  UIMAD.WIDE UR12, UR12, 0x4, URZ ;  /* 0x000000040c0c78a5 */ /* 0x000fe4000f8e02ff */
[----:B------:R-:W-:Y:S02]  /*00a0*/  UISETP.LT.AND UP5, UPT, UR14, UR15, UPT ;  /* 0x0000000f0e00728c */ /* 0x000fe4000bfa1270 */
[----:B------:R-:W-:Y:S02]  /*00b0*/  UISETP.GT.AND UP0, UPT, UR14, UR15, UPT ;  /* 0x0000000f0e00728c */ /* 0x000fe4000bf04270 */
[----:B--2---:R-:W-:Y:S02]  /*00c0*/  UIADD3 UR16, UP1, UPT, UR12, UR10, URZ ;  /* 0x0000000a0c107290 */ /* 0x004fe4000ff3e0ff */
[----:B---3--:R-:W-:-:S02]  /*00d0*/  UIADD3 UR20, UP2, UPT, UR12, UR4, URZ ;  /* 0x000000040c147290 */ /* 0x008fc4000ff5e0ff */
[----:B------:R-:W-:Y:S02]  /*00e0*/  UIADD3 UR24, UP3, UPT, UR12, UR6, URZ ;  /* 0x000000060c187290 */ /* 0x000fe4000ff7e0ff */
[----:B------:R-:W-:Y:S01]  /*00f0*/  USEL UR14, UR14, UR15, UP5 ;  /* 0x0000000f0e0e7287 */ /* 0x000fe2000a800000 */
[----:B------:R-:W-:Y:S01]  /*0100*/  MOV R6, UR16 ;  /* 0x0000001000067c02 */ /* 0x000fe20008000f00 */
[----:B------:R-:W-:Y:S01]  /*0110*/  UIADD3.X UR15, UPT, UPT, UR13, UR11, URZ, UP1, !UPT ;  /* 0x0000000b0d0f7290 */ /* 0x000fe20008ffe4ff */
[----:B------:R-:W-:Y:S01]  /*0120*/  MOV R4, UR20 ;  /* 0x0000001400047c02 */ /* 0x000fe20008000f00 */
[----:B------:R-:W-:Y:S01]  /*0130*/  UIADD3.X UR21, UPT, UPT, UR13, UR5, URZ, UP2, !UPT ;  /* 0x000000050d157290 */ /* 0x000fe200097fe4ff */
[----:B------:R-:W-:Y:S01]  /*0140*/  MOV R2, UR24 ;  /* 0x0000001800027c02 */ /* 0x000fe20008000f00 */
[----:B------:R-:W-:Y:S02]  /*0150*/  UIADD3.X UR25, UPT, UPT, UR13, UR7, URZ, UP3, !UPT ;  /* 0x000000070d197290 */ /* 0x000fe40009ffe4ff */
[----:B------:R-:W-:Y:S01]  /*0160*/  UIADD3 UR18, UP4, UPT, UR12, UR8, URZ ;  /* 0x000000080c127290 */ /* 0x000fe2000ff9e0ff */
[----:B------:R-:W-:-:S02]  /*0170*/  MOV R7, UR15 ;  /* 0x0000000f00077c02 */ /* 0x000fc40008000f00 */
[----:B------:R-:W-:Y:S01]  /*0180*/  MOV R5, UR21 ;  /* 0x0000001500057c02 */ /* 0x000fe20008000f00 */
[----:B------:R-:W-:Y:S01]  /*0190*/  UIADD3.X UR19, UPT, UPT, UR13, UR9, URZ, UP4, !UPT ;  /* 0x000000090d137290 */ /* 0x000fe2000a7fe4ff */
[----:B------:R-:W-:Y:S01]  /*01a0*/  MOV R3, UR25 ;  /* 0x0000001900037c02 */ /* 0x000fe20008000f00 */
[----:B----4-:R-:W-:Y:S10]  /*01b0*/  BRA.U UP0, `(.L_x_410) ;  /* 0x0000000d00987547 */ /* 0x010ff4000b800000 */
[----:B------:R-:W-:-:S06]  /*01c0*/  UISETP.GE.AND UP0, UPT, UR17, 0x1, UPT ;  /* 0x000000011100788c */ /* 0x000fcc000bf06270 */
[----:B------:R-:W-:-:S13]  /*01d0*/  PLOP3.LUT P0, PT, PT, PT, UP0, 0x80, 0x8 ;  /* 0x000000000008781c */ /* 0x000fda0003f0f008 */
[----:B------:R-:W-:Y:S05]  /*01e0*/  @!P0 EXIT ;  /* 0x000000000000894d */ /* 0x000fea0003800000 */
[----:B------:R-:W0:Y:S01]  /*01f0*/  S2R R11, SR_TID.X ;  /* 0x00000000000b7919 */ /* 0x000e220000002100 */
[----:B------:R-:W-:Y:S01]  /*0200*/  UISETP.GE.U32.AND UP0, UPT, UR17, 0x8, UPT ;  /* 0x000000081100788c */ /* 0x000fe2000bf06070 */
[----:B------:R-:W-:Y:S01]  /*0210*/  HFMA2 R9, -RZ, RZ, 0, 0 ;  /* 0x00000000ff097431 */ /* 0x000fe200000001ff */
[----:B------:R-:W-:-:S07]  /*0220*/  ULOP3.LUT UR20, UR17, 0x7, URZ, 0xc0, !UPT ;  /* 0x0000000711147892 */ /* 0x000fce000f8ec0ff */
[----:B------:R-:W-:Y:S05]  /*0230*/  BRA.U !UP0, `(.L_x_411) ;  /* 0x0000000508f07547 */ /* 0x000fea000b800000 */
[----:B------:R-:W1:Y:S01]  /*0240*/  LDC.64 R8, c[0x0][0x390] ;  /* 0x0000e400ff087b82 */ /* 0x000e620000000a00 */
[----:B------:R-:W-:Y:S01]  /*0250*/  UMOV UR14, UR12 ;  /* 0x0000000c000e7c82 */ /* 0x000fe20008000000 */
[----:B0-----:R-:W-:Y:S01]  /*0260*/  IADD3 R0, PT, PT, R11, 0x80, RZ ;  /* 0x000000800b007810 */ /* 0x001fe20007ffe0ff */
[----:B------:R-:W-:-:S04]  /*0270*/  UIADD3 UR12, UP0, UPT, UR14, 0x600, URZ ;  /* 0x000006000e0c7890 */ /* 0x000fc8000ff1e0ff */
        /* <DEDUP_REMOVED lines=8> */
[----:B------:R-:W-:Y:S01]  /*0300*/  UIADD3.X UR5, UPT, UPT, UR10, UR5, URZ, UP0, !UPT ;  /* 0x000000050a057290 */ /* 0x000fe200087fe4ff */
[----:B-1----:R-:W-:Y:S01]  /*0310*/  IMAD.WIDE.U32 R8, R11, 0x4, R8 ;  /* 0x000000040b087825 */ /* 0x002fe200078e0008 */
[----:B------:R-:W-:Y:S02]  /*0320*/  UIADD3.X UR7, UPT, UPT, UR10, UR7, URZ, UP1, !UPT ;  /* 0x000000070a077290 */ /* 0x000fe40008ffe4ff */
[----:B------:R-:W-:-:S12]  /*0330*/  UIADD3 UR4, UPT, UPT, -UR4, URZ, URZ ;  /* 0x000000ff04047290 */ /* 0x000fd8000fffe1ff */
.L_x_412:
        /* <DEDUP_REMOVED lines=105> */
[----:B------:R-:W0:Y:S02]  /*09d0*/  LDCU UR17, c[0x0][0x384] ;  /* 0x00007080ff1177ac */ /* 0x000e240008000800 */
[----:B0-----:R-:W-:-:S06]  /*09e0*/  ULOP3.LUT UR4, UR17, 0x7ffffff8, URZ, 0xc0, !UPT ;  /* 0x7ffffff811047892 */ /* 0x001fcc000f8ec0ff */
[----:B------:R-:W-:-:S07]  /*09f0*/  MOV R9, UR4 ;  /* 0x0000000400097c02 */ /* 0x000fce0008000f00 */
.L_x_411:
[----:B------:R-:W-:-:S13]  /*0a00*/  ISETP.NE.AND P0, PT, RZ, UR20, PT ;  /* 0x00000014ff007c0c */ /* 0x000fda000bf05270 */
[----:B------:R-:W-:Y:S05]  /*0a10*/  @!P0 EXIT ;  /* 0x000000000000894d */ /* 0x000fea0003800000 */
[----:B------:R-:W2:Y:S01]  /*0a20*/  S2R R0, SR_TID.X ;  /* 0x0000000000007919 */ /* 0x000ea20000002100 */
[----:B------:R-:W-:Y:S02]  /*0a30*/  UISETP.GE.U32.AND UP0, UPT, UR20, 0x4, UPT ;  /* 0x000000041400788c */ /* 0x000fe4000bf06070 */
[----:B------:R-:W-:-:S07]  /*0a40*/  ULOP3.LUT UR4, UR17, 0x3, URZ, 0xc0, !UPT ;  /* 0x0000000311047892 */ /* 0x000fce000f8ec0ff */
[----:B------:R-:W-:Y:S05]  /*0a50*/  BRA.U !UP0, `(.L_x_413) ;  /* 0x0000000108ac7547 */ /* 0x000fea000b800000 */
[----:B-12---:R-:W-:-:S05]  /*0a60*/  LEA R17, R9, R0, 0x7 ;  /* 0x0000000009117211 */ /* 0x006fca00078e38ff */
[----:B------:R-:W-:-:S04]  /*0a70*/  IMAD.WIDE R14, R17, 0x4, R6 ;  /* 0x00000004110e7825 */ /* 0x000fc800078e0206 */
[C---:B0-----:R-:W-:Y:S01]  /*0a80*/  IMAD.WIDE R10, R17.reuse, 0x4, R4 ;  /* 0x00000004110a7825 */ /* 0x041fe200078e0204 */
[----:B------:R-:W2:Y:S03]  /*0a90*/  LDG.E R8, desc[UR22][R14.64] ;  /* 0x000000160e087981 */ /* 0x000ea6000c1e1900 */
[----:B------:R-:W-:Y:S01]  /*0aa0*/  IMAD.WIDE R12, R17, 0x4, R2 ;  /* 0x00000004110c7825 */ /* 0x000fe200078e0202 */
[----:B------:R-:W3:Y:S04]  /*0ab0*/  LDG.E R16, desc[UR22][R10.64] ;  /* 0x000000160a107981 */ /* 0x000ee8000c1e1900 */
[----:B------:R-:W4:Y:S01]  /*0ac0*/  LDG.E R18, desc[UR22][R12.64] ;  /* 0x000000160c127981 */ /* 0x000f22000c1e1900 */
[----:B--2---:R-:W-:-:S04]  /*0ad0*/  IMAD R19, R8, R8, RZ ;  /* 0x0000000808137224 */ /* 0x004fc800078e02ff */
[----:B---3--:R-:W-:Y:S01]  /*0ae0*/  IMAD R19, R16, R16, R19 ;  /* 0x0000001010137224 */ /* 0x008fe200078e0213 */
[----:B------:R-:W-:-:S03]  /*0af0*/  MOV R16, 0x4 ;  /* 0x0000000400107802 */ /* 0x000fc60000000f00 */
[----:B----4-:R-:W-:Y:S02]  /*0b00*/  IMAD R19, R18, R18, R19 ;  /* 0x0000001212137224 */ /* 0x010fe400078e0213 */
[----:B------:R-:W-:-:S03]  /*0b10*/  IMAD.WIDE R16, R17, R16, UR18 ;  /* 0x0000001211107e25 */ /* 0x000fc6000f8e0210 */
[----:B------:R-:W-:-:S06]  /*0b20*/  I2FP.F32.U32 R19, R19 ;  /* 0x0000001300137245 */ /* 0x000fcc0000201000 */
        /* <DEDUP_REMOVED lines=12> */
[----:B------:R-:W3:Y:S04]  /*0bf0*/  LDG.E R18, desc[UR22][R10.64+0x400] ;  /* 0x000400160a127981 */ /* 0x000ee8000c1e1900 */
[----:B0-----:R-:W4:Y:S01]  /*0c00*/  LDG.E R19, desc[UR22][R12.64+0x400] ;  /* 0x000400160c137981 */ /* 0x001f22000c1e1900 */
[----:B--2---:R-:W-:-:S04]  /*0c10*/  IMAD R23, R8, R8, RZ ;  /* 0x0000000808177224 */ /* 0x004fc800078e02ff */
[----:B---3--:R-:W-:-:S04]  /*0c20*/  IMAD R18, R18, R18, R23 ;  /* 0x0000001212127224 */ /* 0x008fc800078e0217 */
[----:B----4-:R-:W-:-:S05]  /*0c30*/  IMAD R18, R19, R19, R18 ;  /* 0x0000001313127224 */ /* 0x010fca00078e0212 */
[----:B------:R-:W-:-:S04]  /*0c40*/  I2FP.F32.U32 R18, R18 ;  /* 0x0000001200127245 */ /* 0x000fc80000201000 */
[----:B------:R-:W0:Y:S02]  /*0c50*/  F2I.TRUNC.NTZ R19, R18 ;  /* 0x0000001200137305 */ /* 0x000e24000020f100 */
[----:B0-----:R3:W-:Y:S04]  /*0c60*/  STG.E desc[UR22][R16.64+0x400], R19 ;  /* 0x0004001310007986 */ /* 0x0017e8000c101916 */
[----:B------:R-:W2:Y:S04]  /*0c70*/  LDG.E R8, desc[UR22][R14.64+0x600] ;  /* 0x000600160e087981 */ /* 0x000ea8000c1e1900 */
[----:B------:R-:W4:Y:S04]  /*0c80*/  LDG.E R20, desc[UR22][R10.64+0x600] ;  /* 0x000600160a147981 */ /* 0x000f28000c1e1900 */
[----:B-1----:R-:W5:Y:S01]  /*0c90*/  LDG.E R21, desc[UR22][R12.64+0x600] ;  /* 0x000600160c157981 */ /* 0x002f62000c1e1900 */
[----:B------:R-:W-:Y:S01]  /*0ca0*/  IADD3 R9, PT, PT, R9, 0x4, RZ ;  /* 0x0000000409097810 */ /* 0x000fe20007ffe0ff */
[----:B--2---:R-:W-:-:S04]  /*0cb0*/  IMAD R23, R8, R8, RZ ;  /* 0x0000000808177224 */ /* 0x004fc800078e02ff */
[----:B----4-:R-:W-:-:S04]  /*0cc0*/  IMAD R20, R20, R20, R23 ;  /* 0x0000001414147224 */ /* 0x010fc800078e0217 */
[----:B-----5:R-:W-:-:S05]  /*0cd0*/  IMAD R20, R21, R21, R20 ;  /* 0x0000001515147224 */ /* 0x020fca00078e0214 */
[----:B------:R-:W-:-:S04]  /*0ce0*/  I2FP.F32.U32 R20, R20 ;  /* 0x0000001400147245 */ /* 0x000fc80000201000 */
[----:B------:R-:W0:Y:S02]  /*0cf0*/  F2I.TRUNC.NTZ R21, R20 ;  /* 0x0000001400157305 */ /* 0x000e24000020f100 */
[----:B0-----:R3:W-:Y:S02]  /*0d00*/  STG.E desc[UR22][R16.64+0x600], R21 ;  /* 0x0006001510007986 */ /* 0x0017e4000c101916 */
.L_x_413:
[----:B------:R-:W-:-:S13]  /*0d10*/  ISETP.NE.AND P0, PT, RZ, UR4, PT ;  /* 0x00000004ff007c0c */ /* 0x000fda000bf05270 */
[----:B------:R-:W-:Y:S05]  /*0d20*/  @!P0 EXIT ;  /* 0x000000000000894d */ /* 0x000fea0003800000 */
[----:B------:R-:W-:-:S09]  /*0d30*/  UISETP.NE.AND UP0, UPT, UR4, 0x1, UPT ;  /* 0x000000010400788c */ /* 0x000fd2000bf05270 */
[----:B------:R-:W-:Y:S05]  /*0d40*/  BRA.U !UP0, `(.L_x_414) ;  /* 0x0000000108647547 */ /* 0x000fea000b800000 */
[----:B-123--:R-:W-:-:S05]  /*0d50*/  LEA R21, R9, R0, 0x7 ;  /* 0x0000000009157211 */ /* 0x00efca00078e38ff */
[----:B------:R-:W-:-:S04]  /*0d60*/  IMAD.WIDE R14, R21, 0x4, R6 ;  /* 0x00000004150e7825 */ /* 0x000fc800078e0206 */
[C---:B0-----:R-:W-:Y:S01]  /*0d70*/  IMAD.WIDE R10, R21.reuse, 0x4, R4 ;  /* 0x00000004150a7825 */ /* 0x041fe200078e0204 */
        /* <DEDUP_REMOVED lines=8> */
[----:B------:R-:W-:-:S03]  /*0e00*/  HFMA2 R16, -RZ, RZ, 0, 2.384185791015625e-07 ;  /* 0x00000004ff107431 */ /* 0x000fc600000001ff */
[----:B------:R-:W0:Y:S02]  /*0e10*/  F2I.TRUNC.NTZ R19, R8 ;  /* 0x0000000800137305 */ /* 0x000e24000020f100 */
[----:B------:R-:W-:-:S05]  /*0e20*/  IMAD.WIDE R16, R21, R16, UR18 ;  /* 0x0000001215107e25 */ /* 0x000fca000f8e0210 */
[----:B0-----:R4:W-:Y:S04]  /*0e30*/  STG.E desc[UR22][R16.64], R19 ;  /* 0x0000001310007986 */ /* 0x0019e8000c101916 */
[----:B------:R-:W2:Y:S04]  /*0e40*/  LDG.E R14, desc[UR22][R14.64+0x200] ;  /* 0x000200160e0e7981 */ /* 0x000ea8000c1e1900 */
[----:B------:R-:W3:Y:S04]  /*0e50*/  LDG.E R10, desc[UR22][R10.64+0x200] ;  /* 0x000200160a0a7981 */ /* 0x000ee8000c1e1900 */
[----:B------:R-:W5:Y:S01]  /*0e60*/  LDG.E R12, desc[UR22][R12.64+0x200] ;  /* 0x000200160c0c7981 */ /* 0x000f62000c1e1900 */
[----:B------:R-:W-:Y:S01]  /*0e70*/  IADD3 R9, PT, PT, R9, 0x2, RZ ;  /* 0x0000000209097810 */ /* 0x000fe20007ffe0ff */
[----:B--2---:R-:W-:-:S04]  /*0e80*/  IMAD R21, R14, R14, RZ ;  /* 0x0000000e0e157224 */ /* 0x004fc800078e02ff */
[----:B---3--:R-:W-:-:S04]  /*0e90*/  IMAD R21, R10, R10, R21 ;  /* 0x0000000a0a157224 */ /* 0x008fc800078e0215 */
[----:B-----5:R-:W-:-:S05]  /*0ea0*/  IMAD R21, R12, R12, R21 ;  /* 0x0000000c0c157224 */ /* 0x020fca00078e0215 */
[----:B------:R-:W-:-:S06]  /*0eb0*/  I2FP.F32.U32 R21, R21 ;  /* 0x0000001500157245 */ /* 0x000fcc0000201000 */
[----:B------:R-:W0:Y:S02]  /*0ec0*/  F2I.TRUNC.NTZ R21, R21 ;  /* 0x0000001500157305 */ /* 0x000e24000020f100 */
[----:B0-----:R4:W-:Y:S02]  /*0ed0*/  STG.E desc[UR22][R16.64+0x200], R21 ;  /* 0x0002001510007986 */ /* 0x0019e4000c101916 */
.L_x_414:
[----:B------:R-:W-:-:S04]  /*0ee0*/  ULOP3.LUT UR4, UR17, 0x1, URZ, 0xc0, !UPT ;  /* 0x0000000111047892 */ /* 0x000fc8000f8ec0ff */
[----:B------:R-:W-:-:S06]  /*0ef0*/  UISETP.NE.U32.AND UP0, UPT, UR4, 0x1, UPT ;  /* 0x000000010400788c */ /* 0x000fcc000bf05070 */
[----:B------:R-:W-:-:S13]  /*0f00*/  PLOP3.LUT P0, PT, PT, PT, UP0, 0x80, 0x8 ;  /* 0x000000000008781c */ /* 0x000fda0003f0f008 */
[----:B------:R-:W-:Y:S05]  /*0f10*/  @P0 EXIT ;  /* 0x000000000000094d */ /* 0x000fea0003800000 */
[----:B--2---:R-:W-:-:S05]  /*0f20*/  LEA R9, R9, R0, 0x7 ;  /* 0x0000000009097211 */ /* 0x004fca00078e38ff */
[----:B------:R-:W-:-:S04]  /*0f30*/  IMAD.WIDE R6, R9, 0x4, R6 ;  /* 0x0000000409067825 */ /* 0x000fc800078e0206 */
[C---:B------:R-:W-:Y:S02]  /*0f40*/  IMAD.WIDE R4, R9.reuse, 0x4, R4 ;  /* 0x0000000409047825 */ /* 0x040fe400078e0204 */
[----:B------:R-:W0:Y:S02]  /*0f50*/  LDG.E R6, desc[UR22][R6.64] ;  /* 0x0000001606067981 */ /* 0x000e24000c1e1900 */
[----:B------:R-:W-:Y:S02]  /*0f60*/  IMAD.WIDE R2, R9, 0x4, R2 ;  /* 0x0000000409027825 */ /* 0x000fe400078e0202 */
[----:B------:R-:W2:Y:S04]  /*0f70*/  LDG.E R4, desc[UR22][R4.64] ;  /* 0x0000001604047981 */ /* 0x000ea8000c1e1900 */
[----:B------:R-:W5:Y:S01]  /*0f80*/  LDG.E R2, desc[UR22][R2.64] ;  /* 0x0000001602027981 */ /* 0x000f62000c1e1900 */
[----:B------:R-:W-:-:S05]  /*0f90*/  MOV R8, 0x4 ;  /* 0x0000000400087802 */ /* 0x000fca0000000f00 */
[----:B------:R-:W-:-:S04]  /*0fa0*/  IMAD.WIDE R8, R9, R8, UR18 ;  /* 0x0000001209087e25 */ /* 0x000fc8000f8e0208 */
[----:B0-----:R-:W-:-:S04]  /*0fb0*/  IMAD R11, R6, R6, RZ ;  /* 0x00000006060b7224 */ /* 0x001fc800078e02ff */
[----:B--2---:R-:W-:-:S04]  /*0fc0*/  IMAD R11, R4, R4, R11 ;  /* 0x00000004040b7224 */ /* 0x004fc800078e020b */
[----:B-----5:R-:W-:-:S05]  /*0fd0*/  IMAD R11, R2, R2, R11 ;  /* 0x00000002020b7224 */ /* 0x020fca00078e020b */
[----:B------:R-:W-:-:S06]  /*0fe0*/  I2FP.F32.U32 R11, R11 ;  /* 0x0000000b000b7245 */ /* 0x000fcc0000201000 */
[----:B------:R-:W0:Y:S02]  /*0ff0*/  F2I.TRUNC.NTZ R11, R11 ;  /* 0x0000000b000b7305 */ /* 0x000e24000020f100 */
[----:B0-----:R-:W-:Y:S01]  /*1000*/  STG.E desc[UR22][R8.64], R11 ;  /* 0x0000000b08007986 */ /* 0x001fe2000c101916 */
[----:B------:R-:W-:Y:S05]  /*1010*/  EXIT ;  /* 0x000000000000794d */ /* 0x000fea0003800000 */
.L_x_410:
        /* <DEDUP_REMOVED lines=8> */
[----:B------:R-:W-:Y:S01]  /*10a0*/  ULOP3.LUT UR17, UR17, 0x7ffffff8, URZ, 0xc0, !UPT ;  /* 0x7ffffff811117892 */ /* 0x000fe2000f8ec0ff */
[----:B------:R-:W-:-:S05]  /*10b0*/  MOV R8, RZ ;  /* 0x000000ff00087202 */ /* 0x000fca0000000f00 */
[----:B------:R-:W-:-:S07]  /*10c0*/  MOV R9, UR17 ;  /* 0x0000001100097c02 */ /* 0x000fce0008000f00 */
.L_x_418:
[----:B0-----:R-:W-:-:S04]  /*10d0*/  LEA R11, R8, R0, 0x7 ;  /* 0x00000000080b7211 */ /* 0x001fc800078e38ff */
[----:B------:R-:W-:-:S13]  /*10e0*/  ISETP.GE.AND P0, PT, R11, UR14, PT ;  /* 0x0000000e0b007c0c */ /* 0x000fda000bf06270 */
[----:B------:R-:W-:-:S04]  /*10f0*/  @!P0 IMAD.WIDE.U32 R12, R11, 0x4, R6 ;  /* 0x000000040b0c8825 */ /* 0x000fc800078e0006 */
[C---:B------:R-:W-:Y:S02]  /*1100*/  @!P0 IMAD.WIDE.U32 R14, R11.reuse, 0x4, R4 ;  /* 0x000000040b0e8825 */ /* 0x040fe400078e0004 */
[----:B------:R-:W2:Y:S02]  /*1110*/  @!P0 LDG.E R12, desc[UR22][R12.64] ;  /* 0x000000160c0c8981 */ /* 0x000ea4000c1e1900 */
[----:B------:R-:W-:Y:S02]  /*1120*/  @!P0 IMAD.WIDE.U32 R16, R11, 0x4, R2 ;  /* 0x000000040b108825 */ /* 0x000fe400078e0002 */
[----:B------:R-:W3:Y:S04]  /*1130*/  @!P0 LDG.E R14, desc[UR22][R14.64] ;  /* 0x000000160e0e8981 */ /* 0x000ee8000c1e1900 */
[----:B------:R-:W4:Y:S01]  /*1140*/  @!P0 LDG.E R16, desc[UR22][R16.64] ;  /* 0x0000001610108981 */ /* 0x000f22000c1e1900 */
[----:B------:R-:W-:-:S05]  /*1150*/  MOV R20, 0x4 ;  /* 0x0000000400147802 */ /* 0x000fca0000000f00 */
[----:B------:R-:W-:-:S04]  /*1160*/  @!P0 IMAD.WIDE.U32 R20, R11, R20, UR18 ;  /* 0x000000120b148e25 */ /* 0x000fc8000f8e0014 */
        /* <DEDUP_REMOVED lines=14> */
[----:B------:R-:W-:-:S04]  /*1250*/  IADD3 R10, PT, PT, R11, 0x100, RZ ;  /* 0x000001000b0a7810 */ /* 0x000fc80007ffe0ff */
[----:B------:R-:W-:Y:S01]  /*1260*/  ISETP.GE.AND P0, PT, R10, UR14, PT ;  /* 0x0000000e0a007c0c */ /* 0x000fe2000bf06270 */
[----:B--2---:R-:W-:Y:S02]  /*1270*/  @!P1 IMAD R25, R18, R18, RZ ;  /* 0x0000001212199224 */ /* 0x004fe400078e02ff */
[----:B------:R-:W-:Y:S02]  /*1280*/  HFMA2 R18, -RZ, RZ, 0, 2.384185791015625e-07 ;  /* 0x00000004ff127431 */ /* 0x000fe400000001ff */
[----:B---3--:R-:W-:-:S04]  /*1290*/  @!P1 IMAD R25, R22, R22, R25 ;  /* 0x0000001616199224 */ /* 0x008fc800078e0219 */
[----:B----4-:R-:W-:Y:S02]  /*12a0*/  @!P1 IMAD R25, R24, R24, R25 ;  /* 0x0000001818199224 */ /* 0x010fe400078e0219 */
[----:B------:R-:W-:-:S03]  /*12b0*/  IMAD.WIDE R18, R19, R18, UR18 ;  /* 0x0000001213127e25 */ /* 0x000fc6000f8e0212 */
[----:B------:R-:W-:-:S06]  /*12c0*/  @!P1 I2FP.F32.U32 R25, R25 ;  /* 0x0000001900199245 */ /* 0x000fcc0000201000 */
[----:B------:R-:W1:Y:S02]  /*12d0*/  @!P1 F2I.TRUNC.NTZ R25, R25 ;  /* 0x0000001900199305 */ /* 0x000e64000020f100 */
[----:B-1----:R1:W-:Y:S04]  /*12e0*/  @!P1 STG.E desc[UR22][R18.64], R25 ;  /* 0x0000001912009986 */ /* 0x0023e8000c101916 */
[----:B------:R-:W2:Y:S04]  /*12f0*/  @!P0 LDG.E R10, desc[UR22][R12.64+0x200] ;  /* 0x000200160c0a8981 */ /* 0x000ea8000c1e1900 */
[----:B0-----:R-:W3:Y:S04]  /*1300*/  @!P0 LDG.E R20, desc[UR22][R14.64+0x200] ;  /* 0x000200160e148981 */ /* 0x001ee8000c1e1900 */
[----:B------:R-:W4:Y:S01]  /*1310*/  @!P0 LDG.E R21, desc[UR22][R16.64+0x200] ;  /* 0x0002001610158981 */ /* 0x000f22000c1e1900 */
[----:B--2---:R-:W-:Y:S01]  /*1320*/  @!P0 IMAD R23, R10, R10, RZ ;  /* 0x0000000a0a178224 */ /* 0x004fe200078e02ff */
[----:B------:R-:W-:-:S03]  /*1330*/  IADD3 R10, PT, PT, R11, 0x180, RZ ;  /* 0x000001800b0a7810 */ /* 0x000fc60007ffe0ff */
[----:B---3--:R-:W-:Y:S01]  /*1340*/  @!P0 IMAD R20, R20, R20, R23 ;  /* 0x0000001414148224 */ /* 0x008fe200078e0217 */
[----:B------:R-:W-:-:S03]  /*1350*/  ISETP.GE.AND P1, PT, R10, UR14, PT ;  /* 0x0000000e0a007c0c */ /* 0x000fc6000bf26270 */
[----:B----4-:R-:W-:-:S05]  /*1360*/  @!P0 IMAD R20, R21, R21, R20 ;  /* 0x0000001515148224 */ /* 0x010fca00078e0214 */
[----:B------:R-:W-:-:S04]  /*1370*/  @!P0 I2FP.F32.U32 R20, R20 ;  /* 0x0000001400148245 */ /* 0x000fc80000201000 */
[----:B------:R-:W0:Y:S02]  /*1380*/  @!P0 F2I.TRUNC.NTZ R21, R20 ;  /* 0x0000001400158305 */ /* 0x000e24000020f100 */
[----:B0-----:R0:W-:Y:S04]  /*1390*/  @!P0 STG.E desc[UR22][R18.64+0x200], R21 ;  /* 0x0002001512008986 */ /* 0x0011e8000c101916 */
[----:B------:R-:W1:Y:S04]  /*13a0*/  @!P1 LDG.E R10, desc[UR22][R12.64+0x400] ;  /* 0x000400160c0a9981 */ /* 0x000e68000c1e1900 */
[----:B------:R-:W2:Y:S04]  /*13b0*/  @!P1 LDG.E R22, desc[UR22][R14.64+0x400] ;  /* 0x000400160e169981 */ /* 0x000ea8000c1e1900 */
[----:B------:R-:W3:Y:S01]  /*13c0*/  @!P1 LDG.E R23, desc[UR22][R16.64+0x400] ;  /* 0x0004001610179981 */ /* 0x000ee2000c1e1900 */
[----:B-1----:R-:W-:Y:S01]  /*13d0*/  @!P1 IMAD R25, R10, R10, RZ ;  /* 0x0000000a0a199224 */ /* 0x002fe200078e02ff */
[----:B------:R-:W-:-:S03]  /*13e0*/  IADD3 R10, PT, PT, R11, 0x200, RZ ;  /* 0x000002000b0a7810 */ /* 0x000fc60007ffe0ff */
[----:B--2---:R-:W-:Y:S01]  /*13f0*/  @!P1 IMAD R22, R22, R22, R25 ;  /* 0x0000001616169224 */ /* 0x004fe200078e0219 */
[----:B------:R-:W-:-:S03]  /*1400*/  ISETP.GE.AND P0, PT, R10, UR14, PT ;  /* 0x0000000e0a007c0c */ /* 0x000fc6000bf06270 */
[----:B---3--:R-:W-:-:S05]  /*1410*/  @!P1 IMAD R22, R23, R23, R22 ;  /* 0x0000001717169224 */ /* 0x008fca00078e0216 */
[----:B------:R-:W-:-:S04]  /*1420*/  @!P1 I2FP.F32.U32 R22, R22 ;  /* 0x0000001600169245 */ /* 0x000fc80000201000 */
[----:B------:R-:W1:Y:S02]  /*1430*/  @!P1 F2I.TRUNC.NTZ R23, R22 ;  /* 0x0000001600179305 */ /* 0x000e64000020f100 */
[----:B-1----:R1:W-:Y:S04]  /*1440*/  @!P1 STG.E desc[UR22][R18.64+0x400], R23 ;  /* 0x0004001712009986 */ /* 0x0023e8000c101916 */
[----:B------:R-:W2:Y:S04]  /*1450*/  @!P0 LDG.E R10, desc[UR22][R12.64+0x600] ;  /* 0x000600160c0a8981 */ /* 0x000ea8000c1e1900 */
[----:B------:R-:W3:Y:S04]  /*1460*/  @!P0 LDG.E R20, desc[UR22][R14.64+0x600] ;  /* 0x000600160e148981 */ /* 0x000ee8000c1e1900 */
[----:B0-----:R-:W4:Y:S01]  /*1470*/  @!P0 LDG.E R21, desc[UR22][R16.64+0x600] ;  /* 0x0006001610158981 */ /* 0x001f22000c1e1900 */
        /* <DEDUP_REMOVED lines=8> */
[----:B------:R-:W2:Y:S04]  /*1500*/  @!P1 LDG.E R10, desc[UR22][R12.64+0x800] ;  /* 0x000800160c0a9981 */ /* 0x000ea8000c1e1900 */
[----:B------:R-:W3:Y:S04]  /*1510*/  @!P1 LDG.E R22, desc[UR22][R14.64+0x800] ;  /* 0x000800160e169981 */ /* 0x000ee8000c1e1900 */
[----:B-1----:R-:W4:Y:S01]  /*1520*/  @!P1 LDG.E R23, desc[UR22][R16.64+0x800] ;  /* 0x0008001610179981 */ /* 0x002f22000c1e1900 */
[----:B--2---:R-:W-:Y:S01]  /*1530*/  @!P1 IMAD R25, R10, R10, RZ ;  /* 0x0000000a0a199224 */ /* 0x004fe200078e02ff */
[----:B------:R-:W-:-:S03]  /*1540*/  IADD3 R10, PT, PT, R11, 0x300, RZ ;  /* 0x000003000b0a7810 */ /* 0x000fc60007ffe0ff */
[----:B---3--:R-:W-:Y:S01]  /*1550*/  @!P1 IMAD R22, R22, R22, R25 ;  /* 0x0000001616169224 */ /* 0x008fe200078e0219 */
[----:B------:R-:W-:-:S03]  /*1560*/  ISETP.GE.AND P0, PT, R10, UR14, PT ;  /* 0x0000000e0a007c0c */ /* 0x000fc6000bf06270 */
[----:B----4-:R-:W-:-:S05]  /*1570*/  @!P1 IMAD R22, R23, R23, R22 ;  /* 0x0000001717169224 */ /* 0x010fca00078e0216 */
[----:B------:R-:W-:-:S04]  /*1580*/  @!P1 I2FP.F32.U32 R22, R22 ;  /* 0x0000001600169245 */ /* 0x000fc80000201000 */
[----:B------:R-:W1:Y:S02]  /*1590*/  @!P1 F2I.TRUNC.NTZ R23, R22 ;  /* 0x0000001600179305 */ /* 0x000e64000020f100 */
[----:B-1----:R1:W-:Y:S04]  /*15a0*/  @!P1 STG.E desc[UR22][R18.64+0x800], R23 ;  /* 0x0008001712009986 */ /* 0x0023e8000c101916 */
[----:B------:R-:W2:Y:S04]  /*15b0*/  @!P0 LDG.E R10, desc[UR22][R12.64+0xa00] ;  /* 0x000a00160c0a8981 */ /* 0x000ea8000c1e1900 */
[----:B------:R-:W3:Y:S04]  /*15c0*/  @!P0 LDG.E R20, desc[UR22][R14.64+0xa00] ;  /* 0x000a00160e148981 */ /* 0x000ee8000c1e1900 */
[----:B0-----:R-:W4:Y:S01]  /*15d0*/  @!P0 LDG.E R21, desc[UR22][R16.64+0xa00] ;  /* 0x000a001610158981 */ /* 0x001f22000c1e1900 */
        /* <DEDUP_REMOVED lines=8> */
[----:B------:R-:W0:Y:S02]  /*1660*/  @!P0 F2I.TRUNC.NTZ R21, R20 ;  /* 0x0000001400158305 */ /* 0x000e24000020f100 */
[----:B0-----:R1:W-:Y:S01]  /*1670*/  @!P0 STG.E desc[UR22][R18.64+0xa00], R21 ;  /* 0x000a001512008986 */ /* 0x0013e2000c101916 */
[----:B------:R-:W-:-:S13]  /*1680*/  ISETP.GE.AND P0, PT, R11, UR14, PT ;  /* 0x0000000e0b007c0c */ /* 0x000fda000bf06270 */
[----:B-1----:R-:W-:Y:S05]  /*1690*/  @P0 BRA `(.L_x_417) ;  /* 0x0000000000240947 */ /* 0x002fea0003800000 */
        /* <DEDUP_REMOVED lines=9> */
.L_x_417:
[----:B------:R-:W-:Y:S05]  /*1730*/  BSYNC.RECONVERGENT B0 ;  /* 0x0000000000007941 */ /* 0x000fea0003800200 */
.L_x_416:
[----:B------:R-:W-:Y:S05]  /*1740*/  @P1 BRA `(.L_x_418) ;  /* 0xfffffff800601947 */ /* 0x000fea000383ffff */
.L_x_415:
[----:B------:R-:W-:-:S13]  /*1750*/  ISETP.NE.AND P0, PT, RZ, UR4, PT ;  /* 0x00000004ff007c0c */ /* 0x000fda000bf05270 */
[----:B------:R-:W-:Y:S05]  /*1760*/  @!P0 EXIT ;  /* 0x000000000000894d */ /* 0x000fea0003800000 */
[----:B------:R-:W1:Y:S01]  /*1770*/  LDC R8, c[0x0][0x384] ;  /* 0x0000e100ff087b82 */ /* 0x000e620000000800 */
[----:B------:R-:W-:Y:S01]  /*1780*/  UISETP.GE.U32.AND UP0, UPT, UR4, 0x4, UPT ;  /* 0x000000040400788c */ /* 0x000fe2000bf06070 */
[----:B-1----:R-:W-:-:S04]  /*1790*/  LOP3.LUT R10, R8, 0x3, RZ, 0xc0, !PT ;  /* 0x00000003080a7812 */ /* 0x002fc800078ec0ff */
[----:B------:R-:W-:-:S04]  /*17a0*/  ISETP.NE.AND P0, PT, R10, RZ, PT ;  /* 0x000000ff0a00720c */ /* 0x000fc80003f05270 */
[----:B------:R-:W-:Y:S09]  /*17b0*/  BRA.U !UP0, `(.L_x_419) ;  /* 0x0000000508047547 */ /* 0x000ff2000b800000 */
[----:B0-----:R-:W-:-:S04]  /*17c0*/  LEA R11, R9, R0, 0x7 ;  /* 0x00000000090b7211 */ /* 0x001fc800078e38ff */
[----:B------:R-:W-:-:S13]  /*17d0*/  ISETP.GE.AND P2, PT, R11, UR14, PT ;  /* 0x0000000e0b007c0c */ /* 0x000fda000bf46270 */
[----:B------:R-:W-:-:S04]  /*17e0*/  @!P2 IMAD.WIDE R12, R11, 0x4, R6 ;  /* 0x000000040b0ca825 */ /* 0x000fc800078e0206 */
[C---:B------:R-:W-:Y:S02]  /*17f0*/  @!P2 IMAD.WIDE R16, R11.reuse, 0x4, R4 ;  /* 0x000000040b10a825 */ /* 0x040fe400078e0204 */
[----:B------:R-:W2:Y:S02]  /*1800*/  @!P2 LDG.E R12, desc[UR22][R12.64] ;  /* 0x000000160c0ca981 */ /* 0x000ea4000c1e1900 */
[----:B------:R-:W-:Y:S02]  /*1810*/  @!P2 IMAD.WIDE R18, R11, 0x4, R2 ;  /* 0x000000040b12a825 */ /* 0x000fe400078e0202 */
[----:B------:R-:W3:Y:S04]  /*1820*/  @!P2 LDG.E R16, desc[UR22][R16.64] ;  /* 0x000000161010a981 */ /* 0x000ee8000c1e1900 */
[----:B------:R-:W4:Y:S01]  /*1830*/  @!P2 LDG.E R18, desc[UR22][R18.64] ;  /* 0x000000161212a981 */ /* 0x000f22000c1e1900 */
[----:B------:R-:W-:-:S05]  /*1840*/  MOV R20, 0x4 ;  /* 0x0000000400147802 */ /* 0x000fca0000000f00 */
[----:B------:R-:W-:-:S04]  /*1850*/  @!P2 IMAD.WIDE R20, R11, R20, UR18 ;  /* 0x000000120b14ae25 */ /* 0x000fc8000f8e0214 */
        /* <DEDUP_REMOVED lines=14> */
[----:B--2---:R-:W-:-:S04]  /*1940*/  @!P1 IMAD R17, R22, R22, RZ ;  /* 0x0000001616119224 */ /* 0x004fc800078e02ff */
[----:B---3--:R-:W-:-:S04]  /*1950*/  @!P1 IMAD R17, R12, R12, R17 ;  /* 0x0000000c0c119224 */ /* 0x008fc800078e0211 */
[----:B----4-:R-:W-:Y:S01]  /*1960*/  @!P1 IMAD R14, R18, R18, R17 ;  /* 0x00000012120e9224 */ /* 0x010fe200078e0211 */
[----:B------:R-:W-:-:S04]  /*1970*/  IADD3 R17, PT, PT, R11, 0x100, RZ ;  /* 0x000001000b117810 */ /* 0x000fc80007ffe0ff */
[----:B------:R-:W-:Y:S01]  /*1980*/  @!P1 I2FP.F32.U32 R16, R14 ;  /* 0x0000000e00109245 */ /* 0x000fe20000201000 */
[----:B------:R-:W-:Y:S01]  /*1990*/  HFMA2 R14, -RZ, RZ, 0, 2.384185791015625e-07 ;  /* 0x00000004ff0e7431 */ /* 0x000fe200000001ff */
[----:B------:R-:W-:Y:S02]  /*19a0*/  ISETP.GE.AND P2, PT, R17, UR14, PT ;  /* 0x0000000e11007c0c */ /* 0x000fe4000bf46270 */
[----:B0-----:R-:W0:Y:S02]  /*19b0*/  @!P1 F2I.TRUNC.NTZ R25, R16 ;  /* 0x0000001000199305 */ /* 0x001e24000020f100 */
[----:B------:R-:W-:-:S09]  /*19c0*/  @!P1 IMAD.WIDE R14, R15, R14, UR18 ;  /* 0x000000120f0e9e25 */ /* 0x000fd2000f8e020e */
[----:B------:R-:W-:-:S04]  /*19d0*/  @!P2 IMAD.WIDE R20, R17, 0x4, R6 ;  /* 0x000000041114a825 */ /* 0x000fc800078e0206 */
[C---:B------:R-:W-:Y:S01]  /*19e0*/  @!P2 IMAD.WIDE R12, R17.reuse, 0x4, R4 ;  /* 0x00000004110ca825 */ /* 0x040fe200078e0204 */
[----:B0-----:R0:W-:Y:S04]  /*19f0*/  @!P1 STG.E desc[UR22][R14.64], R25 ;  /* 0x000000190e009986 */ /* 0x0011e8000c101916 */
[----:B------:R-:W2:Y:S01]  /*1a00*/  @!P2 LDG.E R20, desc[UR22][R20.64] ;  /* 0x000000161414a981 */ /* 0x000ea2000c1e1900 */
[----:B------:R-:W-:-:S03]  /*1a10*/  @!P2 IMAD.WIDE R18, R17, 0x4, R2 ;  /* 0x000000041112a825 */ /* 0x000fc600078e0202 */
[----:B------:R-:W3:Y:S04]  /*1a20*/  @!P2 LDG.E R12, desc[UR22][R12.64] ;  /* 0x000000160c0ca981 */ /* 0x000ee8000c1e1900 */
[----:B------:R-:W4:Y:S01]  /*1a30*/  @!P2 LDG.E R18, desc[UR22][R18.64] ;  /* 0x000000161212a981 */ /* 0x000f22000c1e1900 */
[----:B------:R-:W-:Y:S02]  /*1a40*/  IADD3 R11, PT, PT, R11, 0x180, RZ ;  /* 0x000001800b0b7810 */ /* 0x000fe40007ffe0ff */
[----:B0-----:R-:W-:Y:S02]  /*1a50*/  MOV R14, 0x4 ;  /* 0x00000004000e7802 */ /* 0x001fe40000000f00 */
[----:B------:R-:W-:-:S03]  /*1a60*/  ISETP.GE.AND P1, PT, R11, UR14, PT ;  /* 0x0000000e0b007c0c */ /* 0x000fc6000bf26270 */
[----:B------:R-:W-:-:S10]  /*1a70*/  @!P2 IMAD.WIDE R14, R17, R14, UR18 ;  /* 0x00000012110eae25 */ /* 0x000fd4000f8e020e */
[----:B------:R-:W-:-:S04]  /*1a80*/  @!P1 IMAD.WIDE R16, R11, 0x4, R4 ;  /* 0x000000040b109825 */ /* 0x000fc800078e0204 */
[----:B--2---:R-:W-:-:S04]  /*1a90*/  @!P2 IMAD R23, R20, R20, RZ ;  /* 0x000000141417a224 */ /* 0x004fc800078e02ff */
[----:B---3--:R-:W-:Y:S02]  /*1aa0*/  @!P2 IMAD R23, R12, R12, R23 ;  /* 0x0000000c0c17a224 */ /* 0x008fe400078e0217 */
[----:B------:R-:W-:-:S04]  /*1ab0*/  @!P1 IMAD.WIDE R12, R11, 0x4, R6 ;  /* 0x000000040b0c9825 */ /* 0x000fc800078e0206 */
[----:B----4-:R-:W-:-:S05]  /*1ac0*/  @!P2 IMAD R23, R18, R18, R23 ;  /* 0x000000121217a224 */ /* 0x010fca00078e0217 */
[----:B------:R-:W-:-:S06]  /*1ad0*/  @!P2 I2FP.F32.U32 R23, R23 ;  /* 0x000000170017a245 */ /* 0x000fcc0000201000 */
[----:B------:R-:W0:Y:S01]  /*1ae0*/  @!P2 F2I.TRUNC.NTZ R23, R23 ;  /* 0x000000170017a305 */ /* 0x000e22000020f100 */
[----:B------:R-:W-:Y:S01]  /*1af0*/  @!P1 IMAD.WIDE R18, R11, 0x4, R2 ;  /* 0x000000040b129825 */ /* 0x000fe200078e0202 */
[----:B0-----:R0:W-:Y:S04]  /*1b00*/  @!P2 STG.E desc[UR22][R14.64], R23 ;  /* 0x000000170e00a986 */ /* 0x0011e8000c101916 */
[----:B------:R-:W2:Y:S04]  /*1b10*/  @!P1 LDG.E R12, desc[UR22][R12.64] ;  /* 0x000000160c0c9981 */ /* 0x000ea8000c1e1900 */
[----:B------:R-:W3:Y:S04]  /*1b20*/  @!P1 LDG.E R16, desc[UR22][R16.64] ;  /* 0x0000001610109981 */ /* 0x000ee8000c1e1900 */
[----:B------:R-:W4:Y:S01]  /*1b30*/  @!P1 LDG.E R18, desc[UR22][R18.64] ;  /* 0x0000001612129981 */ /* 0x000f22000c1e1900 */
[----:B------:R-:W-:Y:S01]  /*1b40*/  HFMA2 R20, -RZ, RZ, 0, 2.384185791015625e-07 ;  /* 0x00000004ff147431 */ /* 0x000fe200000001ff */
[----:B------:R-:W-:-:S04]  /*1b50*/  IADD3 R9, PT, PT, R9, 0x4, RZ ;  /* 0x0000000409097810 */ /* 0x000fc80007ffe0ff */
[----:B0-----:R-:W-:-:S04]  /*1b60*/  @!P1 IMAD.WIDE R14, R11, R20, UR18 ;  /* 0x000000120b0e9e25 */ /* 0x001fc8000f8e0214 */
[----:B--2---:R-:W-:-:S04]  /*1b70*/  @!P1 IMAD R21, R12, R12, RZ ;  /* 0x0000000c0c159224 */ /* 0x004fc800078e02ff */
[----:B---3--:R-:W-:-:S04]  /*1b80*/  @!P1 IMAD R21, R16, R16, R21 ;  /* 0x0000001010159224 */ /* 0x008fc800078e0215 */
[----:B----4-:R-:W-:-:S05]  /*1b90*/  @!P1 IMAD R21, R18, R18, R21 ;  /* 0x0000001212159224 */ /* 0x010fca00078e0215 */
[----:B------:R-:W-:-:S06]  /*1ba0*/  @!P1 I2FP.F32.U32 R21, R21 ;  /* 0x0000001500159245 */ /* 0x000fcc0000201000 */
[----:B------:R-:W0:Y:S02]  /*1bb0*/  @!P1 F2I.TRUNC.NTZ R21, R21 ;  /* 0x0000001500159305 */ /* 0x000e24000020f100 */
[----:B0-----:R1:W-:Y:S02]  /*1bc0*/  @!P1 STG.E desc[UR22][R14.64], R21 ;  /* 0x000000150e009986 */ /* 0x0013e4000c101916 */
.L_x_419:
[----:B------:R-:W-:Y:S05]  /*1bd0*/  @!P0 EXIT ;  /* 0x000000000000894d */ /* 0x000fea0003800000 */
[----:B------:R-:W-:Y:S02]  /*1be0*/  ISETP.NE.AND P1, PT, R10, 0x1, PT ;  /* 0x000000010a00780c */ /* 0x000fe40003f25270 */
[----:B------:R-:W-:-:S04]  /*1bf0*/  LOP3.LUT R8, R8, 0x1, RZ, 0xc0, !PT ;  /* 0x0000000108087812 */ /* 0x000fc800078ec0ff */
[----:B------:R-:W-:-:S07]  /*1c00*/  ISETP.NE.U32.AND P0, PT, R8, 0x1, PT ;  /* 0x000000010800780c */ /* 0x000fce0003f05070 */
[----:B------:R-:W-:Y:S06]  /*1c10*/  @!P1 BRA `(.L_x_420) ;  /* 0x0000000000849947 */ /* 0x000fec0003800000 */
[----:B0-----:R-:W-:-:S04]  /*1c20*/  LEA R19, R9, R0, 0x7 ;  /* 0x0000000009137211 */ /* 0x001fc800078e38ff */
[----:B------:R-:W-:-:S13]  /*1c30*/  ISETP.GE.AND P1, PT, R19, UR14, PT ;  /* 0x0000000e13007c0c */ /* 0x000fda000bf26270 */
[----:B------:R-:W-:-:S04]  /*1c40*/  @!P1 IMAD.WIDE R12, R19, 0x4, R6 ;  /* 0x00000004130c9825 */ /* 0x000fc800078e0206 */
[C---:B-1----:R-:W-:Y:S02]  /*1c50*/  @!P1 IMAD.WIDE R14, R19.reuse, 0x4, R4 ;  /* 0x00000004130e9825 */ /* 0x042fe400078e0204 */
[----:B------:R-:W2:Y:S02]  /*1c60*/  @!P1 LDG.E R12, desc[UR22][R12.64] ;  /* 0x000000160c0c9981 */ /* 0x000ea4000c1e1900 */
[----:B------:R-:W-:Y:S02]  /*1c70*/  @!P1 IMAD.WIDE R16, R19, 0x4, R2 ;  /* 0x0000000413109825 */ /* 0x000fe400078e0202 */
[----:B------:R-:W3:Y:S04]  /*1c80*/  @!P1 LDG.E R14, desc[UR22][R14.64] ;  /* 0x000000160e0e9981 */ /* 0x000ee8000c1e1900 */
[----:B------:R-:W4:Y:S01]  /*1c90*/  @!P1 LDG.E R16, desc[UR22][R16.64] ;  /* 0x0000001610109981 */ /* 0x000f22000c1e1900 */
[----:B--2---:R-:W-:Y:S01]  /*1ca0*/  @!P1 IMAD R11, R12, R12, RZ ;  /* 0x0000000c0c0b9224 */ /* 0x004fe200078e02ff */
[----:B------:R-:W-:-:S03]  /*1cb0*/  MOV R12, 0x4 ;  /* 0x00000004000c7802 */ /* 0x000fc60000000f00 */
[----:B---3--:R-:W-:Y:S02]  /*1cc0*/  @!P1 IMAD R11, R14, R14, R11 ;  /* 0x0000000e0e0b9224 */ /* 0x008fe400078e020b */
[----:B------:R-:W-:-:S04]  /*1cd0*/  @!P1 IMAD.WIDE R12, R19, R12, UR18 ;  /* 0x00000012130c9e25 */ /* 0x000fc8000f8e020c */
        /* <DEDUP_REMOVED lines=8> */
[----:B------:R-:W3:Y:S01]  /*1d60*/  @!P2 LDG.E R14, desc[UR22][R14.64] ;  /* 0x000000160e0ea981 */ /* 0x000ee2000c1e1900 */
[----:B------:R-:W-:-:S03]  /*1d70*/  @!P2 IMAD.WIDE R18, R11, 0x4, R2 ;  /* 0x000000040b12a825 */ /* 0x000fc600078e0202 */
[----:B------:R-:W4:Y:S04]  /*1d80*/  @!P2 LDG.E R16, desc[UR22][R16.64] ;  /* 0x000000161010a981 */ /* 0x000f28000c1e1900 */
[----:B------:R-:W5:Y:S01]  /*1d90*/  @!P2 LDG.E R18, desc[UR22][R18.64] ;  /* 0x000000161212a981 */ /* 0x000f62000c1e1900 */
[----:B------:R-:W-:Y:S01]  /*1da0*/  HFMA2 R10, -RZ, RZ, 0, 2.384185791015625e-07 ;  /* 0x00000004ff0a7431 */ /* 0x000fe200000001ff */
[----:B------:R-:W-:-:S04]  /*1db0*/  IADD3 R9, PT, PT, R9, 0x2, RZ ;  /* 0x0000000209097810 */ /* 0x000fc80007ffe0ff */
[----:B------:R-:W-:-:S04]  /*1dc0*/  @!P2 IMAD.WIDE R10, R11, R10, UR18 ;  /* 0x000000120b0aae25 */ /* 0x000fc8000f8e020a */
[----:B---3--:R-:W-:-:S04]  /*1dd0*/  @!P2 IMAD R23, R14, R14, RZ ;  /* 0x0000000e0e17a224 */ /* 0x008fc800078e02ff */
[----:B----4-:R-:W-:-:S04]  /*1de0*/  @!P2 IMAD R23, R16, R16, R23 ;  /* 0x000000101017a224 */ /* 0x010fc800078e0217 */
[----:B-----5:R-:W-:-:S05]  /*1df0*/  @!P2 IMAD R23, R18, R18, R23 ;  /* 0x000000121217a224 */ /* 0x020fca00078e0217 */
[----:B------:R-:W-:-:S06]  /*1e00*/  @!P2 I2FP.F32.U32 R23, R23 ;  /* 0x000000170017a245 */ /* 0x000fcc0000201000 */
[----:B------:R-:W0:Y:S02]  /*1e10*/  @!P2 F2I.TRUNC.NTZ R23, R23 ;  /* 0x000000170017a305 */ /* 0x000e24000020f100 */
[----:B0-----:R2:W-:Y:S02]  /*1e20*/  @!P2 STG.E desc[UR22][R10.64], R23 ;  /* 0x000000170a00a986 */ /* 0x0015e4000c101916 */
.L_x_420:
[----:B------:R-:W-:Y:S05]  /*1e30*/  @P0 EXIT ;  /* 0x000000000000094d */ /* 0x000fea0003800000 */
[----:B0-2---:R-:W-:-:S04]  /*1e40*/  LEA R13, R9, R0, 0x7 ;  /* 0x00000000090d7211 */ /* 0x005fc800078e38ff */
[----:B------:R-:W-:-:S13]  /*1e50*/  ISETP.GE.AND P0, PT, R13, UR14, PT ;  /* 0x0000000e0d007c0c */ /* 0x000fda000bf06270 */
[----:B------:R-:W-:Y:S05]  /*1e60*/  @P0 EXIT ;  /* 0x000000000000094d */ /* 0x000fea0003800000 */
[----:B------:R-:W-:-:S04]  /*1e70*/  IMAD.WIDE R6, R13, 0x4, R6 ;  /* 0x000000040d067825 */ /* 0x000fc800078e0206 */
[C---:B------:R-:W-:Y:S02]  /*1e80*/  IMAD.WIDE R4, R13.reuse, 0x4, R4 ;  /* 0x000000040d047825 */ /* 0x040fe400078e0204 */
[----:B------:R-:W2:Y:S02]  /*1e90*/  LDG.E R6, desc[UR22][R6.64] ;  /* 0x0000001606067981 */ /* 0x000ea4000c1e1900 */
[----:B------:R-:W-:Y:S02]  /*1ea0*/  IMAD.WIDE R2, R13, 0x4, R2 ;  /* 0x000000040d027825 */ /* 0x000fe400078e0202 */
[----:B------:R-:W3:Y:S04]  /*1eb0*/  LDG.E R4, desc[UR22][R4.64] ;  /* 0x0000001604047981 */ /* 0x000ee8000c1e1900 */
[----:B------:R-:W4:Y:S01]  /*1ec0*/  LDG.E R2, desc[UR22][R2.64] ;  /* 0x0000001602027981 */ /* 0x000f22000c1e1900 */
[----:B------:R-:W-:Y:S01]  /*1ed0*/  MOV R8, 0x4 ;  /* 0x0000000400087802 */ /* 0x000fe20000000f00 */
[----:B--2---:R-:W-:-:S04]  /*1ee0*/  IMAD R9, R6, R6, RZ ;  /* 0x0000000606097224 */ /* 0x004fc800078e02ff */
[----:B---3--:R-:W-:-:S04]  /*1ef0*/  IMAD R9, R4, R4, R9 ;  /* 0x0000000404097224 */ /* 0x008fc800078e0209 */
[----:B----4-:R-:W-:-:S05]  /*1f00*/  IMAD R9, R2, R2, R9 ;  /* 0x0000000202097224 */ /* 0x010fca00078e0209 */
[----:B------:R-:W-:Y:S01]  /*1f10*/  I2FP.F32.U32 R0, R9 ;  /* 0x0000000900007245 */ /* 0x000fe20000201000 */
[----:B------:R-:W-:-:S03]  /*1f20*/  IMAD.WIDE R8, R13, R8, UR18 ;  /* 0x000000120d087e25 */ /* 0x000fc6000f8e0208 */
[----:B------:R-:W0:Y:S02]  /*1f30*/  F2I.TRUNC.NTZ R11, R0 ;  /* 0x00000000000b7305 */ /* 0x000e24000020f100 */
[----:B0-----:R-:W-:Y:S01]  /*1f40*/  STG.E desc[UR22][R8.64], R11 ;  /* 0x0000000b08007986 */ /* 0x001fe2000c101916 */
[----:B------:R-:W-:Y:S05]  /*1f50*/  EXIT ;  /* 0x000000000000794d */ /* 0x000fea0003800000 */
.L_x_421:
        /* <DEDUP_REMOVED lines=10> */
.L_x_432:


//--------------------- .text._ZN3cub18CUB_300001_SM_10006detail8for_each13static_kernelINS2_12policy_hub_t12policy_500_tEmN6thrust24THRUST_300001_SM_1000_NS8cuda_cub20__uninitialized_fill7functorINS7_10device_ptrIiEEiEEEEvT0_T1_ --------------------------
	.section	.text._ZN3cub18CUB_300001_SM_10006detail8for_each13static_kernelINS2_12policy_hub_t12policy_500_tEmN6thrust24THRUST_300001_SM_1000_NS8cuda_cub20__uninitialized_fill7functorINS7_10device_ptrIiEEiEEEEvT0_T1_,"ax",@progbits
	.align	128
        .global         _ZN3cub18CUB_300001_SM_10006detail8for_each13static_kernelINS2_12policy_hub_t12policy_500_tEmN6thrust24THRUST_300001_SM_1000_NS8cuda_cub20__uninitialized_fill7functorINS7_10device_ptrIiEEiEEEEvT0_T1_
        .type           _ZN3cub18CUB_300001_SM_10006detail8for_each13static_kernelINS2_12policy_hub_t12policy_500_tEmN6thrust24THRUST_300001_SM_1000_NS8cuda_cub20__uninitialized_fill7functorINS7_10device_ptrIiEEiEEEEvT0_T1_,@function
        .size           _ZN3cub18CUB_300001_SM_10006detail8for_each13static_kernelINS2_12policy_hub_t12policy_500_tEmN6thrust24THRUST_300001_SM_1000_NS8cuda_cub20__uninitialized_fill7functorINS7_10device_ptrIiEEiEEEEvT0_T1_,(.L_x_433 - _ZN3cub18CUB_300001_SM_10006detail8for_each13static_kernelINS2_12policy_hub_t12policy_500_tEmN6thrust24THRUST_300001_SM_1000_NS8cuda_cub20__uninitialized_fill7functorINS7_10device_ptrIiEEiEEEEvT0_T1_)
        .other          _ZN3cub18CUB_300001_SM_10006detail8for_each13static_kernelINS2_12policy_hub_t12policy_500_tEmN6thrust24THRUST_300001_SM_1000_NS8cuda_cub20__uninitialized_fill7functorINS7_10device_ptrIiEEiEEEEvT0_T1_,@"STO_CUDA_ENTRY STV_DEFAULT"
_ZN3cub18CUB_300001_SM_10006detail8for_each13static_kernelINS2_12policy_hub_t12policy_500_tEmN6thrust24THRUST_300001_SM_1000_NS8cuda_cub20__uninitialized_fill7functorINS7_10device_ptrIiEEiEEEEvT0_T1_:
.text._ZN3cub18CUB_300001_SM_10006detail8for_each13static_kernelINS2_12policy_hub_t12policy_500_tEmN6thrust24THRUST_300001_SM_1000_NS8cuda_cub20__uninitialized_fill7functorINS7_10device_ptrIiEEiEEEEvT0_T1_:
[----:B------:R-:W-:Y:S08]  /*0000*/  LDC R1, c[0x0][0x37c] ;  /* 0x0000df00ff017b82 */ /* 0x000ff00000000800 */
[----:B------:R-:W0:Y:S01]  /*0010*/  S2UR UR4, SR_CTAID.X ;  /* 0x00000000000479c3 */ /* 0x000e220000002500 */
[----:B------:R-:W1:Y:S01]  /*0020*/  LDCU.64 UR6, c[0x0][0x380] ;  /* 0x00007000ff0677ac */ /* 0x000e620008000a00 */
[----:B------:R-:W2:Y:S01]  /*0030*/  LDCU.64 UR8, c[0x0][0x358] ;  /* 0x00006b00ff0877ac */ /* 0x000ea20008000a00 */
[----:B0-----:R-:W-:-:S04]  /*0040*/  UIMAD.WIDE.U32 UR4, UR4, 0x200, URZ ;  /* 0x00000200040478a5 */ /* 0x001fc8000f8e00ff */
[----:B-1----:R-:W-:-:S04]  /*0050*/  UIADD3 UR6, UP0, UPT, -UR4, UR6, URZ ;  /* 0x0000000604067290 */ /* 0x002fc8000ff1e1ff */
[----:B------:R-:W-:Y:S02]  /*0060*/  UIADD3.X UR7, UPT, UPT, ~UR5, UR7, URZ, UP0, !UPT ;  /* 0x0000000705077290 */ /* 0x000fe400087fe5ff */
[----:B------:R-:W-:-:S04]  /*0070*/  UISETP.GE.U32.AND UP0, UPT, UR6, 0x200, UPT ;  /* 0x000002000600788c */ /* 0x000fc8000bf06070 */
[----:B------:R-:W-:-:S09]  /*0080*/  UISETP.GE.U32.AND.EX UP0, UPT, UR7, URZ, UPT, UP0 ;  /* 0x000000ff0700728c */ /* 0x000fd2000bf06100 */
[----:B--2---:R-:W-:Y:S05]  /*0090*/  BRA.U !UP0, `(.L_x_422) ;  /* 0x0000000108287547 */ /* 0x004fea000b800000 */
[----:B------:R-:W0:Y:S01]  /*00a0*/  S2R R0, SR_TID.X ;  /* 0x0000000000007919 */ /* 0x000e220000002100 */
[----:B------:R-:W1:Y:S01]  /*00b0*/  LDCU.64 UR6, c[0x0][0x388] ;  /* 0x00007100ff0677ac */ /* 0x000e620008000a00 */
[----:B------:R-:W2:Y:S01]  /*00c0*/  LDC R5, c[0x0][0x390] ;  /* 0x0000e400ff057b82 */ /* 0x000ea20000000800 */
[----:B0-----:R-:W-:-:S05]  /*00d0*/  IADD3 R0, P0, PT, R0, UR4, RZ ;  /* 0x0000000400007c10 */ /* 0x001fca000ff1e0ff */
[----:B------:R-:W-:Y:S01]  /*00e0*/  IMAD.X R3, RZ, RZ, UR5, P0 ;  /* 0x00000005ff037e24 */ /* 0x000fe200080e06ff */
[----:B-1----:R-:W-:-:S04]  /*00f0*/  LEA R2, P0, R0, UR6, 0x2 ;  /* 0x0000000600027c11 */ /* 0x002fc8000f8010ff */
[----:B------:R-:W-:-:S05]  /*0100*/  LEA.HI.X R3, R0, UR7, R3, 0x2, P0 ;  /* 0x0000000700037c11 */ /* 0x000fca00080f1403 */
[----:B--2---:R-:W-:Y:S04]  /*0110*/  STG.E desc[UR8][R2.64], R5 ;  /* 0x0000000502007986 */ /* 0x004fe8000c101908 */
[----:B------:R-:W-:Y:S01]  /*0120*/  STG.E desc[UR8][R2.64+0x400], R5 ;  /* 0x0004000502007986 */ /* 0x000fe2000c101908 */
[----:B------:R-:W-:Y:S05]  /*0130*/  EXIT ;  /* 0x000000000000794d */ /* 0x000fea0003800000 */
.L_x_422:
[----:B------:R-:W0:Y:S01]  /*0140*/  S2R R0, SR_TID.X ;  /* 0x0000000000007919 */ /* 0x000e220000002100 */
[----:B------:R-:W-:Y:S01]  /*0150*/  IMAD.U32 R2, RZ, RZ, UR7 ;  /* 0x00000007ff027e24 */ /* 0x000fe2000f8e00ff */
[----:B------:R-:W1:Y:S01]  /*0160*/  LDCU.64 UR10, c[0x0][0x388] ;  /* 0x00007100ff0a77ac */ /* 0x000e620008000a00 */
[----:B------:R-:W-:Y:S01]  /*0170*/  IMAD.U32 R4, RZ, RZ, UR7 ;  /* 0x00000007ff047e24 */ /* 0x000fe2000f8e00ff */
[----:B0-----:R-:W-:-:S04]  /*0180*/  ISETP.LT.U32.AND P0, PT, R0, UR6, PT ;  /* 0x0000000600007c0c */ /* 0x001fc8000bf01070 */
[----:B------:R-:W-:Y:S01]  /*0190*/  ISETP.GT.U32.AND.EX P0, PT, R2, RZ, PT, P0 ;  /* 0x000000ff0200720c */ /* 0x000fe20003f04100 */
[C---:B------:R-:W-:Y:S01]  /*01a0*/  VIADD R2, R0.reuse, 0x100 ;  /* 0x0000010000027836 */ /* 0x040fe20000000000 */
[----:B------:R-:W-:-:S04]  /*01b0*/  IADD3 R0, P2, PT, R0, UR4, RZ ;  /* 0x0000000400007c10 */ /* 0x000fc8000ff5e0ff */
[----:B------:R-:W-:Y:S01]  /*01c0*/  ISETP.LT.U32.AND P1, PT, R2, UR6, PT ;  /* 0x0000000602007c0c */ /* 0x000fe2000bf21070 */
[----:B------:R-:W-:Y:S01]  /*01d0*/  IMAD.X R3, RZ, RZ, UR5, P2 ;  /* 0x00000005ff037e24 */ /* 0x000fe200090e06ff */
[----:B-1----:R-:W-:Y:S02]  /*01e0*/  LEA R2, P2, R0, UR10, 0x2 ;  /* 0x0000000a00027c11 */ /* 0x002fe4000f8410ff */
[----:B------:R-:W-:Y:S02]  /*01f0*/  ISETP.GT.U32.AND.EX P1, PT, R4, RZ, PT, P1 ;  /* 0x000000ff0400720c */ /* 0x000fe40003f24110 */
[----:B------:R-:W-:Y:S01]  /*0200*/  LEA.HI.X R3, R0, UR11, R3, 0x2, P2 ;  /* 0x0000000b00037c11 */ /* 0x000fe200090f1403 */
[----:B------:R-:W0:Y:S04]  /*0210*/  @P0 LDC R5, c[0x0][0x390] ;  /* 0x0000e400ff050b82 */ /* 0x000e280000000800 */
[----:B0-----:R0:W-:Y:S06]  /*0220*/  @P0 STG.E desc[UR8][R2.64], R5 ;  /* 0x0000000502000986 */ /* 0x0011ec000c101908 */
[----:B------:R-:W-:Y:S05]  /*0230*/  @!P1 EXIT ;  /* 0x000000000000994d */ /* 0x000fea0003800000 */
[----:B0-----:R-:W0:Y:S02]  /*0240*/  LDC R5, c[0x0][0x390] ;  /* 0x0000e400ff057b82 */ /* 0x001e240000000800 */
[----:B0-----:R-:W-:Y:S01]  /*0250*/  STG.E desc[UR8][R2.64+0x400], R5 ;  /* 0x0004000502007986 */ /* 0x001fe2000c101908 */
[----:B------:R-:W-:Y:S05]  /*0260*/  EXIT ;  /* 0x000000000000794d */ /* 0x000fea0003800000 */
.L_x_423:
        /* <DEDUP_REMOVED lines=9> */
.L_x_433:


//--------------------- .text._ZN3cub18CUB_300001_SM_10006detail11EmptyKernelIvEEvv --------------------------
	.section	.text._ZN3cub18CUB_300001_SM_10006detail11EmptyKernelIvEEvv,"ax",@progbits
	.align	128
        .global         _ZN3cub18CUB_300001_SM_10006detail11EmptyKernelIvEEvv
        .type           _ZN3cub18CUB_300001_SM_10006detail11EmptyKernelIvEEvv,@function
        .size           _ZN3cub18CUB_300001_SM_10006detail11EmptyKernelIvEEvv,(.L_x_434 - _ZN3cub18CUB_300001_SM_10006detail11EmptyKernelIvEEvv)
        .other          _ZN3cub18CUB_300001_SM_10006detail11EmptyKernelIvEEvv,@"STO_CUDA_ENTRY STV_DEFAULT"
_ZN3cub18CUB_300001_SM_10006detail11EmptyKernelIvEEvv:
.text._ZN3cub18CUB_300001_SM_10006detail11EmptyKernelIvEEvv:
[----:B------:R-:W-:Y:S01]  /*0000*/  LDC R1, c[0x0][0x37c] ;  /* 0x0000df00ff017b82 */ /* 0x000fe20000000800 */
[----:B------:R-:W-:Y:S05]  /*0010*/  EXIT ;  /* 0x000000000000794d */ /* 0x000fea0003800000 */
.L_x_424:
        /* <DEDUP_REMOVED lines=14> */
.L_x_434:


//--------------------- .nv.shared._ZN3cub18CUB_300001_SM_10006detail6reduce28DeviceReduceSingleTileKernelINS2_10policy_hubIiy8maxFunctE10Policy1000EPiS8_iS5_iiN4cuda3std3__410__identityEEEvT0_T1_T2_T3_T4_T6_ --------------------------
	.section	.nv.shared._ZN3cub18CUB_300001_SM_10006detail6reduce28DeviceReduceSingleTileKernelINS2_10policy_hubIiy8maxFunctE10Policy1000EPiS8_iS5_iiN4cuda3std3__410__identityEEEvT0_T1_T2_T3_T4_T6_,"aw",@nobits
	.sectionflags	@""
	.align	4
.nv.shared._ZN3cub18CUB_300001_SM_10006detail6reduce28DeviceReduceSingleTileKernelINS2_10policy_hubIiy8maxFunctE10Policy1000EPiS8_iS5_iiN4cuda3std3__410__identityEEEvT0_T1_T2_T3_T4_T6_:
	.zero		1068


//--------------------- .nv.shared.reserved.0     --------------------------
	.section	.nv.shared.reserved.0,"aw",@nobits
	.weak		__nv_reservedSMEM_offset_0_alias
	.size		__nv_reservedSMEM_offset_0_alias, 0, 64
	.other		__nv_reservedSMEM_offset_0_alias,@"STO_CUDA_RESERVED_SHARED STV_DEFAULT"
__nv_reservedSMEM_offset_0_alias:
	.zero		0
	.zero		64


//--------------------- .nv.global                --------------------------
	.section	.nv.global,"aw",@nobits
.nv.global:
	.type		_ZN30_INTERNAL_5bb40aa7_4_k_cu_main6thrust24THRUST_300001_SM_1000_NS3seqE,@object
	.size		_ZN30_INTERNAL_5bb40aa7_4_k_cu_main6thrust24THRUST_300001_SM_1000_NS3seqE,(_ZN30_INTERNAL_5bb40aa7_4_k_cu_main4cuda3std3__48in_placeE - _ZN30_INTERNAL_5bb40aa7_4_k_cu_main6thrust24THRUST_300001_SM_1000_NS3seqE)
_ZN30_INTERNAL_5bb40aa7_4_k_cu_main6thrust24THRUST_300001_SM_1000_NS3seqE:
	.zero		1
	.type		_ZN30_INTERNAL_5bb40aa7_4_k_cu_main4cuda3std3__48in_placeE,@object
	.size		_ZN30_INTERNAL_5bb40aa7_4_k_cu_main4cuda3std3__48in_placeE,(_ZN30_INTERNAL_5bb40aa7_4_k_cu_main4cuda3std6ranges3__45__cpo4sizeE - _ZN30_INTERNAL_5bb40aa7_4_k_cu_main4cuda3std3__48in_placeE)
_ZN30_INTERNAL_5bb40aa7_4_k_cu_main4cuda3std3__48in_placeE:
	.zero		1
	.type		_ZN30_INTERNAL_5bb40aa7_4_k_cu_main4cuda3std6ranges3__45__cpo4sizeE,@object
	.size		_ZN30_INTERNAL_5bb40aa7_4_k_cu_main4cuda3std6ranges3__45__cpo4sizeE,(_ZN30_INTERNAL_5bb40aa7_4_k_cu_main6thrust24THRUST_300001_SM_1000_NS12placeholders2_3E - _ZN30_INTERNAL_5bb40aa7_4_k_cu_main4cuda3std6ranges3__45__cpo4sizeE)
_ZN30_INTERNAL_5bb40aa7_4_k_cu_main4cuda3std6ranges3__45__cpo4sizeE:
	.zero		1
	.type		_ZN30_INTERNAL_5bb40aa7_4_k_cu_main6thrust24THRUST_300001_SM_1000_NS12placeholders2_3E,@object
	.size		_ZN30_INTERNAL_5bb40aa7_4_k_cu_main6thrust24THRUST_300001_SM_1000_NS12placeholders2_3E,(_ZN30_INTERNAL_5bb40aa7_4_k_cu_main4cuda3std3__45__cpo6cbeginE - _ZN30_INTERNAL_5bb40aa7_4_k_cu_main6thrust24THRUST_300001_SM_1000_NS12placeholders2_3E)
_ZN30_INTERNAL_5bb40aa7_4_k_cu_main6thrust24THRUST_300001_SM_1000_NS12placeholders2_3E:
	.zero		1
	.type		_ZN30_INTERNAL_5bb40aa7_4_k_cu_main4cuda3std3__45__cpo6cbeginE,@object
	.size		_ZN30_INTERNAL_5bb40aa7_4_k_cu_main4cuda3std3__45__cpo6cbeginE,(_ZN30_INTERNAL_5bb40aa7_4_k_cu_main4cuda3std6ranges3__45__cpo6cbeginE - _ZN30_INTERNAL_5bb40aa7_4_k_cu_main4cuda3std3__45__cpo6cbeginE)
_ZN30_INTERNAL_5bb40aa7_4_k_cu_main4cuda3std3__45__cpo6cbeginE:
	.zero		1
	.type		_ZN30_INTERNAL_5bb40aa7_4_k_cu_main4cuda3std6ranges3__45__cpo6cbeginE,@object
	.size		_ZN30_INTERNAL_5bb40aa7_4_k_cu_main4cuda3std6ranges3__45__cpo6cbeginE,(_ZN30_INTERNAL_5bb40aa7_4_k_cu_main6thrust24THRUST_300001_SM_1000_NS12placeholders2_7E - _ZN30_INTERNAL_5bb40aa7_4_k_cu_main4cuda3std6ranges3__45__cpo6cbeginE)
_ZN30_INTERNAL_5bb40aa7_4_k_cu_main4cuda3std6ranges3__45__cpo6cbeginE:
	.zero		1
	.type		_ZN30_INTERNAL_5bb40aa7_4_k_cu_main6thrust24THRUST_300001_SM_1000_NS12placeholders2_7E,@object
	.size		_ZN30_INTERNAL_5bb40aa7_4_k_cu_main6thrust24THRUST_300001_SM_1000_NS12placeholders2_7E,(_ZN30_INTERNAL_5bb40aa7_4_k_cu_main4cuda3std3__45__cpo7crbeginE - _ZN30_INTERNAL_5bb40aa7_4_k_cu_main6thrust24THRUST_300001_SM_1000_NS12placeholders2_7E)
_ZN30_INTERNAL_5bb40aa7_4_k_cu_main6thrust24THRUST_300001_SM_1000_NS12placeholders2_7E:
	.zero		1
	.type		_ZN30_INTERNAL_5bb40aa7_4_k_cu_main4cuda3std3__45__cpo7crbeginE,@object
	.size		_ZN30_INTERNAL_5bb40aa7_4_k_cu_main4cuda3std3__45__cpo7crbeginE,(_ZN30_INTERNAL_5bb40aa7_4_k_cu_main4cuda3std6ranges3__45__cpo4nextE - _ZN30_INTERNAL_5bb40aa7_4_k_cu_main4cuda3std3__45__cpo7crbeginE)
_ZN30_INTERNAL_5bb40aa7_4_k_cu_main4cuda3std3__45__cpo7crbeginE:
	.zero		1
	.type		_ZN30_INTERNAL_5bb40aa7_4_k_cu_main4cuda3std6ranges3__45__cpo4nextE,@object
	.size		_ZN30_INTERNAL_5bb40aa7_4_k_cu_main4cuda3std6ranges3__45__cpo4nextE,(_ZN30_INTERNAL_5bb40aa7_4_k_cu_main4cuda3std6ranges3__45__cpo4swapE - _ZN30_INTERNAL_5bb40aa7_4_k_cu_main4cuda3std6ranges3__45__cpo4nextE)
_ZN30_INTERNAL_5bb40aa7_4_k_cu_main4cuda3std6ranges3__45__cpo4nextE:
	.zero		1
	.type		_ZN30_INTERNAL_5bb40aa7_4_k_cu_main4cuda3std6ranges3__45__cpo4swapE,@object
	.size		_ZN30_INTERNAL_5bb40aa7_4_k_cu_main4cuda3std6ranges3__45__cpo4swapE,(_ZN30_INTERNAL_5bb40aa7_4_k_cu_main6thrust24THRUST_300001_SM_1000_NS8cuda_cub10par_nosyncE - _ZN30_INTERNAL_5bb40aa7_4_k_cu_main4cuda3std6ranges3__45__cpo4swapE)
_ZN30_INTERNAL_5bb40aa7_4_k_cu_main4cuda3std6ranges3__45__cpo4swapE:
	.zero		1
	.type		_ZN30_INTERNAL_5bb40aa7_4_k_cu_main6thrust24THRUST_300001_SM_1000_NS8cuda_cub10par_nosyncE,@object
	.size		_ZN30_INTERNAL_5bb40aa7_4_k_cu_main6thrust24THRUST_300001_SM_1000_NS8cuda_cub10par_nosyncE,(_ZN30_INTERNAL_5bb40aa7_4_k_cu_main6thrust24THRUST_300001_SM_1000_NS12placeholders2_9E - _ZN30_INTERNAL_5bb40aa7_4_k_cu_main6thrust24THRUST_300001_SM_1000_NS8cuda_cub10par_nosyncE)
_ZN30_INTERNAL_5bb40aa7_4_k_cu_main6thrust24THRUST_300001_SM_1000_NS8cuda_cub10par_nosyncE:
	.zero		1
	.type		_ZN30_INTERNAL_5bb40aa7_4_k_cu_main6thrust24THRUST_300001_SM_1000_NS12placeholders2_9E,@object
	.size		_ZN30_INTERNAL_5bb40aa7_4_k_cu_main6thrust24THRUST_300001_SM_1000_NS12placeholders2_9E,(_ZN30_INTERNAL_5bb40aa7_4_k_cu_main4cuda3std3__432_GLOBAL__N__5bb40aa7_4_k_cu_main6ignoreE - _ZN30_INTERNAL_5bb40aa7_4_k_cu_main6thrust24THRUST_300001_SM_1000_NS12placeholders2_9E)
_ZN30_INTERNAL_5bb40aa7_4_k_cu_main6thrust24THRUST_300001_SM_1000_NS12placeholders2_9E:
	.zero		1
	.type		_ZN30_INTERNAL_5bb40aa7_4_k_cu_main4cuda3std3__432_GLOBAL__N__5bb40aa7_4_k_cu_main6ignoreE,@object
	.size		_ZN30_INTERNAL_5bb40aa7_4_k_cu_main4cuda3std3__432_GLOBAL__N__5bb40aa7_4_k_cu_main6ignoreE,(_ZN30_INTERNAL_5bb40aa7_4_k_cu_main4cuda3std6ranges3__45__cpo4dataE - _ZN30_INTERNAL_5bb40aa7_4_k_cu_main4cuda3std3__432_GLOBAL__N__5bb40aa7_4_k_cu_main6ignoreE)
_ZN30_INTERNAL_5bb40aa7_4_k_cu_main4cuda3std3__432_GLOBAL__N__5bb40aa7_4_k_cu_main6ignoreE:
	.zero		1
	.type		_ZN30_INTERNAL_5bb40aa7_4_k_cu_main4cuda3std6ranges3__45__cpo4dataE,@object
	.size		_ZN30_INTERNAL_5bb40aa7_4_k_cu_main4cuda3std6ranges3__45__cpo4dataE,(_ZN30_INTERNAL_5bb40aa7_4_k_cu_main6thrust24THRUST_300001_SM_1000_NS12placeholders2_1E - _ZN30_INTERNAL_5bb40aa7_4_k_cu_main4cuda3std6ranges3__45__cpo4dataE)
_ZN30_INTERNAL_5bb40aa7_4_k_cu_main4cuda3std6ranges3__45__cpo4dataE:
	.zero		1
	.type		_ZN30_INTERNAL_5bb40aa7_4_k_cu_main6thrust24THRUST_300001_SM_1000_NS12placeholders2_1E,@object
	.size		_ZN30_INTERNAL_5bb40aa7_4_k_cu_main6thrust24THRUST_300001_SM_1000_NS12placeholders2_1E,(_ZN30_INTERNAL_5bb40aa7_4_k_cu_main4cuda3std3__45__cpo5beginE - _ZN30_INTERNAL_5bb40aa7_4_k_cu_main6thrust24THRUST_300001_SM_1000_NS12placeholders2_1E)
_ZN30_INTERNAL_5bb40aa7_4_k_cu_main6thrust24THRUST_300001_SM_1000_NS12placeholders2_1E:
	.zero		1
	.type		_ZN30_INTERNAL_5bb40aa7_4_k_cu_main4cuda3std3__45__cpo5beginE,@object
	.size		_ZN30_INTERNAL_5bb40aa7_4_k_cu_main4cuda3std3__45__cpo5beginE,(_ZN30_INTERNAL_5bb40aa7_4_k_cu_main4cuda3std6ranges3__45__cpo5beginE - _ZN30_INTERNAL_5bb40aa7_4_k_cu_main4cuda3std3__45__cpo5beginE)
_ZN30_INTERNAL_5bb40aa7_4_k_cu_main4cuda3std3__45__cpo5beginE:
	.zero		1
	.type		_ZN30_INTERNAL_5bb40aa7_4_k_cu_main4cuda3std6ranges3__45__cpo5beginE,@object
	.size		_ZN30_INTERNAL_5bb40aa7_4_k_cu_main4cuda3std6ranges3__45__cpo5beginE,(_ZN30_INTERNAL_5bb40aa7_4_k_cu_main6thrust24THRUST_300001_SM_1000_NS12placeholders2_5E - _ZN30_INTERNAL_5bb40aa7_4_k_cu_main4cuda3std6ranges3__45__cpo5beginE)
_ZN30_INTERNAL_5bb40aa7_4_k_cu_main4cuda3std6ranges3__45__cpo5beginE:
	.zero		1
	.type		_ZN30_INTERNAL_5bb40aa7_4_k_cu_main6thrust24THRUST_300001_SM_1000_NS12placeholders2_5E,@object
	.size		_ZN30_INTERNAL_5bb40aa7_4_k_cu_main6thrust24THRUST_300001_SM_1000_NS12placeholders2_5E,(_ZN30_INTERNAL_5bb40aa7_4_k_cu_main4cuda3std3__45__cpo6rbeginE - _ZN30_INTERNAL_5bb40aa7_4_k_cu_main6thrust24THRUST_300001_SM_1000_NS12placeholders2_5E)
_ZN30_INTERNAL_5bb40aa7_4_k_cu_main6thrust24THRUST_300001_SM_1000_NS12placeholders2_5E:
	.zero		1
	.type		_ZN30_INTERNAL_5bb40aa7_4_k_cu_main4cuda3std3__45__cpo6rbeginE,@object
	.size		_ZN30_INTERNAL_5bb40aa7_4_k_cu_main4cuda3std3__45__cpo6rbeginE,(_ZN30_INTERNAL_5bb40aa7_4_k_cu_main4cuda3std6ranges3__45__cpo7advanceE - _ZN30_INTERNAL_5bb40aa7_4_k_cu_main4cuda3std3__45__cpo6rbeginE)
_ZN30_INTERNAL_5bb40aa7_4_k_cu_main4cuda3std3__45__cpo6rbeginE:
	.zero		1
	.type		_ZN30_INTERNAL_5bb40aa7_4_k_cu_main4cuda3std6ranges3__45__cpo7advanceE,@object
	.size		_ZN30_INTERNAL_5bb40aa7_4_k_cu_main4cuda3std6ranges3__45__cpo7advanceE,(_ZN30_INTERNAL_5bb40aa7_4_k_cu_main4cuda3std3__47nulloptE - _ZN30_INTERNAL_5bb40aa7_4_k_cu_main4cuda3std6ranges3__45__cpo7advanceE)
_ZN30_INTERNAL_5bb40aa7_4_k_cu_main4cuda3std6ranges3__45__cpo7advanceE:
	.zero		1
	.type		_ZN30_INTERNAL_5bb40aa7_4_k_cu_main4cuda3std3__47nulloptE,@object
	.size		_ZN30_INTERNAL_5bb40aa7_4_k_cu_main4cuda3std3__47nulloptE,(_ZN30_INTERNAL_5bb40aa7_4_k_cu_main4cuda3std6ranges3__45__cpo8distanceE - _ZN30_INTERNAL_5bb40aa7_4_k_cu_main4cuda3std3__47nulloptE)
_ZN30_INTERNAL_5bb40aa7_4_k_cu_main4cuda3std3__47nulloptE:
	.zero		1
	.type		_ZN30_INTERNAL_5bb40aa7_4_k_cu_main4cuda3std6ranges3__45__cpo8distanceE,@object
	.size		_ZN30_INTERNAL_5bb40aa7_4_k_cu_main4cuda3std6ranges3__45__cpo8distanceE,(_ZN30_INTERNAL_5bb40aa7_4_k_cu_main6thrust24THRUST_300001_SM_1000_NS12placeholders3_10E - _ZN30_INTERNAL_5bb40aa7_4_k_cu_main4cuda3std6ranges3__45__cpo8distanceE)
_ZN30_INTERNAL_5bb40aa7_4_k_cu_main4cuda3std6ranges3__45__cpo8distanceE:
	.zero		1
	.type		_ZN30_INTERNAL_5bb40aa7_4_k_cu_main6thrust24THRUST_300001_SM_1000_NS12placeholders3_10E,@object
	.size		_ZN30_INTERNAL_5bb40aa7_4_k_cu_main6thrust24THRUST_300001_SM_1000_NS12placeholders3_10E,(_ZN30_INTERNAL_5bb40aa7_4_k_cu_main4cuda3std3__419piecewise_constructE - _ZN30_INTERNAL_5bb40aa7_4_k_cu_main6thrust24THRUST_300001_SM_1000_NS12placeholders3_10E)
_ZN30_INTERNAL_5bb40aa7_4_k_cu_main6thrust24THRUST_300001_SM_1000_NS12placeholders3_10E:
	.zero		1
	.type		_ZN30_INTERNAL_5bb40aa7_4_k_cu_main4cuda3std3__419piecewise_constructE,@object
	.size		_ZN30_INTERNAL_5bb40aa7_4_k_cu_main4cuda3std3__419piecewise_constructE,(_ZN30_INTERNAL_5bb40aa7_4_k_cu_main4cuda3std6ranges3__45__cpo5cdataE - _ZN30_INTERNAL_5bb40aa7_4_k_cu_main4cuda3std3__419piecewise_constructE)
_ZN30_INTERNAL_5bb40aa7_4_k_cu_main4cuda3std3__419piecewise_constructE:
	.zero		1
	.type		_ZN30_INTERNAL_5bb40aa7_4_k_cu_main4cuda3std6ranges3__45__cpo5cdataE,@object
	.size		_ZN30_INTERNAL_5bb40aa7_4_k_cu_main4cuda3std6ranges3__45__cpo5cdataE,(_ZN30_INTERNAL_5bb40aa7_4_k_cu_main6thrust24THRUST_300001_SM_1000_NS12placeholders2_2E - _ZN30_INTERNAL_5bb40aa7_4_k_cu_main4cuda3std6ranges3__45__cpo5cdataE)
_ZN30_INTERNAL_5bb40aa7_4_k_cu_main4cuda3std6ranges3__45__cpo5cdataE:
	.zero		1
	.type		_ZN30_INTERNAL_5bb40aa7_4_k_cu_main6thrust24THRUST_300001_SM_1000_NS12placeholders2_2E,@object
	.size		_ZN30_INTERNAL_5bb40aa7_4_k_cu_main6thrust24THRUST_300001_SM_1000_NS12placeholders2_2E,(_ZN30_INTERNAL_5bb40aa7_4_k_cu_main4cuda3std3__45__cpo3endE - _ZN30_INTERNAL_5bb40aa7_4_k_cu_main6thrust24THRUST_300001_SM_1000_NS12placeholders2_2E)
_ZN30_INTERNAL_5bb40aa7_4_k_cu_main6thrust24THRUST_300001_SM_1000_NS12placeholders2_2E:
	.zero		1
	.type		_ZN30_INTERNAL_5bb40aa7_4_k_cu_main4cuda3std3__45__cpo3endE,@object
	.size		_ZN30_INTERNAL_5bb40aa7_4_k_cu_main4cuda3std3__45__cpo3endE,(_ZN30_INTERNAL_5bb40aa7_4_k_cu_main4cuda3std6ranges3__45__cpo3endE - _ZN30_INTERNAL_5bb40aa7_4_k_cu_main4cuda3std3__45__cpo3endE)
_ZN30_INTERNAL_5bb40aa7_4_k_cu_main4cuda3std3__45__cpo3endE:
	.zero		1
	.type		_ZN30_INTERNAL_5bb40aa7_4_k_cu_main4cuda3std6ranges3__45__cpo3endE,@object
	.size		_ZN30_INTERNAL_5bb40aa7_4_k_cu_main4cuda3std6ranges3__45__cpo3endE,(_ZN30_INTERNAL_5bb40aa7_4_k_cu_main6thrust24THRUST_300001_SM_1000_NS12placeholders2_6E - _ZN30_INTERNAL_5bb40aa7_4_k_cu_main4cuda3std6ranges3__45__cpo3endE)
_ZN30_INTERNAL_5bb40aa7_4_k_cu_main4cuda3std6ranges3__45__cpo3endE:
	.zero		1
	.type		_ZN30_INTERNAL_5bb40aa7_4_k_cu_main6thrust24THRUST_300001_SM_1000_NS12placeholders2_6E,@object
	.size		_ZN30_INTERNAL_5bb40aa7_4_k_cu_main6thrust24THRUST_300001_SM_1000_NS12placeholders2_6E,(_ZN30_INTERNAL_5bb40aa7_4_k_cu_main4cuda3std3__45__cpo4rendE - _ZN30_INTERNAL_5bb40aa7_4_k_cu_main6thrust24THRUST_300001_SM_1000_NS12placeholders2_6E)
_ZN30_INTERNAL_5bb40aa7_4_k_cu_main6thrust24THRUST_300001_SM_1000_NS12placeholders2_6E:
	.zero		1
	.type		_ZN30_INTERNAL_5bb40aa7_4_k_cu_main4cuda3std3__45__cpo4rendE,@object
	.size		_ZN30_INTERNAL_5bb40aa7_4_k_cu_main4cuda3std3__45__cpo4rendE,(_ZN30_INTERNAL_5bb40aa7_4_k_cu_main4cuda3std6ranges3__45__cpo9iter_swapE - _ZN30_INTERNAL_5bb40aa7_4_k_cu_main4cuda3std3__45__cpo4rendE)
_ZN30_INTERNAL_5bb40aa7_4_k_cu_main4cuda3std3__45__cpo4rendE:
	.zero		1
	.type		_ZN30_INTERNAL_5bb40aa7_4_k_cu_main4cuda3std6ranges3__45__cpo9iter_swapE,@object
	.size		_ZN30_INTERNAL_5bb40aa7_4_k_cu_main4cuda3std6ranges3__45__cpo9iter_swapE,(_ZN30_INTERNAL_5bb40aa7_4_k_cu_main4cuda3std3__48unexpectE - _ZN30_INTERNAL_5bb40aa7_4_k_cu_main4cuda3std6ranges3__45__cpo9iter_swapE)
_ZN30_INTERNAL_5bb40aa7_4_k_cu_main4cuda3std6ranges3__45__cpo9iter_swapE:
	.zero		1
	.type		_ZN30_INTERNAL_5bb40aa7_4_k_cu_main4cuda3std3__48unexpectE,@object
	.size		_ZN30_INTERNAL_5bb40aa7_4_k_cu_main4cuda3std3__48unexpectE,(_ZN30_INTERNAL_5bb40aa7_4_k_cu_main6thrust24THRUST_300001_SM_1000_NS8cuda_cub3parE - _ZN30_INTERNAL_5bb40aa7_4_k_cu_main4cuda3std3__48unexpectE)
_ZN30_INTERNAL_5bb40aa7_4_k_cu_main4cuda3std3__48unexpectE:
	.zero		1
	.type		_ZN30_INTERNAL_5bb40aa7_4_k_cu_main6thrust24THRUST_300001_SM_1000_NS8cuda_cub3parE,@object
	.size		_ZN30_INTERNAL_5bb40aa7_4_k_cu_main6thrust24THRUST_300001_SM_1000_NS8cuda_cub3parE,(_ZN30_INTERNAL_5bb40aa7_4_k_cu_main6thrust24THRUST_300001_SM_1000_NS12placeholders2_4E - _ZN30_INTERNAL_5bb40aa7_4_k_cu_main6thrust24THRUST_300001_SM_1000_NS8cuda_cub3parE)
_ZN30_INTERNAL_5bb40aa7_4_k_cu_main6thrust24THRUST_300001_SM_1000_NS8cuda_cub3parE:
	.zero		1
	.type		_ZN30_INTERNAL_5bb40aa7_4_k_cu_main6thrust24THRUST_300001_SM_1000_NS12placeholders2_4E,@object
	.size		_ZN30_INTERNAL_5bb40aa7_4_k_cu_main6thrust24THRUST_300001_SM_1000_NS12placeholders2_4E,(_ZN30_INTERNAL_5bb40aa7_4_k_cu_main4cuda3std3__45__cpo4cendE - _ZN30_INTERNAL_5bb40aa7_4_k_cu_main6thrust24THRUST_300001_SM_1000_NS12placeholders2_4E)
_ZN30_INTERNAL_5bb40aa7_4_k_cu_main6thrust24THRUST_300001_SM_1000_NS12placeholders2_4E:
	.zero		1
	.type		_ZN30_INTERNAL_5bb40aa7_4_k_cu_main4cuda3std3__45__cpo4cendE,@object
	.size		_ZN30_INTERNAL_5bb40aa7_4_k_cu_main4cuda3std3__45__cpo4cendE,(_ZN30_INTERNAL_5bb40aa7_4_k_cu_main4cuda3std6ranges3__45__cpo4cendE - _ZN30_INTERNAL_5bb40aa7_4_k_cu_main4cuda3std3__45__cpo4cendE)
_ZN30_INTERNAL_5bb40aa7_4_k_cu_main4cuda3std3__45__cpo4cendE:
	.zero		1
	.type		_ZN30_INTERNAL_5bb40aa7_4_k_cu_main4cuda3std6ranges3__45__cpo4cendE,@object
	.size		_ZN30_INTERNAL_5bb40aa7_4_k_cu_main4cuda3std6ranges3__45__cpo4cendE,(_ZN30_INTERNAL_5bb40aa7_4_k_cu_main4cuda3std3__420unreachable_sentinelE - _ZN30_INTERNAL_5bb40aa7_4_k_cu_main4cuda3std6ranges3__45__cpo4cendE)
_ZN30_INTERNAL_5bb40aa7_4_k_cu_main4cuda3std6ranges3__45__cpo4cendE:
	.zero		1
	.type		_ZN30_INTERNAL_5bb40aa7_4_k_cu_main4cuda3std3__420unreachable_sentinelE,@object
	.size		_ZN30_INTERNAL_5bb40aa7_4_k_cu_main4cuda3std3__420unreachable_sentinelE,(_ZN30_INTERNAL_5bb40aa7_4_k_cu_main4cuda3std6ranges3__45__cpo5ssizeE - _ZN30_INTERNAL_5bb40aa7_4_k_cu_main4cuda3std3__420unreachable_sentinelE)
_ZN30_INTERNAL_5bb40aa7_4_k_cu_main4cuda3std3__420unreachable_sentinelE:
	.zero		1
	.type		_ZN30_INTERNAL_5bb40aa7_4_k_cu_main4cuda3std6ranges3__45__cpo5ssizeE,@object
	.size		_ZN30_INTERNAL_5bb40aa7_4_k_cu_main4cuda3std6ranges3__45__cpo5ssizeE,(_ZN30_INTERNAL_5bb40aa7_4_k_cu_main6thrust24THRUST_300001_SM_1000_NS12placeholders2_8E - _ZN30_INTERNAL_5bb40aa7_4_k_cu_main4cuda3std6ranges3__45__cpo5ssizeE)
_ZN30_INTERNAL_5bb40aa7_4_k_cu_main4cuda3std6ranges3__45__cpo5ssizeE:
	.zero		1
	.type		_ZN30_INTERNAL_5bb40aa7_4_k_cu_main6thrust24THRUST_300001_SM_1000_NS12placeholders2_8E,@object
	.size		_ZN30_INTERNAL_5bb40aa7_4_k_cu_main6thrust24THRUST_300001_SM_1000_NS12placeholders2_8E,(_ZN30_INTERNAL_5bb40aa7_4_k_cu_main4cuda3std3__45__cpo5crendE - _ZN30_INTERNAL_5bb40aa7_4_k_cu_main6thrust24THRUST_300001_SM_1000_NS12placeholders2_8E)
_ZN30_INTERNAL_5bb40aa7_4_k_cu_main6thrust24THRUST_300001_SM_1000_NS12placeholders2_8E:
	.zero		1
	.type		_ZN30_INTERNAL_5bb40aa7_4_k_cu_main4cuda3std3__45__cpo5crendE,@object
	.size		_ZN30_INTERNAL_5bb40aa7_4_k_cu_main4cuda3std3__45__cpo5crendE,(_ZN30_INTERNAL_5bb40aa7_4_k_cu_main4cuda3std6ranges3__45__cpo4prevE - _ZN30_INTERNAL_5bb40aa7_4_k_cu_main4cuda3std3__45__cpo5crendE)
_ZN30_INTERNAL_5bb40aa7_4_k_cu_main4cuda3std3__45__cpo5crendE:
	.zero		1
	.type		_ZN30_INTERNAL_5bb40aa7_4_k_cu_main4cuda3std6ranges3__45__cpo4prevE,@object
	.size		_ZN30_INTERNAL_5bb40aa7_4_k_cu_main4cuda3std6ranges3__45__cpo4prevE,(_ZN30_INTERNAL_5bb40aa7_4_k_cu_main4cuda3std6ranges3__45__cpo9iter_moveE - _ZN30_INTERNAL_5bb40aa7_4_k_cu_main4cuda3std6ranges3__45__cpo4prevE)
_ZN30_INTERNAL_5bb40aa7_4_k_cu_main4cuda3std6ranges3__45__cpo4prevE:
	.zero		1
	.type		_ZN30_INTERNAL_5bb40aa7_4_k_cu_main4cuda3std6ranges3__45__cpo9iter_moveE,@object
	.size		_ZN30_INTERNAL_5bb40aa7_4_k_cu_main4cuda3std6ranges3__45__cpo9iter_moveE,(_ZN30_INTERNAL_5bb40aa7_4_k_cu_main6thrust24THRUST_300001_SM_1000_NS6system6detail10sequential3seqE - _ZN30_INTERNAL_5bb40aa7_4_k_cu_main4cuda3std6ranges3__45__cpo9iter_moveE)
_ZN30_INTERNAL_5bb40aa7_4_k_cu_main4cuda3std6ranges3__45__cpo9iter_moveE:
	.zero		1
	.type		_ZN30_INTERNAL_5bb40aa7_4_k_cu_main6thrust24THRUST_300001_SM_1000_NS6system6detail10sequential3seqE,@object
	.size		_ZN30_INTERNAL_5bb40aa7_4_k_cu_main6thrust24THRUST_300001_SM_1000_NS6system6detail10sequential3seqE,(.L_31 - _ZN30_INTERNAL_5bb40aa7_4_k_cu_main6thrust24THRUST_300001_SM_1000_NS6system6detail10sequential3seqE)
_ZN30_INTERNAL_5bb40aa7_4_k_cu_main6thrust24THRUST_300001_SM_1000_NS6system6detail10sequential3seqE:
	.zero		1
.L_31:


//--------------------- .nv.shared._ZN3cub18CUB_300001_SM_10006detail6reduce18DeviceReduceKernelINS2_10policy_hubIiy8maxFunctE10Policy1000EN6thrust24THRUST_300001_SM_1000_NS17counting_iteratorIiNS9_11use_defaultESB_SB_EEyS5_iN4cuda3std3__410__identityEEEvT0_PT3_T1_NS0_13GridEvenShareISK_EET2_T4_ --------------------------
	.section	.nv.shared._ZN3cub18CUB_300001_SM_10006detail6reduce18DeviceReduceKernelINS2_10policy_hubIiy8maxFunctE10Policy1000EN6thrust24THRUST_300001_SM_1000_NS17counting_iteratorIiNS9_11use_defaultESB_SB_EEyS5_iN4cuda3std3__410__identityEEEvT0_PT3_T1_NS0_13GridEvenShareISK_EET2_T4_,"aw",@nobits
	.sectionflags	@""
	.align	4
.nv.shared._ZN3cub18CUB_300001_SM_10006detail6reduce18DeviceReduceKernelINS2_10policy_hubIiy8maxFunctE10Policy1000EN6thrust24THRUST_300001_SM_1000_NS17counting_iteratorIiNS9_11use_defaultESB_SB_EEyS5_iN4cuda3std3__410__identityEEEvT0_PT3_T1_NS0_13GridEvenShareISK_EET2_T4_:
	.zero		1068


//--------------------- .nv.shared._ZN3cub18CUB_300001_SM_10006detail6reduce28DeviceReduceSingleTileKernelINS2_10policy_hubIiy8maxFunctE10Policy1000EN6thrust24THRUST_300001_SM_1000_NS17counting_iteratorIiNS9_11use_defaultESB_SB_EEPiyS5_iiN4cuda3std3__410__identityEEEvT0_T1_T2_T3_T4_T6_ --------------------------
	.section	.nv.shared._ZN3cub18CUB_300001_SM_10006detail6reduce28DeviceReduceSingleTileKernelINS2_10policy_hubIiy8maxFunctE10Policy1000EN6thrust24THRUST_300001_SM_1000_NS17counting_iteratorIiNS9_11use_defaultESB_SB_EEPiyS5_iiN4cuda3std3__410__identityEEEvT0_T1_T2_T3_T4_T6_,"aw",@nobits
	.sectionflags	@""
	.align	4
.nv.shared._ZN3cub18CUB_300001_SM_10006detail6reduce28DeviceReduceSingleTileKernelINS2_10policy_hubIiy8maxFunctE10Policy1000EN6thrust24THRUST_300001_SM_1000_NS17counting_iteratorIiNS9_11use_defaultESB_SB_EEPiyS5_iiN4cuda3std3__410__identityEEEvT0_T1_T2_T3_T4_T6_:
	.zero		1068


//--------------------- .nv.shared._ZN3cub18CUB_300001_SM_10006detail6reduce28DeviceReduceSingleTileKernelINS2_10policy_hubIij8maxFunctE10Policy1000EPiS8_iS5_iiN4cuda3std3__410__identityEEEvT0_T1_T2_T3_T4_T6_ --------------------------
	.section	.nv.shared._ZN3cub18CUB_300001_SM_10006detail6reduce28DeviceReduceSingleTileKernelINS2_10policy_hubIij8maxFunctE10Policy1000EPiS8_iS5_iiN4cuda3std3__410__identityEEEvT0_T1_T2_T3_T4_T6_,"aw",@nobits
	.sectionflags	@""
	.align	4
.nv.shared._ZN3cub18CUB_300001_SM_10006detail6reduce28DeviceReduceSingleTileKernelINS2_10policy_hubIij8maxFunctE10Policy1000EPiS8_iS5_iiN4cuda3std3__410__identityEEEvT0_T1_T2_T3_T4_T6_:
	.zero		1068


//--------------------- .nv.shared._ZN3cub18CUB_300001_SM_10006detail6reduce18DeviceReduceKernelINS2_10policy_hubIij8maxFunctE10Policy1000EN6thrust24THRUST_300001_SM_1000_NS17counting_iteratorIiNS9_11use_defaultESB_SB_EEjS5_iN4cuda3std3__410__identityEEEvT0_PT3_T1_NS0_13GridEvenShareISK_EET2_T4_ --------------------------
	.section	.nv.shared._ZN3cub18CUB_300001_SM_10006detail6reduce18DeviceReduceKernelINS2_10policy_hubIij8maxFunctE10Policy1000EN6thrust24THRUST_300001_SM_1000_NS17counting_iteratorIiNS9_11use_defaultESB_SB_EEjS5_iN4cuda3std3__410__identityEEEvT0_PT3_T1_NS0_13GridEvenShareISK_EET2_T4_,"aw",@nobits
	.sectionflags	@""
	.align	4
.nv.shared._ZN3cub18CUB_300001_SM_10006detail6reduce18DeviceReduceKernelINS2_10policy_hubIij8maxFunctE10Policy1000EN6thrust24THRUST_300001_SM_1000_NS17counting_iteratorIiNS9_11use_defaultESB_SB_EEjS5_iN4cuda3std3__410__identityEEEvT0_PT3_T1_NS0_13GridEvenShareISK_EET2_T4_:
	.zero		1068


//--------------------- .nv.shared._ZN3cub18CUB_300001_SM_10006detail6reduce28DeviceReduceSingleTileKernelINS2_10policy_hubIij8maxFunctE10Policy1000EN6thrust24THRUST_300001_SM_1000_NS17counting_iteratorIiNS9_11use_defaultESB_SB_EEPijS5_iiN4cuda3std3__410__identityEEEvT0_T1_T2_T3_T4_T6_ --------------------------
	.section	.nv.shared._ZN3cub18CUB_300001_SM_10006detail6reduce28DeviceReduceSingleTileKernelINS2_10policy_hubIij8maxFunctE10Policy1000EN6thrust24THRUST_300001_SM_1000_NS17counting_iteratorIiNS9_11use_defaultESB_SB_EEPijS5_iiN4cuda3std3__410__identityEEEvT0_T1_T2_T3_T4_T6_,"aw",@nobits
	.sectionflags	@""
	.align	4
.nv.shared._ZN3cub18CUB_300001_SM_10006detail6reduce28DeviceReduceSingleTileKernelINS2_10policy_hubIij8maxFunctE10Policy1000EN6thrust24THRUST_300001_SM_1000_NS17counting_iteratorIiNS9_11use_defaultESB_SB_EEPijS5_iiN4cuda3std3__410__identityEEEvT0_T1_T2_T3_T4_T6_:
	.zero		1068


//--------------------- .nv.constant0._ZN3cub18CUB_300001_SM_10006detail6reduce28DeviceReduceSingleTileKernelINS2_10policy_hubIiy8maxFunctE10Policy1000EPiS8_iS5_iiN4cuda3std3__410__identityEEEvT0_T1_T2_T3_T4_T6_ --------------------------
	.section	.nv.constant0._ZN3cub18CUB_300001_SM_10006detail6reduce28DeviceReduceSingleTileKernelINS2_10policy_hubIiy8maxFunctE10Policy1000EPiS8_iS5_iiN4cuda3std3__410__identityEEEvT0_T1_T2_T3_T4_T6_,"a",@progbits
	.sectionflags	@""
	.align	4
.nv.constant0._ZN3cub18CUB_300001_SM_10006detail6reduce28DeviceReduceSingleTileKernelINS2_10policy_hubIiy8maxFunctE10Policy1000EPiS8_iS5_iiN4cuda3std3__410__identityEEEvT0_T1_T2_T3_T4_T6_:
	.zero		933


//--------------------- .nv.constant0._ZN3cub18CUB_300001_SM_10006detail6reduce18DeviceReduceKernelINS2_10policy_hubIiy8maxFunctE10Policy1000EN6thrust24THRUST_300001_SM_1000_NS17counting_iteratorIiNS9_11use_defaultESB_SB_EEyS5_iN4cuda3std3__410__identityEEEvT0_PT3_T1_NS0_13GridEvenShareISK_EET2_T4_ --------------------------
	.section	.nv.constant0._ZN3cub18CUB_300001_SM_10006detail6reduce18DeviceReduceKernelINS2_10policy_hubIiy8maxFunctE10Policy1000EN6thrust24THRUST_300001_SM_1000_NS17counting_iteratorIiNS9_11use_defaultESB_SB_EEyS5_iN4cuda3std3__410__identityEEEvT0_PT3_T1_NS0_13GridEvenShareISK_EET2_T4_,"a",@progbits
	.sectionflags	@""
	.align	4
.nv.constant0._ZN3cub18CUB_300001_SM_10006detail6reduce18DeviceReduceKernelINS2_10policy_hubIiy8maxFunctE10Policy1000EN6thrust24THRUST_300001_SM_1000_NS17counting_iteratorIiNS9_11use_defaultESB_SB_EEyS5_iN4cuda3std3__410__identityEEEvT0_PT3_T1_NS0_13GridEvenShareISK_EET2_T4_:
	.zero		1001


//--------------------- .nv.constant0._ZN3cub18CUB_300001_SM_10006detail6reduce28DeviceReduceSingleTileKernelINS2_10policy_hubIiy8maxFunctE10Policy1000EN6thrust24THRUST_300001_SM_1000_NS17counting_iteratorIiNS9_11use_defaultESB_SB_EEPiyS5_iiN4cuda3std3__410__identityEEEvT0_T1_T2_T3_T4_T6_ --------------------------
	.section	.nv.constant0._ZN3cub18CUB_300001_SM_10006detail6reduce28DeviceReduceSingleTileKernelINS2_10policy_hubIiy8maxFunctE10Policy1000EN6thrust24THRUST_300001_SM_1000_NS17counting_iteratorIiNS9_11use_defaultESB_SB_EEPiyS5_iiN4cuda3std3__410__identityEEEvT0_T1_T2_T3_T4_T6_,"a",@progbits
	.sectionflags	@""
	.align	4
.nv.constant0._ZN3cub18CUB_300001_SM_10006detail6reduce28DeviceReduceSingleTileKernelINS2_10policy_hubIiy8maxFunctE10Policy1000EN6thrust24THRUST_300001_SM_1000_NS17counting_iteratorIiNS9_11use_defaultESB_SB_EEPiyS5_iiN4cuda3std3__410__identityEEEvT0_T1_T2_T3_T4_T6_:
	.zero		933


//--------------------- .nv.constant0._ZN3cub18CUB_300001_SM_10006detail6reduce28DeviceReduceSingleTileKernelINS2_10policy_hubIij8maxFunctE10Policy1000EPiS8_iS5_iiN4cuda3std3__410__identityEEEvT0_T1_T2_T3_T4_T6_ --------------------------
	.section	.nv.constant0._ZN3cub18CUB_300001_SM_10006detail6reduce28DeviceReduceSingleTileKernelINS2_10policy_hubIij8maxFunctE10Policy1000EPiS8_iS5_iiN4cuda3std3__410__identityEEEvT0_T1_T2_T3_T4_T6_,"a",@progbits
	.sectionflags	@""
	.align	4
.nv.constant0._ZN3cub18CUB_300001_SM_10006detail6reduce28DeviceReduceSingleTileKernelINS2_10policy_hubIij8maxFunctE10Policy1000EPiS8_iS5_iiN4cuda3std3__410__identityEEEvT0_T1_T2_T3_T4_T6_:
	.zero		933


//--------------------- .nv.constant0._ZN3cub18CUB_300001_SM_10006detail6reduce18DeviceReduceKernelINS2_10policy_hubIij8maxFunctE10Policy1000EN6thrust24THRUST_300001_SM_1000_NS17counting_iteratorIiNS9_11use_defaultESB_SB_EEjS5_iN4cuda3std3__410__identityEEEvT0_PT3_T1_NS0_13GridEvenShareISK_EET2_T4_ --------------------------
	.section	.nv.constant0._ZN3cub18CUB_300001_SM_10006detail6reduce18DeviceReduceKernelINS2_10policy_hubIij8maxFunctE10Policy1000EN6thrust24THRUST_300001_SM_1000_NS17counting_iteratorIiNS9_11use_defaultESB_SB_EEjS5_iN4cuda3std3__410__identityEEEvT0_PT3_T1_NS0_13GridEvenShareISK_EET2_T4_,"a",@progbits
	.sectionflags	@""
	.align	4
.nv.constant0._ZN3cub18CUB_300001_SM_10006detail6reduce18DeviceReduceKernelINS2_10policy_hubIij8maxFunctE10Policy1000EN6thrust24THRUST_300001_SM_1000_NS17counting_iteratorIiNS9_11use_defaultESB_SB_EEjS5_iN4cuda3std3__410__identityEEEvT0_PT3_T1_NS0_13GridEvenShareISK_EET2_T4_:
	.zero		969


//--------------------- .nv.constant0._ZN3cub18CUB_300001_SM_10006detail6reduce28DeviceReduceSingleTileKernelINS2_10policy_hubIij8maxFunctE10Policy1000EN6thrust24THRUST_300001_SM_1000_NS17counting_iteratorIiNS9_11use_defaultESB_SB_EEPijS5_iiN4cuda3std3__410__identityEEEvT0_T1_T2_T3_T4_T6_ --------------------------
	.section	.nv.constant0._ZN3cub18CUB_300001_SM_10006detail6reduce28DeviceReduceSingleTileKernelINS2_10policy_hubIij8maxFunctE10Policy1000EN6thrust24THRUST_300001_SM_1000_NS17counting_iteratorIiNS9_11use_defaultESB_SB_EEPijS5_iiN4cuda3std3__410__identityEEEvT0_T1_T2_T3_T4_T6_,"a",@progbits
	.sectionflags	@""
	.align	4
.nv.constant0._ZN3cub18CUB_300001_SM_10006detail6reduce28DeviceReduceSingleTileKernelINS2_10policy_hubIij8maxFunctE10Policy1000EN6thrust24THRUST_300001_SM_1000_NS17counting_iteratorIiNS9_11use_defaultESB_SB_EEPijS5_iiN4cuda3std3__410__identityEEEvT0_T1_T2_T3_T4_T6_:
	.zero		933


//--------------------- .nv.constant0._ZN3cub18CUB_300001_SM_10006detail9transform16transform_kernelINS2_10policy_hubILb1EN4cuda3std3__45tupleIJN6thrust24THRUST_300001_SM_1000_NS12zip_iteratorINS8_IJNSA_6detail15normal_iteratorINSA_10device_ptrIiEEEESG_SG_EEEEEEEEE10policy1000El12distSqrFunctSG_JSI_EEEvT0_iT1_T2_DpNS2_10kernel_argIT3_EE --------------------------
	.section	.nv.constant0._ZN3cub18CUB_300001_SM_10006detail9transform16transform_kernelINS2_10policy_hubILb1EN4cuda3std3__45tupleIJN6thrust24THRUST_300001_SM_1000_NS12zip_iteratorINS8_IJNSA_6detail15normal_iteratorINSA_10device_ptrIiEEEESG_SG_EEEEEEEEE10policy1000El12distSqrFunctSG_JSI_EEEvT0_iT1_T2_DpNS2_10kernel_argIT3_EE,"a",@progbits
	.sectionflags	@""
	.align	4
.nv.constant0._ZN3cub18CUB_300001_SM_10006detail9transform16transform_kernelINS2_10policy_hubILb1EN4cuda3std3__45tupleIJN6thrust24THRUST_300001_SM_1000_NS12zip_iteratorINS8_IJNSA_6detail15normal_iteratorINSA_10device_ptrIiEEEESG_SG_EEEEEEEEE10policy1000El12distSqrFunctSG_JSI_EEEvT0_iT1_T2_DpNS2_10kernel_argIT3_EE:
	.zero		944


//--------------------- .nv.constant0._ZN3cub18CUB_300001_SM_10006detail9transform16transform_kernelINS2_10policy_hubILb1EN4cuda3std3__45tupleIJN6thrust24THRUST_300001_SM_1000_NS12zip_iteratorINS8_IJNSA_6detail15normal_iteratorINSA_10device_ptrIiEEEESG_SG_EEEEEEEEE10policy1000Ei12distSqrFunctSG_JSI_EEEvT0_iT1_T2_DpNS2_10kernel_argIT3_EE --------------------------
	.section	.nv.constant0._ZN3cub18CUB_300001_SM_10006detail9transform16transform_kernelINS2_10policy_hubILb1EN4cuda3std3__45tupleIJN6thrust24THRUST_300001_SM_1000_NS12zip_iteratorINS8_IJNSA_6detail15normal_iteratorINSA_10device_ptrIiEEEESG_SG_EEEEEEEEE10policy1000Ei12distSqrFunctSG_JSI_EEEvT0_iT1_T2_DpNS2_10kernel_argIT3_EE,"a",@progbits
	.sectionflags	@""
	.align	4
.nv.constant0._ZN3cub18CUB_300001_SM_10006detail9transform16transform_kernelINS2_10policy_hubILb1EN4cuda3std3__45tupleIJN6thrust24THRUST_300001_SM_1000_NS12zip_iteratorINS8_IJNSA_6detail15normal_iteratorINSA_10device_ptrIiEEEESG_SG_EEEEEEEEE10policy1000Ei12distSqrFunctSG_JSI_EEEvT0_iT1_T2_DpNS2_10kernel_argIT3_EE:
	.zero		944


//--------------------- .nv.constant0._ZN3cub18CUB_300001_SM_10006detail8for_each13static_kernelINS2_12policy_hub_t12policy_500_tEmN6thrust24THRUST_300001_SM_1000_NS8cuda_cub20__uninitialized_fill7functorINS7_10device_ptrIiEEiEEEEvT0_T1_ --------------------------
	.section	.nv.constant0._ZN3cub18CUB_300001_SM_10006detail8for_each13static_kernelINS2_12policy_hub_t12policy_500_tEmN6thrust24THRUST_300001_SM_1000_NS8cuda_cub20__uninitialized_fill7functorINS7_10device_ptrIiEEiEEEEvT0_T1_,"a",@progbits
	.sectionflags	@""
	.align	4
.nv.constant0._ZN3cub18CUB_300001_SM_10006detail8for_each13static_kernelINS2_12policy_hub_t12policy_500_tEmN6thrust24THRUST_300001_SM_1000_NS8cuda_cub20__uninitialized_fill7functorINS7_10device_ptrIiEEiEEEEvT0_T1_:
	.zero		920


//--------------------- .nv.constant0._ZN3cub18CUB_300001_SM_10006detail11EmptyKernelIvEEvv --------------------------
	.section	.nv.constant0._ZN3cub18CUB_300001_SM_10006detail11EmptyKernelIvEEvv,"a",@progbits
	.sectionflags	@""
	.align	4
.nv.constant0._ZN3cub18CUB_300001_SM_10006detail11EmptyKernelIvEEvv:
	.zero		896


//--------------------- SYMBOLS --------------------------

	.type		.nv.reservedSmem.offset0,@object
	.size		.nv.reservedSmem.offset0,0x4
	.type		.nv.reservedSmem.cap,@object
	.size		.nv.reservedSmem.cap,0x4
